//
// Generated by NVIDIA NVVM Compiler
//
// Compiler Build ID: CL-36424714
// Cuda compilation tools, release 13.0, V13.0.88
// Based on NVVM 20.0.0
//

.version 9.0
.target sm_100
.address_size 64

	// .globl	_Z29gemm_fp16_ampere_optimized_v3PK6__halfS1_PS_iiiiii
.extern .shared .align 16 .b8 smem_raw[];

.visible .entry _Z29gemm_fp16_ampere_optimized_v3PK6__halfS1_PS_iiiiii(
	.param .u64 .ptr .align 1 _Z29gemm_fp16_ampere_optimized_v3PK6__halfS1_PS_iiiiii_param_0,
	.param .u64 .ptr .align 1 _Z29gemm_fp16_ampere_optimized_v3PK6__halfS1_PS_iiiiii_param_1,
	.param .u64 .ptr .align 1 _Z29gemm_fp16_ampere_optimized_v3PK6__halfS1_PS_iiiiii_param_2,
	.param .u32 _Z29gemm_fp16_ampere_optimized_v3PK6__halfS1_PS_iiiiii_param_3,
	.param .u32 _Z29gemm_fp16_ampere_optimized_v3PK6__halfS1_PS_iiiiii_param_4,
	.param .u32 _Z29gemm_fp16_ampere_optimized_v3PK6__halfS1_PS_iiiiii_param_5,
	.param .u32 _Z29gemm_fp16_ampere_optimized_v3PK6__halfS1_PS_iiiiii_param_6,
	.param .u32 _Z29gemm_fp16_ampere_optimized_v3PK6__halfS1_PS_iiiiii_param_7,
	.param .u32 _Z29gemm_fp16_ampere_optimized_v3PK6__halfS1_PS_iiiiii_param_8
)
.maxntid 256
{
	.reg .pred 	%p<150>;
	.reg .b16 	%rs<1089>;
	.reg .b32 	%r<9669>;
	.reg .b32 	%f<2>;
	.reg .b64 	%rd<170>;

	ld.param.u64 	%rd37, [_Z29gemm_fp16_ampere_optimized_v3PK6__halfS1_PS_iiiiii_param_1];
	ld.param.u64 	%rd38, [_Z29gemm_fp16_ampere_optimized_v3PK6__halfS1_PS_iiiiii_param_2];
	ld.param.u32 	%r166, [_Z29gemm_fp16_ampere_optimized_v3PK6__halfS1_PS_iiiiii_param_3];
	ld.param.u32 	%r167, [_Z29gemm_fp16_ampere_optimized_v3PK6__halfS1_PS_iiiiii_param_4];
	ld.param.u32 	%r168, [_Z29gemm_fp16_ampere_optimized_v3PK6__halfS1_PS_iiiiii_param_5];
	ld.param.u32 	%r169, [_Z29gemm_fp16_ampere_optimized_v3PK6__halfS1_PS_iiiiii_param_6];
	ld.param.u32 	%r170, [_Z29gemm_fp16_ampere_optimized_v3PK6__halfS1_PS_iiiiii_param_7];
	cvta.to.global.u64 	%rd1, %rd38;
	mov.f32 	%f1, 0f00000000;
	// begin inline asm
	{.reg .f16 low;
  cvt.rn.f16.f32 low, %f1;
  mov.b32 %r9637, {low,low};}

	// end inline asm
	mov.u32 	%r173, %tid.x;
	mov.u32 	%r174, %ctaid.x;
	mov.u32 	%r175, %ctaid.y;
	shl.b32 	%r2, %r175, 7;
	shl.b32 	%r3, %r174, 7;
	shr.u32 	%r4, %r173, 3;
	shl.b32 	%r176, %r173, 3;
	and.b32  	%r5, %r176, 56;
	shr.u32 	%r6, %r173, 4;
	and.b32  	%r7, %r176, 120;
	add.s32 	%r177, %r168, 63;
	shr.s32 	%r178, %r177, 31;
	shr.u32 	%r179, %r178, 26;
	add.s32 	%r180, %r177, %r179;
	shr.s32 	%r8, %r180, 6;
	setp.lt.s32 	%p1, %r168, 1;
	mov.u32 	%r9638, %r9637;
	mov.u32 	%r9639, %r9637;
	mov.u32 	%r9640, %r9637;
	mov.u32 	%r9641, %r9637;
	mov.u32 	%r9642, %r9637;
	mov.u32 	%r9643, %r9637;
	mov.u32 	%r9644, %r9637;
	mov.u32 	%r9645, %r9637;
	mov.u32 	%r9646, %r9637;
	mov.u32 	%r9647, %r9637;
	mov.u32 	%r9648, %r9637;
	mov.u32 	%r9649, %r9637;
	mov.u32 	%r9650, %r9637;
	mov.u32 	%r9651, %r9637;
	mov.u32 	%r9652, %r9637;
	mov.u32 	%r9653, %r9637;
	mov.u32 	%r9654, %r9637;
	mov.u32 	%r9655, %r9637;
	mov.u32 	%r9656, %r9637;
	mov.u32 	%r9657, %r9637;
	mov.u32 	%r9658, %r9637;
	mov.u32 	%r9659, %r9637;
	mov.u32 	%r9660, %r9637;
	mov.u32 	%r9661, %r9637;
	mov.u32 	%r9662, %r9637;
	mov.u32 	%r9663, %r9637;
	mov.u32 	%r9664, %r9637;
	mov.u32 	%r9665, %r9637;
	mov.u32 	%r9666, %r9637;
	mov.u32 	%r9667, %r9637;
	mov.u32 	%r9668, %r9637;
	@%p1 bra 	$L__BB0_82;
	ld.param.u64 	%rd162, [_Z29gemm_fp16_ampere_optimized_v3PK6__halfS1_PS_iiiiii_param_0];
	setp.ge.u32 	%p2, %r5, %r168;
	cvt.u64.u32 	%rd2, %r5;
	shl.b32 	%r182, %r5, 1;
	mov.u32 	%r183, smem_raw;
	add.s32 	%r9, %r183, %r182;
	add.s32 	%r10, %r4, %r2;
	setp.ge.s32 	%p3, %r10, %r166;
	or.pred  	%p4, %p3, %p2;
	mad.lo.s32 	%r11, %r4, 144, %r9;
	mul.lo.s32 	%r184, %r10, %r169;
	cvt.s64.s32 	%rd3, %r184;
	add.s64 	%rd39, %rd3, %rd2;
	shl.b64 	%rd40, %rd39, 1;
	add.s64 	%rd4, %rd162, %rd40;
	@%p4 bra 	$L__BB0_3;
	// begin inline asm
	cp.async.ca.shared.global [%r11], [%rd4], 16;

	// end inline asm
	bra.uni 	$L__BB0_4;
$L__BB0_3:
	mov.b32 	%r186, 0;
	st.shared.v4.u32 	[%r11], {%r186, %r186, %r186, %r186};
$L__BB0_4:
	ld.param.u64 	%rd163, [_Z29gemm_fp16_ampere_optimized_v3PK6__halfS1_PS_iiiiii_param_0];
	setp.ge.u32 	%p5, %r5, %r168;
	add.s32 	%r12, %r10, 32;
	setp.ge.s32 	%p6, %r12, %r166;
	or.pred  	%p7, %p6, %p5;
	add.s32 	%r13, %r11, 4608;
	mul.lo.s32 	%r188, %r12, %r169;
	cvt.s64.s32 	%rd5, %r188;
	add.s64 	%rd42, %rd5, %rd2;
	shl.b64 	%rd43, %rd42, 1;
	add.s64 	%rd6, %rd163, %rd43;
	@%p7 bra 	$L__BB0_6;
	// begin inline asm
	cp.async.ca.shared.global [%r13], [%rd6], 16;

	// end inline asm
	bra.uni 	$L__BB0_7;
$L__BB0_6:
	mov.b32 	%r190, 0;
	st.shared.v4.u32 	[%r13], {%r190, %r190, %r190, %r190};
$L__BB0_7:
	ld.param.u64 	%rd164, [_Z29gemm_fp16_ampere_optimized_v3PK6__halfS1_PS_iiiiii_param_0];
	setp.ge.u32 	%p8, %r5, %r168;
	add.s32 	%r14, %r10, 64;
	setp.ge.s32 	%p9, %r14, %r166;
	or.pred  	%p10, %p9, %p8;
	add.s32 	%r15, %r11, 9216;
	mul.lo.s32 	%r192, %r14, %r169;
	cvt.s64.s32 	%rd7, %r192;
	add.s64 	%rd45, %rd7, %rd2;
	shl.b64 	%rd46, %rd45, 1;
	add.s64 	%rd8, %rd164, %rd46;
	@%p10 bra 	$L__BB0_9;
	// begin inline asm
	cp.async.ca.shared.global [%r15], [%rd8], 16;

	// end inline asm
	bra.uni 	$L__BB0_10;
$L__BB0_9:
	mov.b32 	%r194, 0;
	st.shared.v4.u32 	[%r15], {%r194, %r194, %r194, %r194};
$L__BB0_10:
	ld.param.u64 	%rd165, [_Z29gemm_fp16_ampere_optimized_v3PK6__halfS1_PS_iiiiii_param_0];
	setp.ge.u32 	%p11, %r5, %r168;
	add.s32 	%r16, %r10, 96;
	setp.ge.s32 	%p12, %r16, %r166;
	or.pred  	%p13, %p12, %p11;
	add.s32 	%r17, %r11, 13824;
	mul.lo.s32 	%r196, %r16, %r169;
	cvt.s64.s32 	%rd9, %r196;
	add.s64 	%rd48, %rd9, %rd2;
	shl.b64 	%rd49, %rd48, 1;
	add.s64 	%rd10, %rd165, %rd49;
	@%p13 bra 	$L__BB0_12;
	// begin inline asm
	cp.async.ca.shared.global [%r17], [%rd10], 16;

	// end inline asm
	bra.uni 	$L__BB0_13;
$L__BB0_12:
	mov.b32 	%r198, 0;
	st.shared.v4.u32 	[%r17], {%r198, %r198, %r198, %r198};
$L__BB0_13:
	add.s32 	%r199, %r7, %r3;
	setp.ge.s32 	%p14, %r199, %r167;
	shl.b32 	%r201, %r7, 1;
	add.s32 	%r203, %r183, %r201;
	add.s32 	%r18, %r203, 55296;
	cvt.u64.u32 	%rd11, %r199;
	setp.ge.u32 	%p15, %r6, %r168;
	or.pred  	%p16, %p15, %p14;
	mad.lo.s32 	%r19, %r6, 272, %r18;
	mul.lo.s32 	%r20, %r6, %r170;
	@%p16 bra 	$L__BB0_15;
	cvt.s64.s32 	%rd52, %r20;
	add.s64 	%rd53, %rd52, %rd11;
	shl.b64 	%rd54, %rd53, 1;
	add.s64 	%rd51, %rd37, %rd54;
	// begin inline asm
	cp.async.ca.shared.global [%r19], [%rd51], 16;

	// end inline asm
	bra.uni 	$L__BB0_16;
$L__BB0_15:
	mov.b32 	%r205, 0;
	st.shared.v4.u32 	[%r19], {%r205, %r205, %r205, %r205};
$L__BB0_16:
	cvt.u32.u64 	%r206, %rd11;
	setp.ge.s32 	%p17, %r206, %r167;
	or.b32  	%r207, %r6, 16;
	setp.ge.u32 	%p18, %r207, %r168;
	or.pred  	%p19, %p18, %p17;
	add.s32 	%r21, %r19, 4352;
	shl.b32 	%r22, %r170, 4;
	@%p19 bra 	$L__BB0_18;
	add.s32 	%r209, %r20, %r22;
	cvt.s64.s32 	%rd57, %r209;
	add.s64 	%rd58, %rd57, %rd11;
	shl.b64 	%rd59, %rd58, 1;
	add.s64 	%rd56, %rd37, %rd59;
	// begin inline asm
	cp.async.ca.shared.global [%r21], [%rd56], 16;

	// end inline asm
	bra.uni 	$L__BB0_19;
$L__BB0_18:
	mov.b32 	%r210, 0;
	st.shared.v4.u32 	[%r21], {%r210, %r210, %r210, %r210};
$L__BB0_19:
	setp.ge.s32 	%p20, %r206, %r167;
	or.b32  	%r212, %r6, 32;
	setp.ge.u32 	%p21, %r212, %r168;
	or.pred  	%p22, %p21, %p20;
	add.s32 	%r23, %r19, 8704;
	shl.b32 	%r24, %r170, 5;
	add.s32 	%r25, %r24, %r20;
	@%p22 bra 	$L__BB0_21;
	cvt.s64.s32 	%rd62, %r25;
	add.s64 	%rd63, %rd62, %rd11;
	shl.b64 	%rd64, %rd63, 1;
	add.s64 	%rd61, %rd37, %rd64;
	// begin inline asm
	cp.async.ca.shared.global [%r23], [%rd61], 16;

	// end inline asm
	bra.uni 	$L__BB0_22;
$L__BB0_21:
	mov.b32 	%r214, 0;
	st.shared.v4.u32 	[%r23], {%r214, %r214, %r214, %r214};
$L__BB0_22:
	setp.ge.s32 	%p23, %r206, %r167;
	or.b32  	%r216, %r6, 48;
	setp.ge.u32 	%p24, %r216, %r168;
	or.pred  	%p25, %p24, %p23;
	add.s32 	%r26, %r19, 13056;
	add.s32 	%r217, %r25, %r22;
	cvt.s64.s32 	%rd66, %r217;
	add.s64 	%rd12, %rd66, %rd11;
	@%p25 bra 	$L__BB0_24;
	shl.b64 	%rd68, %rd12, 1;
	add.s64 	%rd67, %rd37, %rd68;
	// begin inline asm
	cp.async.ca.shared.global [%r26], [%rd67], 16;

	// end inline asm
	bra.uni 	$L__BB0_25;
$L__BB0_24:
	mov.b32 	%r219, 0;
	st.shared.v4.u32 	[%r26], {%r219, %r219, %r219, %r219};
$L__BB0_25:
	// begin inline asm
	cp.async.commit_group;

	// end inline asm
	setp.lt.u32 	%p26, %r168, 65;
	@%p26 bra 	$L__BB0_51;
	setp.ge.s32 	%p27, %r10, %r166;
	add.s32 	%r27, %r5, 64;
	setp.ge.u32 	%p28, %r27, %r168;
	or.pred  	%p29, %p27, %p28;
	add.s32 	%r28, %r11, 18432;
	@%p29 bra 	$L__BB0_28;
	add.s64 	%rd69, %rd4, 128;
	// begin inline asm
	cp.async.ca.shared.global [%r28], [%rd69], 16;

	// end inline asm
	bra.uni 	$L__BB0_29;
$L__BB0_28:
	mov.b32 	%r222, 0;
	st.shared.v4.u32 	[%r28], {%r222, %r222, %r222, %r222};
$L__BB0_29:
	setp.ge.u32 	%p30, %r27, %r168;
	setp.ge.s32 	%p31, %r12, %r166;
	or.pred  	%p32, %p31, %p30;
	add.s32 	%r29, %r11, 23040;
	@%p32 bra 	$L__BB0_31;
	add.s64 	%rd70, %rd6, 128;
	// begin inline asm
	cp.async.ca.shared.global [%r29], [%rd70], 16;

	// end inline asm
	bra.uni 	$L__BB0_32;
$L__BB0_31:
	mov.b32 	%r224, 0;
	st.shared.v4.u32 	[%r29], {%r224, %r224, %r224, %r224};
$L__BB0_32:
	setp.ge.u32 	%p33, %r27, %r168;
	setp.ge.s32 	%p34, %r14, %r166;
	or.pred  	%p35, %p34, %p33;
	add.s32 	%r30, %r11, 27648;
	@%p35 bra 	$L__BB0_34;
	add.s64 	%rd71, %rd8, 128;
	// begin inline asm
	cp.async.ca.shared.global [%r30], [%rd71], 16;

	// end inline asm
	bra.uni 	$L__BB0_35;
$L__BB0_34:
	mov.b32 	%r226, 0;
	st.shared.v4.u32 	[%r30], {%r226, %r226, %r226, %r226};
$L__BB0_35:
	setp.ge.u32 	%p36, %r27, %r168;
	setp.ge.s32 	%p37, %r16, %r166;
	or.pred  	%p38, %p37, %p36;
	add.s32 	%r31, %r11, 32256;
	@%p38 bra 	$L__BB0_37;
	add.s64 	%rd72, %rd10, 128;
	// begin inline asm
	cp.async.ca.shared.global [%r31], [%rd72], 16;

	// end inline asm
	bra.uni 	$L__BB0_38;
$L__BB0_37:
	mov.b32 	%r228, 0;
	st.shared.v4.u32 	[%r31], {%r228, %r228, %r228, %r228};
$L__BB0_38:
	setp.ge.s32 	%p39, %r206, %r167;
	or.b32  	%r230, %r6, 64;
	setp.ge.u32 	%p40, %r230, %r168;
	or.pred  	%p41, %p40, %p39;
	add.s32 	%r32, %r19, 17408;
	shl.b32 	%r231, %r170, 6;
	add.s32 	%r33, %r231, %r20;
	@%p41 bra 	$L__BB0_40;
	cvt.s64.s32 	%rd75, %r33;
	add.s64 	%rd76, %rd75, %rd11;
	shl.b64 	%rd77, %rd76, 1;
	add.s64 	%rd74, %rd37, %rd77;
	// begin inline asm
	cp.async.ca.shared.global [%r32], [%rd74], 16;

	// end inline asm
	bra.uni 	$L__BB0_41;
$L__BB0_40:
	mov.b32 	%r233, 0;
	st.shared.v4.u32 	[%r32], {%r233, %r233, %r233, %r233};
$L__BB0_41:
	setp.ge.s32 	%p42, %r206, %r167;
	or.b32  	%r235, %r6, 80;
	setp.ge.u32 	%p43, %r235, %r168;
	or.pred  	%p44, %p43, %p42;
	add.s32 	%r34, %r19, 21760;
	@%p44 bra 	$L__BB0_43;
	add.s32 	%r237, %r33, %r22;
	cvt.s64.s32 	%rd80, %r237;
	add.s64 	%rd81, %rd80, %rd11;
	shl.b64 	%rd82, %rd81, 1;
	add.s64 	%rd79, %rd37, %rd82;
	// begin inline asm
	cp.async.ca.shared.global [%r34], [%rd79], 16;

	// end inline asm
	bra.uni 	$L__BB0_44;
$L__BB0_43:
	mov.b32 	%r238, 0;
	st.shared.v4.u32 	[%r34], {%r238, %r238, %r238, %r238};
$L__BB0_44:
	setp.ge.s32 	%p45, %r206, %r167;
	or.b32  	%r240, %r6, 96;
	setp.ge.u32 	%p46, %r240, %r168;
	or.pred  	%p47, %p46, %p45;
	add.s32 	%r35, %r19, 26112;
	add.s32 	%r36, %r24, %r33;
	@%p47 bra 	$L__BB0_46;
	cvt.s64.s32 	%rd85, %r36;
	add.s64 	%rd86, %rd85, %rd11;
	shl.b64 	%rd87, %rd86, 1;
	add.s64 	%rd84, %rd37, %rd87;
	// begin inline asm
	cp.async.ca.shared.global [%r35], [%rd84], 16;

	// end inline asm
	bra.uni 	$L__BB0_47;
$L__BB0_46:
	mov.b32 	%r242, 0;
	st.shared.v4.u32 	[%r35], {%r242, %r242, %r242, %r242};
$L__BB0_47:
	setp.ge.s32 	%p48, %r206, %r167;
	or.b32  	%r244, %r6, 112;
	setp.ge.u32 	%p49, %r244, %r168;
	or.pred  	%p50, %p49, %p48;
	add.s32 	%r37, %r19, 30464;
	add.s32 	%r245, %r36, %r22;
	cvt.s64.s32 	%rd89, %r245;
	add.s64 	%rd13, %rd89, %rd11;
	@%p50 bra 	$L__BB0_49;
	shl.b64 	%rd91, %rd13, 1;
	add.s64 	%rd90, %rd37, %rd91;
	// begin inline asm
	cp.async.ca.shared.global [%r37], [%rd90], 16;

	// end inline asm
	bra.uni 	$L__BB0_50;
$L__BB0_49:
	mov.b32 	%r247, 0;
	st.shared.v4.u32 	[%r37], {%r247, %r247, %r247, %r247};
$L__BB0_50:
	// begin inline asm
	cp.async.commit_group;

	// end inline asm
$L__BB0_51:
	max.s32 	%r38, %r8, 1;
	mov.b32 	%r9636, 0;
	mov.u32 	%r9638, %r9637;
	mov.u32 	%r9639, %r9637;
	mov.u32 	%r9640, %r9637;
	mov.u32 	%r9641, %r9637;
	mov.u32 	%r9642, %r9637;
	mov.u32 	%r9643, %r9637;
	mov.u32 	%r9644, %r9637;
	mov.u32 	%r9645, %r9637;
	mov.u32 	%r9646, %r9637;
	mov.u32 	%r9647, %r9637;
	mov.u32 	%r9648, %r9637;
	mov.u32 	%r9649, %r9637;
	mov.u32 	%r9650, %r9637;
	mov.u32 	%r9651, %r9637;
	mov.u32 	%r9652, %r9637;
	mov.u32 	%r9653, %r9637;
	mov.u32 	%r9654, %r9637;
	mov.u32 	%r9655, %r9637;
	mov.u32 	%r9656, %r9637;
	mov.u32 	%r9657, %r9637;
	mov.u32 	%r9658, %r9637;
	mov.u32 	%r9659, %r9637;
	mov.u32 	%r9660, %r9637;
	mov.u32 	%r9661, %r9637;
	mov.u32 	%r9662, %r9637;
	mov.u32 	%r9663, %r9637;
	mov.u32 	%r9664, %r9637;
	mov.u32 	%r9665, %r9637;
	mov.u32 	%r9666, %r9637;
	mov.u32 	%r9667, %r9637;
	mov.u32 	%r9668, %r9637;
$L__BB0_52:
	setp.lt.u32 	%p51, %r168, 129;
	add.s32 	%r72, %r9636, 2;
	mul.hi.u32 	%r249, %r72, -1431655765;
	shr.u32 	%r250, %r249, 1;
	mul.lo.s32 	%r251, %r250, 3;
	sub.s32 	%r73, %r72, %r251;
	@%p51 bra 	$L__BB0_54;
	// begin inline asm
	cp.async.wait_group 1;

	// end inline asm
	bra.uni 	$L__BB0_55;
$L__BB0_54:
	// begin inline asm
	cp.async.wait_group 0;

	// end inline asm
$L__BB0_55:
	mul.hi.u32 	%r9212, %r9636, -1431655765;
	shr.u32 	%r9213, %r9212, 1;
	mul.lo.s32 	%r9214, %r9213, 3;
	sub.s32 	%r9215, %r9636, %r9214;
	bar.sync 	0;
	mov.u32 	%r9216, smem_raw;
	mad.lo.s32 	%r9217, %r9215, 18432, %r9216;
	mad.lo.s32 	%r9218, %r9215, 17408, %r18;
	mov.u32 	%r9219, %tid.x;
	shr.u32 	%r9220, %r9219, 1;
	and.b32  	%r9221, %r9220, 120;
	mad.lo.s32 	%r9222, %r9221, 144, %r9217;
	ld.shared.v4.b32 	{%r9223, %r9224, %r9225, %r9226}, [%r9222];
	mov.b32 	{%rs129, %rs145}, %r9226;
	mov.b32 	{%rs97, %rs113}, %r9225;
	mov.b32 	{%rs65, %rs81}, %r9224;
	mov.b32 	{%rs33, %rs49}, %r9223;
	ld.shared.v4.b32 	{%r9227, %r9228, %r9229, %r9230}, [%r9222+144];
	mov.b32 	{%rs130, %rs146}, %r9230;
	mov.b32 	{%rs98, %rs114}, %r9229;
	mov.b32 	{%rs66, %rs82}, %r9228;
	mov.b32 	{%rs34, %rs50}, %r9227;
	// begin inline asm
	{  mov.b32 %r252, {%rs33,%rs34};}

	// end inline asm
	ld.shared.v4.b32 	{%r9231, %r9232, %r9233, %r9234}, [%r9222+288];
	mov.b32 	{%rs131, %rs147}, %r9234;
	mov.b32 	{%rs99, %rs115}, %r9233;
	mov.b32 	{%rs67, %rs83}, %r9232;
	mov.b32 	{%rs35, %rs51}, %r9231;
	ld.shared.v4.b32 	{%r9235, %r9236, %r9237, %r9238}, [%r9222+432];
	mov.b32 	{%rs132, %rs148}, %r9238;
	mov.b32 	{%rs100, %rs116}, %r9237;
	mov.b32 	{%rs68, %rs84}, %r9236;
	mov.b32 	{%rs36, %rs52}, %r9235;
	// begin inline asm
	{  mov.b32 %r253, {%rs35,%rs36};}

	// end inline asm
	ld.shared.v4.b32 	{%r9239, %r9240, %r9241, %r9242}, [%r9222+576];
	mov.b32 	{%rs133, %rs149}, %r9242;
	mov.b32 	{%rs101, %rs117}, %r9241;
	mov.b32 	{%rs69, %rs85}, %r9240;
	mov.b32 	{%rs37, %rs53}, %r9239;
	ld.shared.v4.b32 	{%r9243, %r9244, %r9245, %r9246}, [%r9222+720];
	mov.b32 	{%rs134, %rs150}, %r9246;
	mov.b32 	{%rs102, %rs118}, %r9245;
	mov.b32 	{%rs70, %rs86}, %r9244;
	mov.b32 	{%rs38, %rs54}, %r9243;
	// begin inline asm
	{  mov.b32 %r254, {%rs37,%rs38};}

	// end inline asm
	ld.shared.v4.b32 	{%r9247, %r9248, %r9249, %r9250}, [%r9222+864];
	mov.b32 	{%rs135, %rs151}, %r9250;
	mov.b32 	{%rs103, %rs119}, %r9249;
	mov.b32 	{%rs71, %rs87}, %r9248;
	mov.b32 	{%rs39, %rs55}, %r9247;
	ld.shared.v4.b32 	{%r9251, %r9252, %r9253, %r9254}, [%r9222+1008];
	mov.b32 	{%rs136, %rs152}, %r9254;
	mov.b32 	{%rs104, %rs120}, %r9253;
	mov.b32 	{%rs72, %rs88}, %r9252;
	mov.b32 	{%rs40, %rs56}, %r9251;
	// begin inline asm
	{  mov.b32 %r255, {%rs39,%rs40};}

	// end inline asm
	ld.shared.v4.u32 	{%r366, %r374, %r382, %r390}, [%r9218];
	mov.b32 	{%rs41, %rs42}, %r252;
	// begin inline asm
	{  mov.b32 %r256, {%rs41,%rs41};}

	// end inline asm
	// begin inline asm
	{  mov.b32 %r257, {%rs42,%rs42};}

	// end inline asm
	// begin inline asm
	{fma.rn.f16x2 %r258,%r256,%r366,%r9660;
}
	// end inline asm
	// begin inline asm
	{fma.rn.f16x2 %r262,%r257,%r366,%r9656;
}
	// end inline asm
	// begin inline asm
	{fma.rn.f16x2 %r266,%r256,%r374,%r9659;
}
	// end inline asm
	// begin inline asm
	{fma.rn.f16x2 %r270,%r257,%r374,%r9655;
}
	// end inline asm
	// begin inline asm
	{fma.rn.f16x2 %r274,%r256,%r382,%r9658;
}
	// end inline asm
	// begin inline asm
	{fma.rn.f16x2 %r278,%r257,%r382,%r9654;
}
	// end inline asm
	// begin inline asm
	{fma.rn.f16x2 %r282,%r256,%r390,%r9657;
}
	// end inline asm
	// begin inline asm
	{fma.rn.f16x2 %r286,%r257,%r390,%r9653;
}
	// end inline asm
	mov.b32 	{%rs43, %rs44}, %r253;
	// begin inline asm
	{  mov.b32 %r290, {%rs43,%rs43};}

	// end inline asm
	// begin inline asm
	{  mov.b32 %r291, {%rs44,%rs44};}

	// end inline asm
	// begin inline asm
	{fma.rn.f16x2 %r292,%r290,%r366,%r9652;
}
	// end inline asm
	// begin inline asm
	{fma.rn.f16x2 %r296,%r291,%r366,%r9648;
}
	// end inline asm
	// begin inline asm
	{fma.rn.f16x2 %r300,%r290,%r374,%r9651;
}
	// end inline asm
	// begin inline asm
	{fma.rn.f16x2 %r304,%r291,%r374,%r9647;
}
	// end inline asm
	// begin inline asm
	{fma.rn.f16x2 %r308,%r290,%r382,%r9650;
}
	// end inline asm
	// begin inline asm
	{fma.rn.f16x2 %r312,%r291,%r382,%r9646;
}
	// end inline asm
	// begin inline asm
	{fma.rn.f16x2 %r316,%r290,%r390,%r9649;
}
	// end inline asm
	// begin inline asm
	{fma.rn.f16x2 %r320,%r291,%r390,%r9645;
}
	// end inline asm
	mov.b32 	{%rs45, %rs46}, %r254;
	// begin inline asm
	{  mov.b32 %r324, {%rs45,%rs45};}

	// end inline asm
	// begin inline asm
	{  mov.b32 %r325, {%rs46,%rs46};}

	// end inline asm
	// begin inline asm
	{fma.rn.f16x2 %r326,%r324,%r366,%r9644;
}
	// end inline asm
	// begin inline asm
	{fma.rn.f16x2 %r330,%r325,%r366,%r9640;
}
	// end inline asm
	// begin inline asm
	{fma.rn.f16x2 %r334,%r324,%r374,%r9643;
}
	// end inline asm
	// begin inline asm
	{fma.rn.f16x2 %r338,%r325,%r374,%r9639;
}
	// end inline asm
	// begin inline asm
	{fma.rn.f16x2 %r342,%r324,%r382,%r9642;
}
	// end inline asm
	// begin inline asm
	{fma.rn.f16x2 %r346,%r325,%r382,%r9638;
}
	// end inline asm
	// begin inline asm
	{fma.rn.f16x2 %r350,%r324,%r390,%r9641;
}
	// end inline asm
	// begin inline asm
	{fma.rn.f16x2 %r354,%r325,%r390,%r9637;
}
	// end inline asm
	mov.b32 	{%rs47, %rs48}, %r255;
	// begin inline asm
	{  mov.b32 %r358, {%rs47,%rs47};}

	// end inline asm
	// begin inline asm
	{  mov.b32 %r359, {%rs48,%rs48};}

	// end inline asm
	// begin inline asm
	{fma.rn.f16x2 %r360,%r358,%r366,%r9661;
}
	// end inline asm
	// begin inline asm
	{fma.rn.f16x2 %r364,%r359,%r366,%r9665;
}
	// end inline asm
	// begin inline asm
	{fma.rn.f16x2 %r368,%r358,%r374,%r9662;
}
	// end inline asm
	// begin inline asm
	{fma.rn.f16x2 %r372,%r359,%r374,%r9666;
}
	// end inline asm
	// begin inline asm
	{fma.rn.f16x2 %r376,%r358,%r382,%r9663;
}
	// end inline asm
	// begin inline asm
	{fma.rn.f16x2 %r380,%r359,%r382,%r9667;
}
	// end inline asm
	// begin inline asm
	{fma.rn.f16x2 %r384,%r358,%r390,%r9664;
}
	// end inline asm
	// begin inline asm
	{fma.rn.f16x2 %r388,%r359,%r390,%r9668;
}
	// end inline asm
	// begin inline asm
	{  mov.b32 %r392, {%rs49,%rs50};}

	// end inline asm
	// begin inline asm
	{  mov.b32 %r393, {%rs51,%rs52};}

	// end inline asm
	// begin inline asm
	{  mov.b32 %r394, {%rs53,%rs54};}

	// end inline asm
	// begin inline asm
	{  mov.b32 %r395, {%rs55,%rs56};}

	// end inline asm
	ld.shared.v4.u32 	{%r506, %r514, %r522, %r530}, [%r9218+272];
	mov.b32 	{%rs57, %rs58}, %r392;
	// begin inline asm
	{  mov.b32 %r396, {%rs57,%rs57};}

	// end inline asm
	// begin inline asm
	{  mov.b32 %r397, {%rs58,%rs58};}

	// end inline asm
	// begin inline asm
	{fma.rn.f16x2 %r398,%r396,%r506,%r258;
}
	// end inline asm
	// begin inline asm
	{fma.rn.f16x2 %r402,%r397,%r506,%r262;
}
	// end inline asm
	// begin inline asm
	{fma.rn.f16x2 %r406,%r396,%r514,%r266;
}
	// end inline asm
	// begin inline asm
	{fma.rn.f16x2 %r410,%r397,%r514,%r270;
}
	// end inline asm
	// begin inline asm
	{fma.rn.f16x2 %r414,%r396,%r522,%r274;
}
	// end inline asm
	// begin inline asm
	{fma.rn.f16x2 %r418,%r397,%r522,%r278;
}
	// end inline asm
	// begin inline asm
	{fma.rn.f16x2 %r422,%r396,%r530,%r282;
}
	// end inline asm
	// begin inline asm
	{fma.rn.f16x2 %r426,%r397,%r530,%r286;
}
	// end inline asm
	mov.b32 	{%rs59, %rs60}, %r393;
	// begin inline asm
	{  mov.b32 %r430, {%rs59,%rs59};}

	// end inline asm
	// begin inline asm
	{  mov.b32 %r431, {%rs60,%rs60};}

	// end inline asm
	// begin inline asm
	{fma.rn.f16x2 %r432,%r430,%r506,%r292;
}
	// end inline asm
	// begin inline asm
	{fma.rn.f16x2 %r436,%r431,%r506,%r296;
}
	// end inline asm
	// begin inline asm
	{fma.rn.f16x2 %r440,%r430,%r514,%r300;
}
	// end inline asm
	// begin inline asm
	{fma.rn.f16x2 %r444,%r431,%r514,%r304;
}
	// end inline asm
	// begin inline asm
	{fma.rn.f16x2 %r448,%r430,%r522,%r308;
}
	// end inline asm
	// begin inline asm
	{fma.rn.f16x2 %r452,%r431,%r522,%r312;
}
	// end inline asm
	// begin inline asm
	{fma.rn.f16x2 %r456,%r430,%r530,%r316;
}
	// end inline asm
	// begin inline asm
	{fma.rn.f16x2 %r460,%r431,%r530,%r320;
}
	// end inline asm
	mov.b32 	{%rs61, %rs62}, %r394;
	// begin inline asm
	{  mov.b32 %r464, {%rs61,%rs61};}

	// end inline asm
	// begin inline asm
	{  mov.b32 %r465, {%rs62,%rs62};}

	// end inline asm
	// begin inline asm
	{fma.rn.f16x2 %r466,%r464,%r506,%r326;
}
	// end inline asm
	// begin inline asm
	{fma.rn.f16x2 %r470,%r465,%r506,%r330;
}
	// end inline asm
	// begin inline asm
	{fma.rn.f16x2 %r474,%r464,%r514,%r334;
}
	// end inline asm
	// begin inline asm
	{fma.rn.f16x2 %r478,%r465,%r514,%r338;
}
	// end inline asm
	// begin inline asm
	{fma.rn.f16x2 %r482,%r464,%r522,%r342;
}
	// end inline asm
	// begin inline asm
	{fma.rn.f16x2 %r486,%r465,%r522,%r346;
}
	// end inline asm
	// begin inline asm
	{fma.rn.f16x2 %r490,%r464,%r530,%r350;
}
	// end inline asm
	// begin inline asm
	{fma.rn.f16x2 %r494,%r465,%r530,%r354;
}
	// end inline asm
	mov.b32 	{%rs63, %rs64}, %r395;
	// begin inline asm
	{  mov.b32 %r498, {%rs63,%rs63};}

	// end inline asm
	// begin inline asm
	{  mov.b32 %r499, {%rs64,%rs64};}

	// end inline asm
	// begin inline asm
	{fma.rn.f16x2 %r500,%r498,%r506,%r360;
}
	// end inline asm
	// begin inline asm
	{fma.rn.f16x2 %r504,%r499,%r506,%r364;
}
	// end inline asm
	// begin inline asm
	{fma.rn.f16x2 %r508,%r498,%r514,%r368;
}
	// end inline asm
	// begin inline asm
	{fma.rn.f16x2 %r512,%r499,%r514,%r372;
}
	// end inline asm
	// begin inline asm
	{fma.rn.f16x2 %r516,%r498,%r522,%r376;
}
	// end inline asm
	// begin inline asm
	{fma.rn.f16x2 %r520,%r499,%r522,%r380;
}
	// end inline asm
	// begin inline asm
	{fma.rn.f16x2 %r524,%r498,%r530,%r384;
}
	// end inline asm
	// begin inline asm
	{fma.rn.f16x2 %r528,%r499,%r530,%r388;
}
	// end inline asm
	// begin inline asm
	{  mov.b32 %r532, {%rs65,%rs66};}

	// end inline asm
	// begin inline asm
	{  mov.b32 %r533, {%rs67,%rs68};}

	// end inline asm
	// begin inline asm
	{  mov.b32 %r534, {%rs69,%rs70};}

	// end inline asm
	// begin inline asm
	{  mov.b32 %r535, {%rs71,%rs72};}

	// end inline asm
	ld.shared.v4.u32 	{%r646, %r654, %r662, %r670}, [%r9218+544];
	mov.b32 	{%rs73, %rs74}, %r532;
	// begin inline asm
	{  mov.b32 %r536, {%rs73,%rs73};}

	// end inline asm
	// begin inline asm
	{  mov.b32 %r537, {%rs74,%rs74};}

	// end inline asm
	// begin inline asm
	{fma.rn.f16x2 %r538,%r536,%r646,%r398;
}
	// end inline asm
	// begin inline asm
	{fma.rn.f16x2 %r542,%r537,%r646,%r402;
}
	// end inline asm
	// begin inline asm
	{fma.rn.f16x2 %r546,%r536,%r654,%r406;
}
	// end inline asm
	// begin inline asm
	{fma.rn.f16x2 %r550,%r537,%r654,%r410;
}
	// end inline asm
	// begin inline asm
	{fma.rn.f16x2 %r554,%r536,%r662,%r414;
}
	// end inline asm
	// begin inline asm
	{fma.rn.f16x2 %r558,%r537,%r662,%r418;
}
	// end inline asm
	// begin inline asm
	{fma.rn.f16x2 %r562,%r536,%r670,%r422;
}
	// end inline asm
	// begin inline asm
	{fma.rn.f16x2 %r566,%r537,%r670,%r426;
}
	// end inline asm
	mov.b32 	{%rs75, %rs76}, %r533;
	// begin inline asm
	{  mov.b32 %r570, {%rs75,%rs75};}

	// end inline asm
	// begin inline asm
	{  mov.b32 %r571, {%rs76,%rs76};}

	// end inline asm
	// begin inline asm
	{fma.rn.f16x2 %r572,%r570,%r646,%r432;
}
	// end inline asm
	// begin inline asm
	{fma.rn.f16x2 %r576,%r571,%r646,%r436;
}
	// end inline asm
	// begin inline asm
	{fma.rn.f16x2 %r580,%r570,%r654,%r440;
}
	// end inline asm
	// begin inline asm
	{fma.rn.f16x2 %r584,%r571,%r654,%r444;
}
	// end inline asm
	// begin inline asm
	{fma.rn.f16x2 %r588,%r570,%r662,%r448;
}
	// end inline asm
	// begin inline asm
	{fma.rn.f16x2 %r592,%r571,%r662,%r452;
}
	// end inline asm
	// begin inline asm
	{fma.rn.f16x2 %r596,%r570,%r670,%r456;
}
	// end inline asm
	// begin inline asm
	{fma.rn.f16x2 %r600,%r571,%r670,%r460;
}
	// end inline asm
	mov.b32 	{%rs77, %rs78}, %r534;
	// begin inline asm
	{  mov.b32 %r604, {%rs77,%rs77};}

	// end inline asm
	// begin inline asm
	{  mov.b32 %r605, {%rs78,%rs78};}

	// end inline asm
	// begin inline asm
	{fma.rn.f16x2 %r606,%r604,%r646,%r466;
}
	// end inline asm
	// begin inline asm
	{fma.rn.f16x2 %r610,%r605,%r646,%r470;
}
	// end inline asm
	// begin inline asm
	{fma.rn.f16x2 %r614,%r604,%r654,%r474;
}
	// end inline asm
	// begin inline asm
	{fma.rn.f16x2 %r618,%r605,%r654,%r478;
}
	// end inline asm
	// begin inline asm
	{fma.rn.f16x2 %r622,%r604,%r662,%r482;
}
	// end inline asm
	// begin inline asm
	{fma.rn.f16x2 %r626,%r605,%r662,%r486;
}
	// end inline asm
	// begin inline asm
	{fma.rn.f16x2 %r630,%r604,%r670,%r490;
}
	// end inline asm
	// begin inline asm
	{fma.rn.f16x2 %r634,%r605,%r670,%r494;
}
	// end inline asm
	mov.b32 	{%rs79, %rs80}, %r535;
	// begin inline asm
	{  mov.b32 %r638, {%rs79,%rs79};}

	// end inline asm
	// begin inline asm
	{  mov.b32 %r639, {%rs80,%rs80};}

	// end inline asm
	// begin inline asm
	{fma.rn.f16x2 %r640,%r638,%r646,%r500;
}
	// end inline asm
	// begin inline asm
	{fma.rn.f16x2 %r644,%r639,%r646,%r504;
}
	// end inline asm
	// begin inline asm
	{fma.rn.f16x2 %r648,%r638,%r654,%r508;
}
	// end inline asm
	// begin inline asm
	{fma.rn.f16x2 %r652,%r639,%r654,%r512;
}
	// end inline asm
	// begin inline asm
	{fma.rn.f16x2 %r656,%r638,%r662,%r516;
}
	// end inline asm
	// begin inline asm
	{fma.rn.f16x2 %r660,%r639,%r662,%r520;
}
	// end inline asm
	// begin inline asm
	{fma.rn.f16x2 %r664,%r638,%r670,%r524;
}
	// end inline asm
	// begin inline asm
	{fma.rn.f16x2 %r668,%r639,%r670,%r528;
}
	// end inline asm
	// begin inline asm
	{  mov.b32 %r672, {%rs81,%rs82};}

	// end inline asm
	// begin inline asm
	{  mov.b32 %r673, {%rs83,%rs84};}

	// end inline asm
	// begin inline asm
	{  mov.b32 %r674, {%rs85,%rs86};}

	// end inline asm
	// begin inline asm
	{  mov.b32 %r675, {%rs87,%rs88};}

	// end inline asm
	ld.shared.v4.u32 	{%r786, %r794, %r802, %r810}, [%r9218+816];
	mov.b32 	{%rs89, %rs90}, %r672;
	// begin inline asm
	{  mov.b32 %r676, {%rs89,%rs89};}

	// end inline asm
	// begin inline asm
	{  mov.b32 %r677, {%rs90,%rs90};}

	// end inline asm
	// begin inline asm
	{fma.rn.f16x2 %r678,%r676,%r786,%r538;
}
	// end inline asm
	// begin inline asm
	{fma.rn.f16x2 %r682,%r677,%r786,%r542;
}
	// end inline asm
	// begin inline asm
	{fma.rn.f16x2 %r686,%r676,%r794,%r546;
}
	// end inline asm
	// begin inline asm
	{fma.rn.f16x2 %r690,%r677,%r794,%r550;
}
	// end inline asm
	// begin inline asm
	{fma.rn.f16x2 %r694,%r676,%r802,%r554;
}
	// end inline asm
	// begin inline asm
	{fma.rn.f16x2 %r698,%r677,%r802,%r558;
}
	// end inline asm
	// begin inline asm
	{fma.rn.f16x2 %r702,%r676,%r810,%r562;
}
	// end inline asm
	// begin inline asm
	{fma.rn.f16x2 %r706,%r677,%r810,%r566;
}
	// end inline asm
	mov.b32 	{%rs91, %rs92}, %r673;
	// begin inline asm
	{  mov.b32 %r710, {%rs91,%rs91};}

	// end inline asm
	// begin inline asm
	{  mov.b32 %r711, {%rs92,%rs92};}

	// end inline asm
	// begin inline asm
	{fma.rn.f16x2 %r712,%r710,%r786,%r572;
}
	// end inline asm
	// begin inline asm
	{fma.rn.f16x2 %r716,%r711,%r786,%r576;
}
	// end inline asm
	// begin inline asm
	{fma.rn.f16x2 %r720,%r710,%r794,%r580;
}
	// end inline asm
	// begin inline asm
	{fma.rn.f16x2 %r724,%r711,%r794,%r584;
}
	// end inline asm
	// begin inline asm
	{fma.rn.f16x2 %r728,%r710,%r802,%r588;
}
	// end inline asm
	// begin inline asm
	{fma.rn.f16x2 %r732,%r711,%r802,%r592;
}
	// end inline asm
	// begin inline asm
	{fma.rn.f16x2 %r736,%r710,%r810,%r596;
}
	// end inline asm
	// begin inline asm
	{fma.rn.f16x2 %r740,%r711,%r810,%r600;
}
	// end inline asm
	mov.b32 	{%rs93, %rs94}, %r674;
	// begin inline asm
	{  mov.b32 %r744, {%rs93,%rs93};}

	// end inline asm
	// begin inline asm
	{  mov.b32 %r745, {%rs94,%rs94};}

	// end inline asm
	// begin inline asm
	{fma.rn.f16x2 %r746,%r744,%r786,%r606;
}
	// end inline asm
	// begin inline asm
	{fma.rn.f16x2 %r750,%r745,%r786,%r610;
}
	// end inline asm
	// begin inline asm
	{fma.rn.f16x2 %r754,%r744,%r794,%r614;
}
	// end inline asm
	// begin inline asm
	{fma.rn.f16x2 %r758,%r745,%r794,%r618;
}
	// end inline asm
	// begin inline asm
	{fma.rn.f16x2 %r762,%r744,%r802,%r622;
}
	// end inline asm
	// begin inline asm
	{fma.rn.f16x2 %r766,%r745,%r802,%r626;
}
	// end inline asm
	// begin inline asm
	{fma.rn.f16x2 %r770,%r744,%r810,%r630;
}
	// end inline asm
	// begin inline asm
	{fma.rn.f16x2 %r774,%r745,%r810,%r634;
}
	// end inline asm
	mov.b32 	{%rs95, %rs96}, %r675;
	// begin inline asm
	{  mov.b32 %r778, {%rs95,%rs95};}

	// end inline asm
	// begin inline asm
	{  mov.b32 %r779, {%rs96,%rs96};}

	// end inline asm
	// begin inline asm
	{fma.rn.f16x2 %r780,%r778,%r786,%r640;
}
	// end inline asm
	// begin inline asm
	{fma.rn.f16x2 %r784,%r779,%r786,%r644;
}
	// end inline asm
	// begin inline asm
	{fma.rn.f16x2 %r788,%r778,%r794,%r648;
}
	// end inline asm
	// begin inline asm
	{fma.rn.f16x2 %r792,%r779,%r794,%r652;
}
	// end inline asm
	// begin inline asm
	{fma.rn.f16x2 %r796,%r778,%r802,%r656;
}
	// end inline asm
	// begin inline asm
	{fma.rn.f16x2 %r800,%r779,%r802,%r660;
}
	// end inline asm
	// begin inline asm
	{fma.rn.f16x2 %r804,%r778,%r810,%r664;
}
	// end inline asm
	// begin inline asm
	{fma.rn.f16x2 %r808,%r779,%r810,%r668;
}
	// end inline asm
	// begin inline asm
	{  mov.b32 %r812, {%rs97,%rs98};}

	// end inline asm
	// begin inline asm
	{  mov.b32 %r813, {%rs99,%rs100};}

	// end inline asm
	// begin inline asm
	{  mov.b32 %r814, {%rs101,%rs102};}

	// end inline asm
	// begin inline asm
	{  mov.b32 %r815, {%rs103,%rs104};}

	// end inline asm
	ld.shared.v4.u32 	{%r926, %r934, %r942, %r950}, [%r9218+1088];
	mov.b32 	{%rs105, %rs106}, %r812;
	// begin inline asm
	{  mov.b32 %r816, {%rs105,%rs105};}

	// end inline asm
	// begin inline asm
	{  mov.b32 %r817, {%rs106,%rs106};}

	// end inline asm
	// begin inline asm
	{fma.rn.f16x2 %r818,%r816,%r926,%r678;
}
	// end inline asm
	// begin inline asm
	{fma.rn.f16x2 %r822,%r817,%r926,%r682;
}
	// end inline asm
	// begin inline asm
	{fma.rn.f16x2 %r826,%r816,%r934,%r686;
}
	// end inline asm
	// begin inline asm
	{fma.rn.f16x2 %r830,%r817,%r934,%r690;
}
	// end inline asm
	// begin inline asm
	{fma.rn.f16x2 %r834,%r816,%r942,%r694;
}
	// end inline asm
	// begin inline asm
	{fma.rn.f16x2 %r838,%r817,%r942,%r698;
}
	// end inline asm
	// begin inline asm
	{fma.rn.f16x2 %r842,%r816,%r950,%r702;
}
	// end inline asm
	// begin inline asm
	{fma.rn.f16x2 %r846,%r817,%r950,%r706;
}
	// end inline asm
	mov.b32 	{%rs107, %rs108}, %r813;
	// begin inline asm
	{  mov.b32 %r850, {%rs107,%rs107};}

	// end inline asm
	// begin inline asm
	{  mov.b32 %r851, {%rs108,%rs108};}

	// end inline asm
	// begin inline asm
	{fma.rn.f16x2 %r852,%r850,%r926,%r712;
}
	// end inline asm
	// begin inline asm
	{fma.rn.f16x2 %r856,%r851,%r926,%r716;
}
	// end inline asm
	// begin inline asm
	{fma.rn.f16x2 %r860,%r850,%r934,%r720;
}
	// end inline asm
	// begin inline asm
	{fma.rn.f16x2 %r864,%r851,%r934,%r724;
}
	// end inline asm
	// begin inline asm
	{fma.rn.f16x2 %r868,%r850,%r942,%r728;
}
	// end inline asm
	// begin inline asm
	{fma.rn.f16x2 %r872,%r851,%r942,%r732;
}
	// end inline asm
	// begin inline asm
	{fma.rn.f16x2 %r876,%r850,%r950,%r736;
}
	// end inline asm
	// begin inline asm
	{fma.rn.f16x2 %r880,%r851,%r950,%r740;
}
	// end inline asm
	mov.b32 	{%rs109, %rs110}, %r814;
	// begin inline asm
	{  mov.b32 %r884, {%rs109,%rs109};}

	// end inline asm
	// begin inline asm
	{  mov.b32 %r885, {%rs110,%rs110};}

	// end inline asm
	// begin inline asm
	{fma.rn.f16x2 %r886,%r884,%r926,%r746;
}
	// end inline asm
	// begin inline asm
	{fma.rn.f16x2 %r890,%r885,%r926,%r750;
}
	// end inline asm
	// begin inline asm
	{fma.rn.f16x2 %r894,%r884,%r934,%r754;
}
	// end inline asm
	// begin inline asm
	{fma.rn.f16x2 %r898,%r885,%r934,%r758;
}
	// end inline asm
	// begin inline asm
	{fma.rn.f16x2 %r902,%r884,%r942,%r762;
}
	// end inline asm
	// begin inline asm
	{fma.rn.f16x2 %r906,%r885,%r942,%r766;
}
	// end inline asm
	// begin inline asm
	{fma.rn.f16x2 %r910,%r884,%r950,%r770;
}
	// end inline asm
	// begin inline asm
	{fma.rn.f16x2 %r914,%r885,%r950,%r774;
}
	// end inline asm
	mov.b32 	{%rs111, %rs112}, %r815;
	// begin inline asm
	{  mov.b32 %r918, {%rs111,%rs111};}

	// end inline asm
	// begin inline asm
	{  mov.b32 %r919, {%rs112,%rs112};}

	// end inline asm
	// begin inline asm
	{fma.rn.f16x2 %r920,%r918,%r926,%r780;
}
	// end inline asm
	// begin inline asm
	{fma.rn.f16x2 %r924,%r919,%r926,%r784;
}
	// end inline asm
	// begin inline asm
	{fma.rn.f16x2 %r928,%r918,%r934,%r788;
}
	// end inline asm
	// begin inline asm
	{fma.rn.f16x2 %r932,%r919,%r934,%r792;
}
	// end inline asm
	// begin inline asm
	{fma.rn.f16x2 %r936,%r918,%r942,%r796;
}
	// end inline asm
	// begin inline asm
	{fma.rn.f16x2 %r940,%r919,%r942,%r800;
}
	// end inline asm
	// begin inline asm
	{fma.rn.f16x2 %r944,%r918,%r950,%r804;
}
	// end inline asm
	// begin inline asm
	{fma.rn.f16x2 %r948,%r919,%r950,%r808;
}
	// end inline asm
	// begin inline asm
	{  mov.b32 %r952, {%rs113,%rs114};}

	// end inline asm
	// begin inline asm
	{  mov.b32 %r953, {%rs115,%rs116};}

	// end inline asm
	// begin inline asm
	{  mov.b32 %r954, {%rs117,%rs118};}

	// end inline asm
	// begin inline asm
	{  mov.b32 %r955, {%rs119,%rs120};}

	// end inline asm
	ld.shared.v4.u32 	{%r1066, %r1074, %r1082, %r1090}, [%r9218+1360];
	mov.b32 	{%rs121, %rs122}, %r952;
	// begin inline asm
	{  mov.b32 %r956, {%rs121,%rs121};}

	// end inline asm
	// begin inline asm
	{  mov.b32 %r957, {%rs122,%rs122};}

	// end inline asm
	// begin inline asm
	{fma.rn.f16x2 %r958,%r956,%r1066,%r818;
}
	// end inline asm
	// begin inline asm
	{fma.rn.f16x2 %r962,%r957,%r1066,%r822;
}
	// end inline asm
	// begin inline asm
	{fma.rn.f16x2 %r966,%r956,%r1074,%r826;
}
	// end inline asm
	// begin inline asm
	{fma.rn.f16x2 %r970,%r957,%r1074,%r830;
}
	// end inline asm
	// begin inline asm
	{fma.rn.f16x2 %r974,%r956,%r1082,%r834;
}
	// end inline asm
	// begin inline asm
	{fma.rn.f16x2 %r978,%r957,%r1082,%r838;
}
	// end inline asm
	// begin inline asm
	{fma.rn.f16x2 %r982,%r956,%r1090,%r842;
}
	// end inline asm
	// begin inline asm
	{fma.rn.f16x2 %r986,%r957,%r1090,%r846;
}
	// end inline asm
	mov.b32 	{%rs123, %rs124}, %r953;
	// begin inline asm
	{  mov.b32 %r990, {%rs123,%rs123};}

	// end inline asm
	// begin inline asm
	{  mov.b32 %r991, {%rs124,%rs124};}

	// end inline asm
	// begin inline asm
	{fma.rn.f16x2 %r992,%r990,%r1066,%r852;
}
	// end inline asm
	// begin inline asm
	{fma.rn.f16x2 %r996,%r991,%r1066,%r856;
}
	// end inline asm
	// begin inline asm
	{fma.rn.f16x2 %r1000,%r990,%r1074,%r860;
}
	// end inline asm
	// begin inline asm
	{fma.rn.f16x2 %r1004,%r991,%r1074,%r864;
}
	// end inline asm
	// begin inline asm
	{fma.rn.f16x2 %r1008,%r990,%r1082,%r868;
}
	// end inline asm
	// begin inline asm
	{fma.rn.f16x2 %r1012,%r991,%r1082,%r872;
}
	// end inline asm
	// begin inline asm
	{fma.rn.f16x2 %r1016,%r990,%r1090,%r876;
}
	// end inline asm
	// begin inline asm
	{fma.rn.f16x2 %r1020,%r991,%r1090,%r880;
}
	// end inline asm
	mov.b32 	{%rs125, %rs126}, %r954;
	// begin inline asm
	{  mov.b32 %r1024, {%rs125,%rs125};}

	// end inline asm
	// begin inline asm
	{  mov.b32 %r1025, {%rs126,%rs126};}

	// end inline asm
	// begin inline asm
	{fma.rn.f16x2 %r1026,%r1024,%r1066,%r886;
}
	// end inline asm
	// begin inline asm
	{fma.rn.f16x2 %r1030,%r1025,%r1066,%r890;
}
	// end inline asm
	// begin inline asm
	{fma.rn.f16x2 %r1034,%r1024,%r1074,%r894;
}
	// end inline asm
	// begin inline asm
	{fma.rn.f16x2 %r1038,%r1025,%r1074,%r898;
}
	// end inline asm
	// begin inline asm
	{fma.rn.f16x2 %r1042,%r1024,%r1082,%r902;
}
	// end inline asm
	// begin inline asm
	{fma.rn.f16x2 %r1046,%r1025,%r1082,%r906;
}
	// end inline asm
	// begin inline asm
	{fma.rn.f16x2 %r1050,%r1024,%r1090,%r910;
}
	// end inline asm
	// begin inline asm
	{fma.rn.f16x2 %r1054,%r1025,%r1090,%r914;
}
	// end inline asm
	mov.b32 	{%rs127, %rs128}, %r955;
	// begin inline asm
	{  mov.b32 %r1058, {%rs127,%rs127};}

	// end inline asm
	// begin inline asm
	{  mov.b32 %r1059, {%rs128,%rs128};}

	// end inline asm
	// begin inline asm
	{fma.rn.f16x2 %r1060,%r1058,%r1066,%r920;
}
	// end inline asm
	// begin inline asm
	{fma.rn.f16x2 %r1064,%r1059,%r1066,%r924;
}
	// end inline asm
	// begin inline asm
	{fma.rn.f16x2 %r1068,%r1058,%r1074,%r928;
}
	// end inline asm
	// begin inline asm
	{fma.rn.f16x2 %r1072,%r1059,%r1074,%r932;
}
	// end inline asm
	// begin inline asm
	{fma.rn.f16x2 %r1076,%r1058,%r1082,%r936;
}
	// end inline asm
	// begin inline asm
	{fma.rn.f16x2 %r1080,%r1059,%r1082,%r940;
}
	// end inline asm
	// begin inline asm
	{fma.rn.f16x2 %r1084,%r1058,%r1090,%r944;
}
	// end inline asm
	// begin inline asm
	{fma.rn.f16x2 %r1088,%r1059,%r1090,%r948;
}
	// end inline asm
	// begin inline asm
	{  mov.b32 %r1092, {%rs129,%rs130};}

	// end inline asm
	// begin inline asm
	{  mov.b32 %r1093, {%rs131,%rs132};}

	// end inline asm
	// begin inline asm
	{  mov.b32 %r1094, {%rs133,%rs134};}

	// end inline asm
	// begin inline asm
	{  mov.b32 %r1095, {%rs135,%rs136};}

	// end inline asm
	ld.shared.v4.u32 	{%r1206, %r1214, %r1222, %r1230}, [%r9218+1632];
	mov.b32 	{%rs137, %rs138}, %r1092;
	// begin inline asm
	{  mov.b32 %r1096, {%rs137,%rs137};}

	// end inline asm
	// begin inline asm
	{  mov.b32 %r1097, {%rs138,%rs138};}

	// end inline asm
	// begin inline asm
	{fma.rn.f16x2 %r1098,%r1096,%r1206,%r958;
}
	// end inline asm
	// begin inline asm
	{fma.rn.f16x2 %r1102,%r1097,%r1206,%r962;
}
	// end inline asm
	// begin inline asm
	{fma.rn.f16x2 %r1106,%r1096,%r1214,%r966;
}
	// end inline asm
	// begin inline asm
	{fma.rn.f16x2 %r1110,%r1097,%r1214,%r970;
}
	// end inline asm
	// begin inline asm
	{fma.rn.f16x2 %r1114,%r1096,%r1222,%r974;
}
	// end inline asm
	// begin inline asm
	{fma.rn.f16x2 %r1118,%r1097,%r1222,%r978;
}
	// end inline asm
	// begin inline asm
	{fma.rn.f16x2 %r1122,%r1096,%r1230,%r982;
}
	// end inline asm
	// begin inline asm
	{fma.rn.f16x2 %r1126,%r1097,%r1230,%r986;
}
	// end inline asm
	mov.b32 	{%rs139, %rs140}, %r1093;
	// begin inline asm
	{  mov.b32 %r1130, {%rs139,%rs139};}

	// end inline asm
	// begin inline asm
	{  mov.b32 %r1131, {%rs140,%rs140};}

	// end inline asm
	// begin inline asm
	{fma.rn.f16x2 %r1132,%r1130,%r1206,%r992;
}
	// end inline asm
	// begin inline asm
	{fma.rn.f16x2 %r1136,%r1131,%r1206,%r996;
}
	// end inline asm
	// begin inline asm
	{fma.rn.f16x2 %r1140,%r1130,%r1214,%r1000;
}
	// end inline asm
	// begin inline asm
	{fma.rn.f16x2 %r1144,%r1131,%r1214,%r1004;
}
	// end inline asm
	// begin inline asm
	{fma.rn.f16x2 %r1148,%r1130,%r1222,%r1008;
}
	// end inline asm
	// begin inline asm
	{fma.rn.f16x2 %r1152,%r1131,%r1222,%r1012;
}
	// end inline asm
	// begin inline asm
	{fma.rn.f16x2 %r1156,%r1130,%r1230,%r1016;
}
	// end inline asm
	// begin inline asm
	{fma.rn.f16x2 %r1160,%r1131,%r1230,%r1020;
}
	// end inline asm
	mov.b32 	{%rs141, %rs142}, %r1094;
	// begin inline asm
	{  mov.b32 %r1164, {%rs141,%rs141};}

	// end inline asm
	// begin inline asm
	{  mov.b32 %r1165, {%rs142,%rs142};}

	// end inline asm
	// begin inline asm
	{fma.rn.f16x2 %r1166,%r1164,%r1206,%r1026;
}
	// end inline asm
	// begin inline asm
	{fma.rn.f16x2 %r1170,%r1165,%r1206,%r1030;
}
	// end inline asm
	// begin inline asm
	{fma.rn.f16x2 %r1174,%r1164,%r1214,%r1034;
}
	// end inline asm
	// begin inline asm
	{fma.rn.f16x2 %r1178,%r1165,%r1214,%r1038;
}
	// end inline asm
	// begin inline asm
	{fma.rn.f16x2 %r1182,%r1164,%r1222,%r1042;
}
	// end inline asm
	// begin inline asm
	{fma.rn.f16x2 %r1186,%r1165,%r1222,%r1046;
}
	// end inline asm
	// begin inline asm
	{fma.rn.f16x2 %r1190,%r1164,%r1230,%r1050;
}
	// end inline asm
	// begin inline asm
	{fma.rn.f16x2 %r1194,%r1165,%r1230,%r1054;
}
	// end inline asm
	mov.b32 	{%rs143, %rs144}, %r1095;
	// begin inline asm
	{  mov.b32 %r1198, {%rs143,%rs143};}

	// end inline asm
	// begin inline asm
	{  mov.b32 %r1199, {%rs144,%rs144};}

	// end inline asm
	// begin inline asm
	{fma.rn.f16x2 %r1200,%r1198,%r1206,%r1060;
}
	// end inline asm
	// begin inline asm
	{fma.rn.f16x2 %r1204,%r1199,%r1206,%r1064;
}
	// end inline asm
	// begin inline asm
	{fma.rn.f16x2 %r1208,%r1198,%r1214,%r1068;
}
	// end inline asm
	// begin inline asm
	{fma.rn.f16x2 %r1212,%r1199,%r1214,%r1072;
}
	// end inline asm
	// begin inline asm
	{fma.rn.f16x2 %r1216,%r1198,%r1222,%r1076;
}
	// end inline asm
	// begin inline asm
	{fma.rn.f16x2 %r1220,%r1199,%r1222,%r1080;
}
	// end inline asm
	// begin inline asm
	{fma.rn.f16x2 %r1224,%r1198,%r1230,%r1084;
}
	// end inline asm
	// begin inline asm
	{fma.rn.f16x2 %r1228,%r1199,%r1230,%r1088;
}
	// end inline asm
	// begin inline asm
	{  mov.b32 %r1232, {%rs145,%rs146};}

	// end inline asm
	// begin inline asm
	{  mov.b32 %r1233, {%rs147,%rs148};}

	// end inline asm
	// begin inline asm
	{  mov.b32 %r1234, {%rs149,%rs150};}

	// end inline asm
	// begin inline asm
	{  mov.b32 %r1235, {%rs151,%rs152};}

	// end inline asm
	ld.shared.v4.u32 	{%r1346, %r1354, %r1362, %r1370}, [%r9218+1904];
	mov.b32 	{%rs153, %rs154}, %r1232;
	// begin inline asm
	{  mov.b32 %r1236, {%rs153,%rs153};}

	// end inline asm
	// begin inline asm
	{  mov.b32 %r1237, {%rs154,%rs154};}

	// end inline asm
	// begin inline asm
	{fma.rn.f16x2 %r1238,%r1236,%r1346,%r1098;
}
	// end inline asm
	// begin inline asm
	{fma.rn.f16x2 %r1242,%r1237,%r1346,%r1102;
}
	// end inline asm
	// begin inline asm
	{fma.rn.f16x2 %r1246,%r1236,%r1354,%r1106;
}
	// end inline asm
	// begin inline asm
	{fma.rn.f16x2 %r1250,%r1237,%r1354,%r1110;
}
	// end inline asm
	// begin inline asm
	{fma.rn.f16x2 %r1254,%r1236,%r1362,%r1114;
}
	// end inline asm
	// begin inline asm
	{fma.rn.f16x2 %r1258,%r1237,%r1362,%r1118;
}
	// end inline asm
	// begin inline asm
	{fma.rn.f16x2 %r1262,%r1236,%r1370,%r1122;
}
	// end inline asm
	// begin inline asm
	{fma.rn.f16x2 %r1266,%r1237,%r1370,%r1126;
}
	// end inline asm
	mov.b32 	{%rs155, %rs156}, %r1233;
	// begin inline asm
	{  mov.b32 %r1270, {%rs155,%rs155};}

	// end inline asm
	// begin inline asm
	{  mov.b32 %r1271, {%rs156,%rs156};}

	// end inline asm
	// begin inline asm
	{fma.rn.f16x2 %r1272,%r1270,%r1346,%r1132;
}
	// end inline asm
	// begin inline asm
	{fma.rn.f16x2 %r1276,%r1271,%r1346,%r1136;
}
	// end inline asm
	// begin inline asm
	{fma.rn.f16x2 %r1280,%r1270,%r1354,%r1140;
}
	// end inline asm
	// begin inline asm
	{fma.rn.f16x2 %r1284,%r1271,%r1354,%r1144;
}
	// end inline asm
	// begin inline asm
	{fma.rn.f16x2 %r1288,%r1270,%r1362,%r1148;
}
	// end inline asm
	// begin inline asm
	{fma.rn.f16x2 %r1292,%r1271,%r1362,%r1152;
}
	// end inline asm
	// begin inline asm
	{fma.rn.f16x2 %r1296,%r1270,%r1370,%r1156;
}
	// end inline asm
	// begin inline asm
	{fma.rn.f16x2 %r1300,%r1271,%r1370,%r1160;
}
	// end inline asm
	mov.b32 	{%rs157, %rs158}, %r1234;
	// begin inline asm
	{  mov.b32 %r1304, {%rs157,%rs157};}

	// end inline asm
	// begin inline asm
	{  mov.b32 %r1305, {%rs158,%rs158};}

	// end inline asm
	// begin inline asm
	{fma.rn.f16x2 %r1306,%r1304,%r1346,%r1166;
}
	// end inline asm
	// begin inline asm
	{fma.rn.f16x2 %r1310,%r1305,%r1346,%r1170;
}
	// end inline asm
	// begin inline asm
	{fma.rn.f16x2 %r1314,%r1304,%r1354,%r1174;
}
	// end inline asm
	// begin inline asm
	{fma.rn.f16x2 %r1318,%r1305,%r1354,%r1178;
}
	// end inline asm
	// begin inline asm
	{fma.rn.f16x2 %r1322,%r1304,%r1362,%r1182;
}
	// end inline asm
	// begin inline asm
	{fma.rn.f16x2 %r1326,%r1305,%r1362,%r1186;
}
	// end inline asm
	// begin inline asm
	{fma.rn.f16x2 %r1330,%r1304,%r1370,%r1190;
}
	// end inline asm
	// begin inline asm
	{fma.rn.f16x2 %r1334,%r1305,%r1370,%r1194;
}
	// end inline asm
	mov.b32 	{%rs159, %rs160}, %r1235;
	// begin inline asm
	{  mov.b32 %r1338, {%rs159,%rs159};}

	// end inline asm
	// begin inline asm
	{  mov.b32 %r1339, {%rs160,%rs160};}

	// end inline asm
	// begin inline asm
	{fma.rn.f16x2 %r1340,%r1338,%r1346,%r1200;
}
	// end inline asm
	// begin inline asm
	{fma.rn.f16x2 %r1344,%r1339,%r1346,%r1204;
}
	// end inline asm
	// begin inline asm
	{fma.rn.f16x2 %r1348,%r1338,%r1354,%r1208;
}
	// end inline asm
	// begin inline asm
	{fma.rn.f16x2 %r1352,%r1339,%r1354,%r1212;
}
	// end inline asm
	// begin inline asm
	{fma.rn.f16x2 %r1356,%r1338,%r1362,%r1216;
}
	// end inline asm
	// begin inline asm
	{fma.rn.f16x2 %r1360,%r1339,%r1362,%r1220;
}
	// end inline asm
	// begin inline asm
	{fma.rn.f16x2 %r1364,%r1338,%r1370,%r1224;
}
	// end inline asm
	// begin inline asm
	{fma.rn.f16x2 %r1368,%r1339,%r1370,%r1228;
}
	// end inline asm
	ld.shared.v4.b32 	{%r9255, %r9256, %r9257, %r9258}, [%r9222+16];
	mov.b32 	{%rs257, %rs273}, %r9258;
	mov.b32 	{%rs225, %rs241}, %r9257;
	mov.b32 	{%rs193, %rs209}, %r9256;
	mov.b32 	{%rs161, %rs177}, %r9255;
	ld.shared.v4.b32 	{%r9259, %r9260, %r9261, %r9262}, [%r9222+160];
	mov.b32 	{%rs258, %rs274}, %r9262;
	mov.b32 	{%rs226, %rs242}, %r9261;
	mov.b32 	{%rs194, %rs210}, %r9260;
	mov.b32 	{%rs162, %rs178}, %r9259;
	// begin inline asm
	{  mov.b32 %r1372, {%rs161,%rs162};}

	// end inline asm
	ld.shared.v4.b32 	{%r9263, %r9264, %r9265, %r9266}, [%r9222+304];
	mov.b32 	{%rs259, %rs275}, %r9266;
	mov.b32 	{%rs227, %rs243}, %r9265;
	mov.b32 	{%rs195, %rs211}, %r9264;
	mov.b32 	{%rs163, %rs179}, %r9263;
	ld.shared.v4.b32 	{%r9267, %r9268, %r9269, %r9270}, [%r9222+448];
	mov.b32 	{%rs260, %rs276}, %r9270;
	mov.b32 	{%rs228, %rs244}, %r9269;
	mov.b32 	{%rs196, %rs212}, %r9268;
	mov.b32 	{%rs164, %rs180}, %r9267;
	// begin inline asm
	{  mov.b32 %r1373, {%rs163,%rs164};}

	// end inline asm
	ld.shared.v4.b32 	{%r9271, %r9272, %r9273, %r9274}, [%r9222+592];
	mov.b32 	{%rs261, %rs277}, %r9274;
	mov.b32 	{%rs229, %rs245}, %r9273;
	mov.b32 	{%rs197, %rs213}, %r9272;
	mov.b32 	{%rs165, %rs181}, %r9271;
	ld.shared.v4.b32 	{%r9275, %r9276, %r9277, %r9278}, [%r9222+736];
	mov.b32 	{%rs262, %rs278}, %r9278;
	mov.b32 	{%rs230, %rs246}, %r9277;
	mov.b32 	{%rs198, %rs214}, %r9276;
	mov.b32 	{%rs166, %rs182}, %r9275;
	// begin inline asm
	{  mov.b32 %r1374, {%rs165,%rs166};}

	// end inline asm
	ld.shared.v4.b32 	{%r9279, %r9280, %r9281, %r9282}, [%r9222+880];
	mov.b32 	{%rs263, %rs279}, %r9282;
	mov.b32 	{%rs231, %rs247}, %r9281;
	mov.b32 	{%rs199, %rs215}, %r9280;
	mov.b32 	{%rs167, %rs183}, %r9279;
	ld.shared.v4.b32 	{%r9283, %r9284, %r9285, %r9286}, [%r9222+1024];
	mov.b32 	{%rs264, %rs280}, %r9286;
	mov.b32 	{%rs232, %rs248}, %r9285;
	mov.b32 	{%rs200, %rs216}, %r9284;
	mov.b32 	{%rs168, %rs184}, %r9283;
	// begin inline asm
	{  mov.b32 %r1375, {%rs167,%rs168};}

	// end inline asm
	ld.shared.v4.u32 	{%r1486, %r1494, %r1502, %r1510}, [%r9218+2176];
	mov.b32 	{%rs169, %rs170}, %r1372;
	// begin inline asm
	{  mov.b32 %r1376, {%rs169,%rs169};}

	// end inline asm
	// begin inline asm
	{  mov.b32 %r1377, {%rs170,%rs170};}

	// end inline asm
	// begin inline asm
	{fma.rn.f16x2 %r1378,%r1376,%r1486,%r1238;
}
	// end inline asm
	// begin inline asm
	{fma.rn.f16x2 %r1382,%r1377,%r1486,%r1242;
}
	// end inline asm
	// begin inline asm
	{fma.rn.f16x2 %r1386,%r1376,%r1494,%r1246;
}
	// end inline asm
	// begin inline asm
	{fma.rn.f16x2 %r1390,%r1377,%r1494,%r1250;
}
	// end inline asm
	// begin inline asm
	{fma.rn.f16x2 %r1394,%r1376,%r1502,%r1254;
}
	// end inline asm
	// begin inline asm
	{fma.rn.f16x2 %r1398,%r1377,%r1502,%r1258;
}
	// end inline asm
	// begin inline asm
	{fma.rn.f16x2 %r1402,%r1376,%r1510,%r1262;
}
	// end inline asm
	// begin inline asm
	{fma.rn.f16x2 %r1406,%r1377,%r1510,%r1266;
}
	// end inline asm
	mov.b32 	{%rs171, %rs172}, %r1373;
	// begin inline asm
	{  mov.b32 %r1410, {%rs171,%rs171};}

	// end inline asm
	// begin inline asm
	{  mov.b32 %r1411, {%rs172,%rs172};}

	// end inline asm
	// begin inline asm
	{fma.rn.f16x2 %r1412,%r1410,%r1486,%r1272;
}
	// end inline asm
	// begin inline asm
	{fma.rn.f16x2 %r1416,%r1411,%r1486,%r1276;
}
	// end inline asm
	// begin inline asm
	{fma.rn.f16x2 %r1420,%r1410,%r1494,%r1280;
}
	// end inline asm
	// begin inline asm
	{fma.rn.f16x2 %r1424,%r1411,%r1494,%r1284;
}
	// end inline asm
	// begin inline asm
	{fma.rn.f16x2 %r1428,%r1410,%r1502,%r1288;
}
	// end inline asm
	// begin inline asm
	{fma.rn.f16x2 %r1432,%r1411,%r1502,%r1292;
}
	// end inline asm
	// begin inline asm
	{fma.rn.f16x2 %r1436,%r1410,%r1510,%r1296;
}
	// end inline asm
	// begin inline asm
	{fma.rn.f16x2 %r1440,%r1411,%r1510,%r1300;
}
	// end inline asm
	mov.b32 	{%rs173, %rs174}, %r1374;
	// begin inline asm
	{  mov.b32 %r1444, {%rs173,%rs173};}

	// end inline asm
	// begin inline asm
	{  mov.b32 %r1445, {%rs174,%rs174};}

	// end inline asm
	// begin inline asm
	{fma.rn.f16x2 %r1446,%r1444,%r1486,%r1306;
}
	// end inline asm
	// begin inline asm
	{fma.rn.f16x2 %r1450,%r1445,%r1486,%r1310;
}
	// end inline asm
	// begin inline asm
	{fma.rn.f16x2 %r1454,%r1444,%r1494,%r1314;
}
	// end inline asm
	// begin inline asm
	{fma.rn.f16x2 %r1458,%r1445,%r1494,%r1318;
}
	// end inline asm
	// begin inline asm
	{fma.rn.f16x2 %r1462,%r1444,%r1502,%r1322;
}
	// end inline asm
	// begin inline asm
	{fma.rn.f16x2 %r1466,%r1445,%r1502,%r1326;
}
	// end inline asm
	// begin inline asm
	{fma.rn.f16x2 %r1470,%r1444,%r1510,%r1330;
}
	// end inline asm
	// begin inline asm
	{fma.rn.f16x2 %r1474,%r1445,%r1510,%r1334;
}
	// end inline asm
	mov.b32 	{%rs175, %rs176}, %r1375;
	// begin inline asm
	{  mov.b32 %r1478, {%rs175,%rs175};}

	// end inline asm
	// begin inline asm
	{  mov.b32 %r1479, {%rs176,%rs176};}

	// end inline asm
	// begin inline asm
	{fma.rn.f16x2 %r1480,%r1478,%r1486,%r1340;
}
	// end inline asm
	// begin inline asm
	{fma.rn.f16x2 %r1484,%r1479,%r1486,%r1344;
}
	// end inline asm
	// begin inline asm
	{fma.rn.f16x2 %r1488,%r1478,%r1494,%r1348;
}
	// end inline asm
	// begin inline asm
	{fma.rn.f16x2 %r1492,%r1479,%r1494,%r1352;
}
	// end inline asm
	// begin inline asm
	{fma.rn.f16x2 %r1496,%r1478,%r1502,%r1356;
}
	// end inline asm
	// begin inline asm
	{fma.rn.f16x2 %r1500,%r1479,%r1502,%r1360;
}
	// end inline asm
	// begin inline asm
	{fma.rn.f16x2 %r1504,%r1478,%r1510,%r1364;
}
	// end inline asm
	// begin inline asm
	{fma.rn.f16x2 %r1508,%r1479,%r1510,%r1368;
}
	// end inline asm
	// begin inline asm
	{  mov.b32 %r1512, {%rs177,%rs178};}

	// end inline asm
	// begin inline asm
	{  mov.b32 %r1513, {%rs179,%rs180};}

	// end inline asm
	// begin inline asm
	{  mov.b32 %r1514, {%rs181,%rs182};}

	// end inline asm
	// begin inline asm
	{  mov.b32 %r1515, {%rs183,%rs184};}

	// end inline asm
	ld.shared.v4.u32 	{%r1626, %r1634, %r1642, %r1650}, [%r9218+2448];
	mov.b32 	{%rs185, %rs186}, %r1512;
	// begin inline asm
	{  mov.b32 %r1516, {%rs185,%rs185};}

	// end inline asm
	// begin inline asm
	{  mov.b32 %r1517, {%rs186,%rs186};}

	// end inline asm
	// begin inline asm
	{fma.rn.f16x2 %r1518,%r1516,%r1626,%r1378;
}
	// end inline asm
	// begin inline asm
	{fma.rn.f16x2 %r1522,%r1517,%r1626,%r1382;
}
	// end inline asm
	// begin inline asm
	{fma.rn.f16x2 %r1526,%r1516,%r1634,%r1386;
}
	// end inline asm
	// begin inline asm
	{fma.rn.f16x2 %r1530,%r1517,%r1634,%r1390;
}
	// end inline asm
	// begin inline asm
	{fma.rn.f16x2 %r1534,%r1516,%r1642,%r1394;
}
	// end inline asm
	// begin inline asm
	{fma.rn.f16x2 %r1538,%r1517,%r1642,%r1398;
}
	// end inline asm
	// begin inline asm
	{fma.rn.f16x2 %r1542,%r1516,%r1650,%r1402;
}
	// end inline asm
	// begin inline asm
	{fma.rn.f16x2 %r1546,%r1517,%r1650,%r1406;
}
	// end inline asm
	mov.b32 	{%rs187, %rs188}, %r1513;
	// begin inline asm
	{  mov.b32 %r1550, {%rs187,%rs187};}

	// end inline asm
	// begin inline asm
	{  mov.b32 %r1551, {%rs188,%rs188};}

	// end inline asm
	// begin inline asm
	{fma.rn.f16x2 %r1552,%r1550,%r1626,%r1412;
}
	// end inline asm
	// begin inline asm
	{fma.rn.f16x2 %r1556,%r1551,%r1626,%r1416;
}
	// end inline asm
	// begin inline asm
	{fma.rn.f16x2 %r1560,%r1550,%r1634,%r1420;
}
	// end inline asm
	// begin inline asm
	{fma.rn.f16x2 %r1564,%r1551,%r1634,%r1424;
}
	// end inline asm
	// begin inline asm
	{fma.rn.f16x2 %r1568,%r1550,%r1642,%r1428;
}
	// end inline asm
	// begin inline asm
	{fma.rn.f16x2 %r1572,%r1551,%r1642,%r1432;
}
	// end inline asm
	// begin inline asm
	{fma.rn.f16x2 %r1576,%r1550,%r1650,%r1436;
}
	// end inline asm
	// begin inline asm
	{fma.rn.f16x2 %r1580,%r1551,%r1650,%r1440;
}
	// end inline asm
	mov.b32 	{%rs189, %rs190}, %r1514;
	// begin inline asm
	{  mov.b32 %r1584, {%rs189,%rs189};}

	// end inline asm
	// begin inline asm
	{  mov.b32 %r1585, {%rs190,%rs190};}

	// end inline asm
	// begin inline asm
	{fma.rn.f16x2 %r1586,%r1584,%r1626,%r1446;
}
	// end inline asm
	// begin inline asm
	{fma.rn.f16x2 %r1590,%r1585,%r1626,%r1450;
}
	// end inline asm
	// begin inline asm
	{fma.rn.f16x2 %r1594,%r1584,%r1634,%r1454;
}
	// end inline asm
	// begin inline asm
	{fma.rn.f16x2 %r1598,%r1585,%r1634,%r1458;
}
	// end inline asm
	// begin inline asm
	{fma.rn.f16x2 %r1602,%r1584,%r1642,%r1462;
}
	// end inline asm
	// begin inline asm
	{fma.rn.f16x2 %r1606,%r1585,%r1642,%r1466;
}
	// end inline asm
	// begin inline asm
	{fma.rn.f16x2 %r1610,%r1584,%r1650,%r1470;
}
	// end inline asm
	// begin inline asm
	{fma.rn.f16x2 %r1614,%r1585,%r1650,%r1474;
}
	// end inline asm
	mov.b32 	{%rs191, %rs192}, %r1515;
	// begin inline asm
	{  mov.b32 %r1618, {%rs191,%rs191};}

	// end inline asm
	// begin inline asm
	{  mov.b32 %r1619, {%rs192,%rs192};}

	// end inline asm
	// begin inline asm
	{fma.rn.f16x2 %r1620,%r1618,%r1626,%r1480;
}
	// end inline asm
	// begin inline asm
	{fma.rn.f16x2 %r1624,%r1619,%r1626,%r1484;
}
	// end inline asm
	// begin inline asm
	{fma.rn.f16x2 %r1628,%r1618,%r1634,%r1488;
}
	// end inline asm
	// begin inline asm
	{fma.rn.f16x2 %r1632,%r1619,%r1634,%r1492;
}
	// end inline asm
	// begin inline asm
	{fma.rn.f16x2 %r1636,%r1618,%r1642,%r1496;
}
	// end inline asm
	// begin inline asm
	{fma.rn.f16x2 %r1640,%r1619,%r1642,%r1500;
}
	// end inline asm
	// begin inline asm
	{fma.rn.f16x2 %r1644,%r1618,%r1650,%r1504;
}
	// end inline asm
	// begin inline asm
	{fma.rn.f16x2 %r1648,%r1619,%r1650,%r1508;
}
	// end inline asm
	// begin inline asm
	{  mov.b32 %r1652, {%rs193,%rs194};}

	// end inline asm
	// begin inline asm
	{  mov.b32 %r1653, {%rs195,%rs196};}

	// end inline asm
	// begin inline asm
	{  mov.b32 %r1654, {%rs197,%rs198};}

	// end inline asm
	// begin inline asm
	{  mov.b32 %r1655, {%rs199,%rs200};}

	// end inline asm
	ld.shared.v4.u32 	{%r1766, %r1774, %r1782, %r1790}, [%r9218+2720];
	mov.b32 	{%rs201, %rs202}, %r1652;
	// begin inline asm
	{  mov.b32 %r1656, {%rs201,%rs201};}

	// end inline asm
	// begin inline asm
	{  mov.b32 %r1657, {%rs202,%rs202};}

	// end inline asm
	// begin inline asm
	{fma.rn.f16x2 %r1658,%r1656,%r1766,%r1518;
}
	// end inline asm
	// begin inline asm
	{fma.rn.f16x2 %r1662,%r1657,%r1766,%r1522;
}
	// end inline asm
	// begin inline asm
	{fma.rn.f16x2 %r1666,%r1656,%r1774,%r1526;
}
	// end inline asm
	// begin inline asm
	{fma.rn.f16x2 %r1670,%r1657,%r1774,%r1530;
}
	// end inline asm
	// begin inline asm
	{fma.rn.f16x2 %r1674,%r1656,%r1782,%r1534;
}
	// end inline asm
	// begin inline asm
	{fma.rn.f16x2 %r1678,%r1657,%r1782,%r1538;
}
	// end inline asm
	// begin inline asm
	{fma.rn.f16x2 %r1682,%r1656,%r1790,%r1542;
}
	// end inline asm
	// begin inline asm
	{fma.rn.f16x2 %r1686,%r1657,%r1790,%r1546;
}
	// end inline asm
	mov.b32 	{%rs203, %rs204}, %r1653;
	// begin inline asm
	{  mov.b32 %r1690, {%rs203,%rs203};}

	// end inline asm
	// begin inline asm
	{  mov.b32 %r1691, {%rs204,%rs204};}

	// end inline asm
	// begin inline asm
	{fma.rn.f16x2 %r1692,%r1690,%r1766,%r1552;
}
	// end inline asm
	// begin inline asm
	{fma.rn.f16x2 %r1696,%r1691,%r1766,%r1556;
}
	// end inline asm
	// begin inline asm
	{fma.rn.f16x2 %r1700,%r1690,%r1774,%r1560;
}
	// end inline asm
	// begin inline asm
	{fma.rn.f16x2 %r1704,%r1691,%r1774,%r1564;
}
	// end inline asm
	// begin inline asm
	{fma.rn.f16x2 %r1708,%r1690,%r1782,%r1568;
}
	// end inline asm
	// begin inline asm
	{fma.rn.f16x2 %r1712,%r1691,%r1782,%r1572;
}
	// end inline asm
	// begin inline asm
	{fma.rn.f16x2 %r1716,%r1690,%r1790,%r1576;
}
	// end inline asm
	// begin inline asm
	{fma.rn.f16x2 %r1720,%r1691,%r1790,%r1580;
}
	// end inline asm
	mov.b32 	{%rs205, %rs206}, %r1654;
	// begin inline asm
	{  mov.b32 %r1724, {%rs205,%rs205};}

	// end inline asm
	// begin inline asm
	{  mov.b32 %r1725, {%rs206,%rs206};}

	// end inline asm
	// begin inline asm
	{fma.rn.f16x2 %r1726,%r1724,%r1766,%r1586;
}
	// end inline asm
	// begin inline asm
	{fma.rn.f16x2 %r1730,%r1725,%r1766,%r1590;
}
	// end inline asm
	// begin inline asm
	{fma.rn.f16x2 %r1734,%r1724,%r1774,%r1594;
}
	// end inline asm
	// begin inline asm
	{fma.rn.f16x2 %r1738,%r1725,%r1774,%r1598;
}
	// end inline asm
	// begin inline asm
	{fma.rn.f16x2 %r1742,%r1724,%r1782,%r1602;
}
	// end inline asm
	// begin inline asm
	{fma.rn.f16x2 %r1746,%r1725,%r1782,%r1606;
}
	// end inline asm
	// begin inline asm
	{fma.rn.f16x2 %r1750,%r1724,%r1790,%r1610;
}
	// end inline asm
	// begin inline asm
	{fma.rn.f16x2 %r1754,%r1725,%r1790,%r1614;
}
	// end inline asm
	mov.b32 	{%rs207, %rs208}, %r1655;
	// begin inline asm
	{  mov.b32 %r1758, {%rs207,%rs207};}

	// end inline asm
	// begin inline asm
	{  mov.b32 %r1759, {%rs208,%rs208};}

	// end inline asm
	// begin inline asm
	{fma.rn.f16x2 %r1760,%r1758,%r1766,%r1620;
}
	// end inline asm
	// begin inline asm
	{fma.rn.f16x2 %r1764,%r1759,%r1766,%r1624;
}
	// end inline asm
	// begin inline asm
	{fma.rn.f16x2 %r1768,%r1758,%r1774,%r1628;
}
	// end inline asm
	// begin inline asm
	{fma.rn.f16x2 %r1772,%r1759,%r1774,%r1632;
}
	// end inline asm
	// begin inline asm
	{fma.rn.f16x2 %r1776,%r1758,%r1782,%r1636;
}
	// end inline asm
	// begin inline asm
	{fma.rn.f16x2 %r1780,%r1759,%r1782,%r1640;
}
	// end inline asm
	// begin inline asm
	{fma.rn.f16x2 %r1784,%r1758,%r1790,%r1644;
}
	// end inline asm
	// begin inline asm
	{fma.rn.f16x2 %r1788,%r1759,%r1790,%r1648;
}
	// end inline asm
	// begin inline asm
	{  mov.b32 %r1792, {%rs209,%rs210};}

	// end inline asm
	// begin inline asm
	{  mov.b32 %r1793, {%rs211,%rs212};}

	// end inline asm
	// begin inline asm
	{  mov.b32 %r1794, {%rs213,%rs214};}

	// end inline asm
	// begin inline asm
	{  mov.b32 %r1795, {%rs215,%rs216};}

	// end inline asm
	ld.shared.v4.u32 	{%r1906, %r1914, %r1922, %r1930}, [%r9218+2992];
	mov.b32 	{%rs217, %rs218}, %r1792;
	// begin inline asm
	{  mov.b32 %r1796, {%rs217,%rs217};}

	// end inline asm
	// begin inline asm
	{  mov.b32 %r1797, {%rs218,%rs218};}

	// end inline asm
	// begin inline asm
	{fma.rn.f16x2 %r1798,%r1796,%r1906,%r1658;
}
	// end inline asm
	// begin inline asm
	{fma.rn.f16x2 %r1802,%r1797,%r1906,%r1662;
}
	// end inline asm
	// begin inline asm
	{fma.rn.f16x2 %r1806,%r1796,%r1914,%r1666;
}
	// end inline asm
	// begin inline asm
	{fma.rn.f16x2 %r1810,%r1797,%r1914,%r1670;
}
	// end inline asm
	// begin inline asm
	{fma.rn.f16x2 %r1814,%r1796,%r1922,%r1674;
}
	// end inline asm
	// begin inline asm
	{fma.rn.f16x2 %r1818,%r1797,%r1922,%r1678;
}
	// end inline asm
	// begin inline asm
	{fma.rn.f16x2 %r1822,%r1796,%r1930,%r1682;
}
	// end inline asm
	// begin inline asm
	{fma.rn.f16x2 %r1826,%r1797,%r1930,%r1686;
}
	// end inline asm
	mov.b32 	{%rs219, %rs220}, %r1793;
	// begin inline asm
	{  mov.b32 %r1830, {%rs219,%rs219};}

	// end inline asm
	// begin inline asm
	{  mov.b32 %r1831, {%rs220,%rs220};}

	// end inline asm
	// begin inline asm
	{fma.rn.f16x2 %r1832,%r1830,%r1906,%r1692;
}
	// end inline asm
	// begin inline asm
	{fma.rn.f16x2 %r1836,%r1831,%r1906,%r1696;
}
	// end inline asm
	// begin inline asm
	{fma.rn.f16x2 %r1840,%r1830,%r1914,%r1700;
}
	// end inline asm
	// begin inline asm
	{fma.rn.f16x2 %r1844,%r1831,%r1914,%r1704;
}
	// end inline asm
	// begin inline asm
	{fma.rn.f16x2 %r1848,%r1830,%r1922,%r1708;
}
	// end inline asm
	// begin inline asm
	{fma.rn.f16x2 %r1852,%r1831,%r1922,%r1712;
}
	// end inline asm
	// begin inline asm
	{fma.rn.f16x2 %r1856,%r1830,%r1930,%r1716;
}
	// end inline asm
	// begin inline asm
	{fma.rn.f16x2 %r1860,%r1831,%r1930,%r1720;
}
	// end inline asm
	mov.b32 	{%rs221, %rs222}, %r1794;
	// begin inline asm
	{  mov.b32 %r1864, {%rs221,%rs221};}

	// end inline asm
	// begin inline asm
	{  mov.b32 %r1865, {%rs222,%rs222};}

	// end inline asm
	// begin inline asm
	{fma.rn.f16x2 %r1866,%r1864,%r1906,%r1726;
}
	// end inline asm
	// begin inline asm
	{fma.rn.f16x2 %r1870,%r1865,%r1906,%r1730;
}
	// end inline asm
	// begin inline asm
	{fma.rn.f16x2 %r1874,%r1864,%r1914,%r1734;
}
	// end inline asm
	// begin inline asm
	{fma.rn.f16x2 %r1878,%r1865,%r1914,%r1738;
}
	// end inline asm
	// begin inline asm
	{fma.rn.f16x2 %r1882,%r1864,%r1922,%r1742;
}
	// end inline asm
	// begin inline asm
	{fma.rn.f16x2 %r1886,%r1865,%r1922,%r1746;
}
	// end inline asm
	// begin inline asm
	{fma.rn.f16x2 %r1890,%r1864,%r1930,%r1750;
}
	// end inline asm
	// begin inline asm
	{fma.rn.f16x2 %r1894,%r1865,%r1930,%r1754;
}
	// end inline asm
	mov.b32 	{%rs223, %rs224}, %r1795;
	// begin inline asm
	{  mov.b32 %r1898, {%rs223,%rs223};}

	// end inline asm
	// begin inline asm
	{  mov.b32 %r1899, {%rs224,%rs224};}

	// end inline asm
	// begin inline asm
	{fma.rn.f16x2 %r1900,%r1898,%r1906,%r1760;
}
	// end inline asm
	// begin inline asm
	{fma.rn.f16x2 %r1904,%r1899,%r1906,%r1764;
}
	// end inline asm
	// begin inline asm
	{fma.rn.f16x2 %r1908,%r1898,%r1914,%r1768;
}
	// end inline asm
	// begin inline asm
	{fma.rn.f16x2 %r1912,%r1899,%r1914,%r1772;
}
	// end inline asm
	// begin inline asm
	{fma.rn.f16x2 %r1916,%r1898,%r1922,%r1776;
}
	// end inline asm
	// begin inline asm
	{fma.rn.f16x2 %r1920,%r1899,%r1922,%r1780;
}
	// end inline asm
	// begin inline asm
	{fma.rn.f16x2 %r1924,%r1898,%r1930,%r1784;
}
	// end inline asm
	// begin inline asm
	{fma.rn.f16x2 %r1928,%r1899,%r1930,%r1788;
}
	// end inline asm
	// begin inline asm
	{  mov.b32 %r1932, {%rs225,%rs226};}

	// end inline asm
	// begin inline asm
	{  mov.b32 %r1933, {%rs227,%rs228};}

	// end inline asm
	// begin inline asm
	{  mov.b32 %r1934, {%rs229,%rs230};}

	// end inline asm
	// begin inline asm
	{  mov.b32 %r1935, {%rs231,%rs232};}

	// end inline asm
	ld.shared.v4.u32 	{%r2046, %r2054, %r2062, %r2070}, [%r9218+3264];
	mov.b32 	{%rs233, %rs234}, %r1932;
	// begin inline asm
	{  mov.b32 %r1936, {%rs233,%rs233};}

	// end inline asm
	// begin inline asm
	{  mov.b32 %r1937, {%rs234,%rs234};}

	// end inline asm
	// begin inline asm
	{fma.rn.f16x2 %r1938,%r1936,%r2046,%r1798;
}
	// end inline asm
	// begin inline asm
	{fma.rn.f16x2 %r1942,%r1937,%r2046,%r1802;
}
	// end inline asm
	// begin inline asm
	{fma.rn.f16x2 %r1946,%r1936,%r2054,%r1806;
}
	// end inline asm
	// begin inline asm
	{fma.rn.f16x2 %r1950,%r1937,%r2054,%r1810;
}
	// end inline asm
	// begin inline asm
	{fma.rn.f16x2 %r1954,%r1936,%r2062,%r1814;
}
	// end inline asm
	// begin inline asm
	{fma.rn.f16x2 %r1958,%r1937,%r2062,%r1818;
}
	// end inline asm
	// begin inline asm
	{fma.rn.f16x2 %r1962,%r1936,%r2070,%r1822;
}
	// end inline asm
	// begin inline asm
	{fma.rn.f16x2 %r1966,%r1937,%r2070,%r1826;
}
	// end inline asm
	mov.b32 	{%rs235, %rs236}, %r1933;
	// begin inline asm
	{  mov.b32 %r1970, {%rs235,%rs235};}

	// end inline asm
	// begin inline asm
	{  mov.b32 %r1971, {%rs236,%rs236};}

	// end inline asm
	// begin inline asm
	{fma.rn.f16x2 %r1972,%r1970,%r2046,%r1832;
}
	// end inline asm
	// begin inline asm
	{fma.rn.f16x2 %r1976,%r1971,%r2046,%r1836;
}
	// end inline asm
	// begin inline asm
	{fma.rn.f16x2 %r1980,%r1970,%r2054,%r1840;
}
	// end inline asm
	// begin inline asm
	{fma.rn.f16x2 %r1984,%r1971,%r2054,%r1844;
}
	// end inline asm
	// begin inline asm
	{fma.rn.f16x2 %r1988,%r1970,%r2062,%r1848;
}
	// end inline asm
	// begin inline asm
	{fma.rn.f16x2 %r1992,%r1971,%r2062,%r1852;
}
	// end inline asm
	// begin inline asm
	{fma.rn.f16x2 %r1996,%r1970,%r2070,%r1856;
}
	// end inline asm
	// begin inline asm
	{fma.rn.f16x2 %r2000,%r1971,%r2070,%r1860;
}
	// end inline asm
	mov.b32 	{%rs237, %rs238}, %r1934;
	// begin inline asm
	{  mov.b32 %r2004, {%rs237,%rs237};}

	// end inline asm
	// begin inline asm
	{  mov.b32 %r2005, {%rs238,%rs238};}

	// end inline asm
	// begin inline asm
	{fma.rn.f16x2 %r2006,%r2004,%r2046,%r1866;
}
	// end inline asm
	// begin inline asm
	{fma.rn.f16x2 %r2010,%r2005,%r2046,%r1870;
}
	// end inline asm
	// begin inline asm
	{fma.rn.f16x2 %r2014,%r2004,%r2054,%r1874;
}
	// end inline asm
	// begin inline asm
	{fma.rn.f16x2 %r2018,%r2005,%r2054,%r1878;
}
	// end inline asm
	// begin inline asm
	{fma.rn.f16x2 %r2022,%r2004,%r2062,%r1882;
}
	// end inline asm
	// begin inline asm
	{fma.rn.f16x2 %r2026,%r2005,%r2062,%r1886;
}
	// end inline asm
	// begin inline asm
	{fma.rn.f16x2 %r2030,%r2004,%r2070,%r1890;
}
	// end inline asm
	// begin inline asm
	{fma.rn.f16x2 %r2034,%r2005,%r2070,%r1894;
}
	// end inline asm
	mov.b32 	{%rs239, %rs240}, %r1935;
	// begin inline asm
	{  mov.b32 %r2038, {%rs239,%rs239};}

	// end inline asm
	// begin inline asm
	{  mov.b32 %r2039, {%rs240,%rs240};}

	// end inline asm
	// begin inline asm
	{fma.rn.f16x2 %r2040,%r2038,%r2046,%r1900;
}
	// end inline asm
	// begin inline asm
	{fma.rn.f16x2 %r2044,%r2039,%r2046,%r1904;
}
	// end inline asm
	// begin inline asm
	{fma.rn.f16x2 %r2048,%r2038,%r2054,%r1908;
}
	// end inline asm
	// begin inline asm
	{fma.rn.f16x2 %r2052,%r2039,%r2054,%r1912;
}
	// end inline asm
	// begin inline asm
	{fma.rn.f16x2 %r2056,%r2038,%r2062,%r1916;
}
	// end inline asm
	// begin inline asm
	{fma.rn.f16x2 %r2060,%r2039,%r2062,%r1920;
}
	// end inline asm
	// begin inline asm
	{fma.rn.f16x2 %r2064,%r2038,%r2070,%r1924;
}
	// end inline asm
	// begin inline asm
	{fma.rn.f16x2 %r2068,%r2039,%r2070,%r1928;
}
	// end inline asm
	// begin inline asm
	{  mov.b32 %r2072, {%rs241,%rs242};}

	// end inline asm
	// begin inline asm
	{  mov.b32 %r2073, {%rs243,%rs244};}

	// end inline asm
	// begin inline asm
	{  mov.b32 %r2074, {%rs245,%rs246};}

	// end inline asm
	// begin inline asm
	{  mov.b32 %r2075, {%rs247,%rs248};}

	// end inline asm
	ld.shared.v4.u32 	{%r2186, %r2194, %r2202, %r2210}, [%r9218+3536];
	mov.b32 	{%rs249, %rs250}, %r2072;
	// begin inline asm
	{  mov.b32 %r2076, {%rs249,%rs249};}

	// end inline asm
	// begin inline asm
	{  mov.b32 %r2077, {%rs250,%rs250};}

	// end inline asm
	// begin inline asm
	{fma.rn.f16x2 %r2078,%r2076,%r2186,%r1938;
}
	// end inline asm
	// begin inline asm
	{fma.rn.f16x2 %r2082,%r2077,%r2186,%r1942;
}
	// end inline asm
	// begin inline asm
	{fma.rn.f16x2 %r2086,%r2076,%r2194,%r1946;
}
	// end inline asm
	// begin inline asm
	{fma.rn.f16x2 %r2090,%r2077,%r2194,%r1950;
}
	// end inline asm
	// begin inline asm
	{fma.rn.f16x2 %r2094,%r2076,%r2202,%r1954;
}
	// end inline asm
	// begin inline asm
	{fma.rn.f16x2 %r2098,%r2077,%r2202,%r1958;
}
	// end inline asm
	// begin inline asm
	{fma.rn.f16x2 %r2102,%r2076,%r2210,%r1962;
}
	// end inline asm
	// begin inline asm
	{fma.rn.f16x2 %r2106,%r2077,%r2210,%r1966;
}
	// end inline asm
	mov.b32 	{%rs251, %rs252}, %r2073;
	// begin inline asm
	{  mov.b32 %r2110, {%rs251,%rs251};}

	// end inline asm
	// begin inline asm
	{  mov.b32 %r2111, {%rs252,%rs252};}

	// end inline asm
	// begin inline asm
	{fma.rn.f16x2 %r2112,%r2110,%r2186,%r1972;
}
	// end inline asm
	// begin inline asm
	{fma.rn.f16x2 %r2116,%r2111,%r2186,%r1976;
}
	// end inline asm
	// begin inline asm
	{fma.rn.f16x2 %r2120,%r2110,%r2194,%r1980;
}
	// end inline asm
	// begin inline asm
	{fma.rn.f16x2 %r2124,%r2111,%r2194,%r1984;
}
	// end inline asm
	// begin inline asm
	{fma.rn.f16x2 %r2128,%r2110,%r2202,%r1988;
}
	// end inline asm
	// begin inline asm
	{fma.rn.f16x2 %r2132,%r2111,%r2202,%r1992;
}
	// end inline asm
	// begin inline asm
	{fma.rn.f16x2 %r2136,%r2110,%r2210,%r1996;
}
	// end inline asm
	// begin inline asm
	{fma.rn.f16x2 %r2140,%r2111,%r2210,%r2000;
}
	// end inline asm
	mov.b32 	{%rs253, %rs254}, %r2074;
	// begin inline asm
	{  mov.b32 %r2144, {%rs253,%rs253};}

	// end inline asm
	// begin inline asm
	{  mov.b32 %r2145, {%rs254,%rs254};}

	// end inline asm
	// begin inline asm
	{fma.rn.f16x2 %r2146,%r2144,%r2186,%r2006;
}
	// end inline asm
	// begin inline asm
	{fma.rn.f16x2 %r2150,%r2145,%r2186,%r2010;
}
	// end inline asm
	// begin inline asm
	{fma.rn.f16x2 %r2154,%r2144,%r2194,%r2014;
}
	// end inline asm
	// begin inline asm
	{fma.rn.f16x2 %r2158,%r2145,%r2194,%r2018;
}
	// end inline asm
	// begin inline asm
	{fma.rn.f16x2 %r2162,%r2144,%r2202,%r2022;
}
	// end inline asm
	// begin inline asm
	{fma.rn.f16x2 %r2166,%r2145,%r2202,%r2026;
}
	// end inline asm
	// begin inline asm
	{fma.rn.f16x2 %r2170,%r2144,%r2210,%r2030;
}
	// end inline asm
	// begin inline asm
	{fma.rn.f16x2 %r2174,%r2145,%r2210,%r2034;
}
	// end inline asm
	mov.b32 	{%rs255, %rs256}, %r2075;
	// begin inline asm
	{  mov.b32 %r2178, {%rs255,%rs255};}

	// end inline asm
	// begin inline asm
	{  mov.b32 %r2179, {%rs256,%rs256};}

	// end inline asm
	// begin inline asm
	{fma.rn.f16x2 %r2180,%r2178,%r2186,%r2040;
}
	// end inline asm
	// begin inline asm
	{fma.rn.f16x2 %r2184,%r2179,%r2186,%r2044;
}
	// end inline asm
	// begin inline asm
	{fma.rn.f16x2 %r2188,%r2178,%r2194,%r2048;
}
	// end inline asm
	// begin inline asm
	{fma.rn.f16x2 %r2192,%r2179,%r2194,%r2052;
}
	// end inline asm
	// begin inline asm
	{fma.rn.f16x2 %r2196,%r2178,%r2202,%r2056;
}
	// end inline asm
	// begin inline asm
	{fma.rn.f16x2 %r2200,%r2179,%r2202,%r2060;
}
	// end inline asm
	// begin inline asm
	{fma.rn.f16x2 %r2204,%r2178,%r2210,%r2064;
}
	// end inline asm
	// begin inline asm
	{fma.rn.f16x2 %r2208,%r2179,%r2210,%r2068;
}
	// end inline asm
	// begin inline asm
	{  mov.b32 %r2212, {%rs257,%rs258};}

	// end inline asm
	// begin inline asm
	{  mov.b32 %r2213, {%rs259,%rs260};}

	// end inline asm
	// begin inline asm
	{  mov.b32 %r2214, {%rs261,%rs262};}

	// end inline asm
	// begin inline asm
	{  mov.b32 %r2215, {%rs263,%rs264};}

	// end inline asm
	ld.shared.v4.u32 	{%r2326, %r2334, %r2342, %r2350}, [%r9218+3808];
	mov.b32 	{%rs265, %rs266}, %r2212;
	// begin inline asm
	{  mov.b32 %r2216, {%rs265,%rs265};}

	// end inline asm
	// begin inline asm
	{  mov.b32 %r2217, {%rs266,%rs266};}

	// end inline asm
	// begin inline asm
	{fma.rn.f16x2 %r2218,%r2216,%r2326,%r2078;
}
	// end inline asm
	// begin inline asm
	{fma.rn.f16x2 %r2222,%r2217,%r2326,%r2082;
}
	// end inline asm
	// begin inline asm
	{fma.rn.f16x2 %r2226,%r2216,%r2334,%r2086;
}
	// end inline asm
	// begin inline asm
	{fma.rn.f16x2 %r2230,%r2217,%r2334,%r2090;
}
	// end inline asm
	// begin inline asm
	{fma.rn.f16x2 %r2234,%r2216,%r2342,%r2094;
}
	// end inline asm
	// begin inline asm
	{fma.rn.f16x2 %r2238,%r2217,%r2342,%r2098;
}
	// end inline asm
	// begin inline asm
	{fma.rn.f16x2 %r2242,%r2216,%r2350,%r2102;
}
	// end inline asm
	// begin inline asm
	{fma.rn.f16x2 %r2246,%r2217,%r2350,%r2106;
}
	// end inline asm
	mov.b32 	{%rs267, %rs268}, %r2213;
	// begin inline asm
	{  mov.b32 %r2250, {%rs267,%rs267};}

	// end inline asm
	// begin inline asm
	{  mov.b32 %r2251, {%rs268,%rs268};}

	// end inline asm
	// begin inline asm
	{fma.rn.f16x2 %r2252,%r2250,%r2326,%r2112;
}
	// end inline asm
	// begin inline asm
	{fma.rn.f16x2 %r2256,%r2251,%r2326,%r2116;
}
	// end inline asm
	// begin inline asm
	{fma.rn.f16x2 %r2260,%r2250,%r2334,%r2120;
}
	// end inline asm
	// begin inline asm
	{fma.rn.f16x2 %r2264,%r2251,%r2334,%r2124;
}
	// end inline asm
	// begin inline asm
	{fma.rn.f16x2 %r2268,%r2250,%r2342,%r2128;
}
	// end inline asm
	// begin inline asm
	{fma.rn.f16x2 %r2272,%r2251,%r2342,%r2132;
}
	// end inline asm
	// begin inline asm
	{fma.rn.f16x2 %r2276,%r2250,%r2350,%r2136;
}
	// end inline asm
	// begin inline asm
	{fma.rn.f16x2 %r2280,%r2251,%r2350,%r2140;
}
	// end inline asm
	mov.b32 	{%rs269, %rs270}, %r2214;
	// begin inline asm
	{  mov.b32 %r2284, {%rs269,%rs269};}

	// end inline asm
	// begin inline asm
	{  mov.b32 %r2285, {%rs270,%rs270};}

	// end inline asm
	// begin inline asm
	{fma.rn.f16x2 %r2286,%r2284,%r2326,%r2146;
}
	// end inline asm
	// begin inline asm
	{fma.rn.f16x2 %r2290,%r2285,%r2326,%r2150;
}
	// end inline asm
	// begin inline asm
	{fma.rn.f16x2 %r2294,%r2284,%r2334,%r2154;
}
	// end inline asm
	// begin inline asm
	{fma.rn.f16x2 %r2298,%r2285,%r2334,%r2158;
}
	// end inline asm
	// begin inline asm
	{fma.rn.f16x2 %r2302,%r2284,%r2342,%r2162;
}
	// end inline asm
	// begin inline asm
	{fma.rn.f16x2 %r2306,%r2285,%r2342,%r2166;
}
	// end inline asm
	// begin inline asm
	{fma.rn.f16x2 %r2310,%r2284,%r2350,%r2170;
}
	// end inline asm
	// begin inline asm
	{fma.rn.f16x2 %r2314,%r2285,%r2350,%r2174;
}
	// end inline asm
	mov.b32 	{%rs271, %rs272}, %r2215;
	// begin inline asm
	{  mov.b32 %r2318, {%rs271,%rs271};}

	// end inline asm
	// begin inline asm
	{  mov.b32 %r2319, {%rs272,%rs272};}

	// end inline asm
	// begin inline asm
	{fma.rn.f16x2 %r2320,%r2318,%r2326,%r2180;
}
	// end inline asm
	// begin inline asm
	{fma.rn.f16x2 %r2324,%r2319,%r2326,%r2184;
}
	// end inline asm
	// begin inline asm
	{fma.rn.f16x2 %r2328,%r2318,%r2334,%r2188;
}
	// end inline asm
	// begin inline asm
	{fma.rn.f16x2 %r2332,%r2319,%r2334,%r2192;
}
	// end inline asm
	// begin inline asm
	{fma.rn.f16x2 %r2336,%r2318,%r2342,%r2196;
}
	// end inline asm
	// begin inline asm
	{fma.rn.f16x2 %r2340,%r2319,%r2342,%r2200;
}
	// end inline asm
	// begin inline asm
	{fma.rn.f16x2 %r2344,%r2318,%r2350,%r2204;
}
	// end inline asm
	// begin inline asm
	{fma.rn.f16x2 %r2348,%r2319,%r2350,%r2208;
}
	// end inline asm
	// begin inline asm
	{  mov.b32 %r2352, {%rs273,%rs274};}

	// end inline asm
	// begin inline asm
	{  mov.b32 %r2353, {%rs275,%rs276};}

	// end inline asm
	// begin inline asm
	{  mov.b32 %r2354, {%rs277,%rs278};}

	// end inline asm
	// begin inline asm
	{  mov.b32 %r2355, {%rs279,%rs280};}

	// end inline asm
	ld.shared.v4.u32 	{%r2466, %r2474, %r2482, %r2490}, [%r9218+4080];
	mov.b32 	{%rs281, %rs282}, %r2352;
	// begin inline asm
	{  mov.b32 %r2356, {%rs281,%rs281};}

	// end inline asm
	// begin inline asm
	{  mov.b32 %r2357, {%rs282,%rs282};}

	// end inline asm
	// begin inline asm
	{fma.rn.f16x2 %r2358,%r2356,%r2466,%r2218;
}
	// end inline asm
	// begin inline asm
	{fma.rn.f16x2 %r2362,%r2357,%r2466,%r2222;
}
	// end inline asm
	// begin inline asm
	{fma.rn.f16x2 %r2366,%r2356,%r2474,%r2226;
}
	// end inline asm
	// begin inline asm
	{fma.rn.f16x2 %r2370,%r2357,%r2474,%r2230;
}
	// end inline asm
	// begin inline asm
	{fma.rn.f16x2 %r2374,%r2356,%r2482,%r2234;
}
	// end inline asm
	// begin inline asm
	{fma.rn.f16x2 %r2378,%r2357,%r2482,%r2238;
}
	// end inline asm
	// begin inline asm
	{fma.rn.f16x2 %r2382,%r2356,%r2490,%r2242;
}
	// end inline asm
	// begin inline asm
	{fma.rn.f16x2 %r2386,%r2357,%r2490,%r2246;
}
	// end inline asm
	mov.b32 	{%rs283, %rs284}, %r2353;
	// begin inline asm
	{  mov.b32 %r2390, {%rs283,%rs283};}

	// end inline asm
	// begin inline asm
	{  mov.b32 %r2391, {%rs284,%rs284};}

	// end inline asm
	// begin inline asm
	{fma.rn.f16x2 %r2392,%r2390,%r2466,%r2252;
}
	// end inline asm
	// begin inline asm
	{fma.rn.f16x2 %r2396,%r2391,%r2466,%r2256;
}
	// end inline asm
	// begin inline asm
	{fma.rn.f16x2 %r2400,%r2390,%r2474,%r2260;
}
	// end inline asm
	// begin inline asm
	{fma.rn.f16x2 %r2404,%r2391,%r2474,%r2264;
}
	// end inline asm
	// begin inline asm
	{fma.rn.f16x2 %r2408,%r2390,%r2482,%r2268;
}
	// end inline asm
	// begin inline asm
	{fma.rn.f16x2 %r2412,%r2391,%r2482,%r2272;
}
	// end inline asm
	// begin inline asm
	{fma.rn.f16x2 %r2416,%r2390,%r2490,%r2276;
}
	// end inline asm
	// begin inline asm
	{fma.rn.f16x2 %r2420,%r2391,%r2490,%r2280;
}
	// end inline asm
	mov.b32 	{%rs285, %rs286}, %r2354;
	// begin inline asm
	{  mov.b32 %r2424, {%rs285,%rs285};}

	// end inline asm
	// begin inline asm
	{  mov.b32 %r2425, {%rs286,%rs286};}

	// end inline asm
	// begin inline asm
	{fma.rn.f16x2 %r2426,%r2424,%r2466,%r2286;
}
	// end inline asm
	// begin inline asm
	{fma.rn.f16x2 %r2430,%r2425,%r2466,%r2290;
}
	// end inline asm
	// begin inline asm
	{fma.rn.f16x2 %r2434,%r2424,%r2474,%r2294;
}
	// end inline asm
	// begin inline asm
	{fma.rn.f16x2 %r2438,%r2425,%r2474,%r2298;
}
	// end inline asm
	// begin inline asm
	{fma.rn.f16x2 %r2442,%r2424,%r2482,%r2302;
}
	// end inline asm
	// begin inline asm
	{fma.rn.f16x2 %r2446,%r2425,%r2482,%r2306;
}
	// end inline asm
	// begin inline asm
	{fma.rn.f16x2 %r2450,%r2424,%r2490,%r2310;
}
	// end inline asm
	// begin inline asm
	{fma.rn.f16x2 %r2454,%r2425,%r2490,%r2314;
}
	// end inline asm
	mov.b32 	{%rs287, %rs288}, %r2355;
	// begin inline asm
	{  mov.b32 %r2458, {%rs287,%rs287};}

	// end inline asm
	// begin inline asm
	{  mov.b32 %r2459, {%rs288,%rs288};}

	// end inline asm
	// begin inline asm
	{fma.rn.f16x2 %r2460,%r2458,%r2466,%r2320;
}
	// end inline asm
	// begin inline asm
	{fma.rn.f16x2 %r2464,%r2459,%r2466,%r2324;
}
	// end inline asm
	// begin inline asm
	{fma.rn.f16x2 %r2468,%r2458,%r2474,%r2328;
}
	// end inline asm
	// begin inline asm
	{fma.rn.f16x2 %r2472,%r2459,%r2474,%r2332;
}
	// end inline asm
	// begin inline asm
	{fma.rn.f16x2 %r2476,%r2458,%r2482,%r2336;
}
	// end inline asm
	// begin inline asm
	{fma.rn.f16x2 %r2480,%r2459,%r2482,%r2340;
}
	// end inline asm
	// begin inline asm
	{fma.rn.f16x2 %r2484,%r2458,%r2490,%r2344;
}
	// end inline asm
	// begin inline asm
	{fma.rn.f16x2 %r2488,%r2459,%r2490,%r2348;
}
	// end inline asm
	ld.shared.v4.b32 	{%r9287, %r9288, %r9289, %r9290}, [%r9222+32];
	mov.b32 	{%rs385, %rs401}, %r9290;
	mov.b32 	{%rs353, %rs369}, %r9289;
	mov.b32 	{%rs321, %rs337}, %r9288;
	mov.b32 	{%rs289, %rs305}, %r9287;
	ld.shared.v4.b32 	{%r9291, %r9292, %r9293, %r9294}, [%r9222+176];
	mov.b32 	{%rs386, %rs402}, %r9294;
	mov.b32 	{%rs354, %rs370}, %r9293;
	mov.b32 	{%rs322, %rs338}, %r9292;
	mov.b32 	{%rs290, %rs306}, %r9291;
	// begin inline asm
	{  mov.b32 %r2492, {%rs289,%rs290};}

	// end inline asm
	ld.shared.v4.b32 	{%r9295, %r9296, %r9297, %r9298}, [%r9222+320];
	mov.b32 	{%rs387, %rs403}, %r9298;
	mov.b32 	{%rs355, %rs371}, %r9297;
	mov.b32 	{%rs323, %rs339}, %r9296;
	mov.b32 	{%rs291, %rs307}, %r9295;
	ld.shared.v4.b32 	{%r9299, %r9300, %r9301, %r9302}, [%r9222+464];
	mov.b32 	{%rs388, %rs404}, %r9302;
	mov.b32 	{%rs356, %rs372}, %r9301;
	mov.b32 	{%rs324, %rs340}, %r9300;
	mov.b32 	{%rs292, %rs308}, %r9299;
	// begin inline asm
	{  mov.b32 %r2493, {%rs291,%rs292};}

	// end inline asm
	ld.shared.v4.b32 	{%r9303, %r9304, %r9305, %r9306}, [%r9222+608];
	mov.b32 	{%rs389, %rs405}, %r9306;
	mov.b32 	{%rs357, %rs373}, %r9305;
	mov.b32 	{%rs325, %rs341}, %r9304;
	mov.b32 	{%rs293, %rs309}, %r9303;
	ld.shared.v4.b32 	{%r9307, %r9308, %r9309, %r9310}, [%r9222+752];
	mov.b32 	{%rs390, %rs406}, %r9310;
	mov.b32 	{%rs358, %rs374}, %r9309;
	mov.b32 	{%rs326, %rs342}, %r9308;
	mov.b32 	{%rs294, %rs310}, %r9307;
	// begin inline asm
	{  mov.b32 %r2494, {%rs293,%rs294};}

	// end inline asm
	ld.shared.v4.b32 	{%r9311, %r9312, %r9313, %r9314}, [%r9222+896];
	mov.b32 	{%rs391, %rs407}, %r9314;
	mov.b32 	{%rs359, %rs375}, %r9313;
	mov.b32 	{%rs327, %rs343}, %r9312;
	mov.b32 	{%rs295, %rs311}, %r9311;
	ld.shared.v4.b32 	{%r9315, %r9316, %r9317, %r9318}, [%r9222+1040];
	mov.b32 	{%rs392, %rs408}, %r9318;
	mov.b32 	{%rs360, %rs376}, %r9317;
	mov.b32 	{%rs328, %rs344}, %r9316;
	mov.b32 	{%rs296, %rs312}, %r9315;
	// begin inline asm
	{  mov.b32 %r2495, {%rs295,%rs296};}

	// end inline asm
	ld.shared.v4.u32 	{%r2606, %r2614, %r2622, %r2630}, [%r9218+4352];
	mov.b32 	{%rs297, %rs298}, %r2492;
	// begin inline asm
	{  mov.b32 %r2496, {%rs297,%rs297};}

	// end inline asm
	// begin inline asm
	{  mov.b32 %r2497, {%rs298,%rs298};}

	// end inline asm
	// begin inline asm
	{fma.rn.f16x2 %r2498,%r2496,%r2606,%r2358;
}
	// end inline asm
	// begin inline asm
	{fma.rn.f16x2 %r2502,%r2497,%r2606,%r2362;
}
	// end inline asm
	// begin inline asm
	{fma.rn.f16x2 %r2506,%r2496,%r2614,%r2366;
}
	// end inline asm
	// begin inline asm
	{fma.rn.f16x2 %r2510,%r2497,%r2614,%r2370;
}
	// end inline asm
	// begin inline asm
	{fma.rn.f16x2 %r2514,%r2496,%r2622,%r2374;
}
	// end inline asm
	// begin inline asm
	{fma.rn.f16x2 %r2518,%r2497,%r2622,%r2378;
}
	// end inline asm
	// begin inline asm
	{fma.rn.f16x2 %r2522,%r2496,%r2630,%r2382;
}
	// end inline asm
	// begin inline asm
	{fma.rn.f16x2 %r2526,%r2497,%r2630,%r2386;
}
	// end inline asm
	mov.b32 	{%rs299, %rs300}, %r2493;
	// begin inline asm
	{  mov.b32 %r2530, {%rs299,%rs299};}

	// end inline asm
	// begin inline asm
	{  mov.b32 %r2531, {%rs300,%rs300};}

	// end inline asm
	// begin inline asm
	{fma.rn.f16x2 %r2532,%r2530,%r2606,%r2392;
}
	// end inline asm
	// begin inline asm
	{fma.rn.f16x2 %r2536,%r2531,%r2606,%r2396;
}
	// end inline asm
	// begin inline asm
	{fma.rn.f16x2 %r2540,%r2530,%r2614,%r2400;
}
	// end inline asm
	// begin inline asm
	{fma.rn.f16x2 %r2544,%r2531,%r2614,%r2404;
}
	// end inline asm
	// begin inline asm
	{fma.rn.f16x2 %r2548,%r2530,%r2622,%r2408;
}
	// end inline asm
	// begin inline asm
	{fma.rn.f16x2 %r2552,%r2531,%r2622,%r2412;
}
	// end inline asm
	// begin inline asm
	{fma.rn.f16x2 %r2556,%r2530,%r2630,%r2416;
}
	// end inline asm
	// begin inline asm
	{fma.rn.f16x2 %r2560,%r2531,%r2630,%r2420;
}
	// end inline asm
	mov.b32 	{%rs301, %rs302}, %r2494;
	// begin inline asm
	{  mov.b32 %r2564, {%rs301,%rs301};}

	// end inline asm
	// begin inline asm
	{  mov.b32 %r2565, {%rs302,%rs302};}

	// end inline asm
	// begin inline asm
	{fma.rn.f16x2 %r2566,%r2564,%r2606,%r2426;
}
	// end inline asm
	// begin inline asm
	{fma.rn.f16x2 %r2570,%r2565,%r2606,%r2430;
}
	// end inline asm
	// begin inline asm
	{fma.rn.f16x2 %r2574,%r2564,%r2614,%r2434;
}
	// end inline asm
	// begin inline asm
	{fma.rn.f16x2 %r2578,%r2565,%r2614,%r2438;
}
	// end inline asm
	// begin inline asm
	{fma.rn.f16x2 %r2582,%r2564,%r2622,%r2442;
}
	// end inline asm
	// begin inline asm
	{fma.rn.f16x2 %r2586,%r2565,%r2622,%r2446;
}
	// end inline asm
	// begin inline asm
	{fma.rn.f16x2 %r2590,%r2564,%r2630,%r2450;
}
	// end inline asm
	// begin inline asm
	{fma.rn.f16x2 %r2594,%r2565,%r2630,%r2454;
}
	// end inline asm
	mov.b32 	{%rs303, %rs304}, %r2495;
	// begin inline asm
	{  mov.b32 %r2598, {%rs303,%rs303};}

	// end inline asm
	// begin inline asm
	{  mov.b32 %r2599, {%rs304,%rs304};}

	// end inline asm
	// begin inline asm
	{fma.rn.f16x2 %r2600,%r2598,%r2606,%r2460;
}
	// end inline asm
	// begin inline asm
	{fma.rn.f16x2 %r2604,%r2599,%r2606,%r2464;
}
	// end inline asm
	// begin inline asm
	{fma.rn.f16x2 %r2608,%r2598,%r2614,%r2468;
}
	// end inline asm
	// begin inline asm
	{fma.rn.f16x2 %r2612,%r2599,%r2614,%r2472;
}
	// end inline asm
	// begin inline asm
	{fma.rn.f16x2 %r2616,%r2598,%r2622,%r2476;
}
	// end inline asm
	// begin inline asm
	{fma.rn.f16x2 %r2620,%r2599,%r2622,%r2480;
}
	// end inline asm
	// begin inline asm
	{fma.rn.f16x2 %r2624,%r2598,%r2630,%r2484;
}
	// end inline asm
	// begin inline asm
	{fma.rn.f16x2 %r2628,%r2599,%r2630,%r2488;
}
	// end inline asm
	// begin inline asm
	{  mov.b32 %r2632, {%rs305,%rs306};}

	// end inline asm
	// begin inline asm
	{  mov.b32 %r2633, {%rs307,%rs308};}

	// end inline asm
	// begin inline asm
	{  mov.b32 %r2634, {%rs309,%rs310};}

	// end inline asm
	// begin inline asm
	{  mov.b32 %r2635, {%rs311,%rs312};}

	// end inline asm
	ld.shared.v4.u32 	{%r2746, %r2754, %r2762, %r2770}, [%r9218+4624];
	mov.b32 	{%rs313, %rs314}, %r2632;
	// begin inline asm
	{  mov.b32 %r2636, {%rs313,%rs313};}

	// end inline asm
	// begin inline asm
	{  mov.b32 %r2637, {%rs314,%rs314};}

	// end inline asm
	// begin inline asm
	{fma.rn.f16x2 %r2638,%r2636,%r2746,%r2498;
}
	// end inline asm
	// begin inline asm
	{fma.rn.f16x2 %r2642,%r2637,%r2746,%r2502;
}
	// end inline asm
	// begin inline asm
	{fma.rn.f16x2 %r2646,%r2636,%r2754,%r2506;
}
	// end inline asm
	// begin inline asm
	{fma.rn.f16x2 %r2650,%r2637,%r2754,%r2510;
}
	// end inline asm
	// begin inline asm
	{fma.rn.f16x2 %r2654,%r2636,%r2762,%r2514;
}
	// end inline asm
	// begin inline asm
	{fma.rn.f16x2 %r2658,%r2637,%r2762,%r2518;
}
	// end inline asm
	// begin inline asm
	{fma.rn.f16x2 %r2662,%r2636,%r2770,%r2522;
}
	// end inline asm
	// begin inline asm
	{fma.rn.f16x2 %r2666,%r2637,%r2770,%r2526;
}
	// end inline asm
	mov.b32 	{%rs315, %rs316}, %r2633;
	// begin inline asm
	{  mov.b32 %r2670, {%rs315,%rs315};}

	// end inline asm
	// begin inline asm
	{  mov.b32 %r2671, {%rs316,%rs316};}

	// end inline asm
	// begin inline asm
	{fma.rn.f16x2 %r2672,%r2670,%r2746,%r2532;
}
	// end inline asm
	// begin inline asm
	{fma.rn.f16x2 %r2676,%r2671,%r2746,%r2536;
}
	// end inline asm
	// begin inline asm
	{fma.rn.f16x2 %r2680,%r2670,%r2754,%r2540;
}
	// end inline asm
	// begin inline asm
	{fma.rn.f16x2 %r2684,%r2671,%r2754,%r2544;
}
	// end inline asm
	// begin inline asm
	{fma.rn.f16x2 %r2688,%r2670,%r2762,%r2548;
}
	// end inline asm
	// begin inline asm
	{fma.rn.f16x2 %r2692,%r2671,%r2762,%r2552;
}
	// end inline asm
	// begin inline asm
	{fma.rn.f16x2 %r2696,%r2670,%r2770,%r2556;
}
	// end inline asm
	// begin inline asm
	{fma.rn.f16x2 %r2700,%r2671,%r2770,%r2560;
}
	// end inline asm
	mov.b32 	{%rs317, %rs318}, %r2634;
	// begin inline asm
	{  mov.b32 %r2704, {%rs317,%rs317};}

	// end inline asm
	// begin inline asm
	{  mov.b32 %r2705, {%rs318,%rs318};}

	// end inline asm
	// begin inline asm
	{fma.rn.f16x2 %r2706,%r2704,%r2746,%r2566;
}
	// end inline asm
	// begin inline asm
	{fma.rn.f16x2 %r2710,%r2705,%r2746,%r2570;
}
	// end inline asm
	// begin inline asm
	{fma.rn.f16x2 %r2714,%r2704,%r2754,%r2574;
}
	// end inline asm
	// begin inline asm
	{fma.rn.f16x2 %r2718,%r2705,%r2754,%r2578;
}
	// end inline asm
	// begin inline asm
	{fma.rn.f16x2 %r2722,%r2704,%r2762,%r2582;
}
	// end inline asm
	// begin inline asm
	{fma.rn.f16x2 %r2726,%r2705,%r2762,%r2586;
}
	// end inline asm
	// begin inline asm
	{fma.rn.f16x2 %r2730,%r2704,%r2770,%r2590;
}
	// end inline asm
	// begin inline asm
	{fma.rn.f16x2 %r2734,%r2705,%r2770,%r2594;
}
	// end inline asm
	mov.b32 	{%rs319, %rs320}, %r2635;
	// begin inline asm
	{  mov.b32 %r2738, {%rs319,%rs319};}

	// end inline asm
	// begin inline asm
	{  mov.b32 %r2739, {%rs320,%rs320};}

	// end inline asm
	// begin inline asm
	{fma.rn.f16x2 %r2740,%r2738,%r2746,%r2600;
}
	// end inline asm
	// begin inline asm
	{fma.rn.f16x2 %r2744,%r2739,%r2746,%r2604;
}
	// end inline asm
	// begin inline asm
	{fma.rn.f16x2 %r2748,%r2738,%r2754,%r2608;
}
	// end inline asm
	// begin inline asm
	{fma.rn.f16x2 %r2752,%r2739,%r2754,%r2612;
}
	// end inline asm
	// begin inline asm
	{fma.rn.f16x2 %r2756,%r2738,%r2762,%r2616;
}
	// end inline asm
	// begin inline asm
	{fma.rn.f16x2 %r2760,%r2739,%r2762,%r2620;
}
	// end inline asm
	// begin inline asm
	{fma.rn.f16x2 %r2764,%r2738,%r2770,%r2624;
}
	// end inline asm
	// begin inline asm
	{fma.rn.f16x2 %r2768,%r2739,%r2770,%r2628;
}
	// end inline asm
	// begin inline asm
	{  mov.b32 %r2772, {%rs321,%rs322};}

	// end inline asm
	// begin inline asm
	{  mov.b32 %r2773, {%rs323,%rs324};}

	// end inline asm
	// begin inline asm
	{  mov.b32 %r2774, {%rs325,%rs326};}

	// end inline asm
	// begin inline asm
	{  mov.b32 %r2775, {%rs327,%rs328};}

	// end inline asm
	ld.shared.v4.u32 	{%r2886, %r2894, %r2902, %r2910}, [%r9218+4896];
	mov.b32 	{%rs329, %rs330}, %r2772;
	// begin inline asm
	{  mov.b32 %r2776, {%rs329,%rs329};}

	// end inline asm
	// begin inline asm
	{  mov.b32 %r2777, {%rs330,%rs330};}

	// end inline asm
	// begin inline asm
	{fma.rn.f16x2 %r2778,%r2776,%r2886,%r2638;
}
	// end inline asm
	// begin inline asm
	{fma.rn.f16x2 %r2782,%r2777,%r2886,%r2642;
}
	// end inline asm
	// begin inline asm
	{fma.rn.f16x2 %r2786,%r2776,%r2894,%r2646;
}
	// end inline asm
	// begin inline asm
	{fma.rn.f16x2 %r2790,%r2777,%r2894,%r2650;
}
	// end inline asm
	// begin inline asm
	{fma.rn.f16x2 %r2794,%r2776,%r2902,%r2654;
}
	// end inline asm
	// begin inline asm
	{fma.rn.f16x2 %r2798,%r2777,%r2902,%r2658;
}
	// end inline asm
	// begin inline asm
	{fma.rn.f16x2 %r2802,%r2776,%r2910,%r2662;
}
	// end inline asm
	// begin inline asm
	{fma.rn.f16x2 %r2806,%r2777,%r2910,%r2666;
}
	// end inline asm
	mov.b32 	{%rs331, %rs332}, %r2773;
	// begin inline asm
	{  mov.b32 %r2810, {%rs331,%rs331};}

	// end inline asm
	// begin inline asm
	{  mov.b32 %r2811, {%rs332,%rs332};}

	// end inline asm
	// begin inline asm
	{fma.rn.f16x2 %r2812,%r2810,%r2886,%r2672;
}
	// end inline asm
	// begin inline asm
	{fma.rn.f16x2 %r2816,%r2811,%r2886,%r2676;
}
	// end inline asm
	// begin inline asm
	{fma.rn.f16x2 %r2820,%r2810,%r2894,%r2680;
}
	// end inline asm
	// begin inline asm
	{fma.rn.f16x2 %r2824,%r2811,%r2894,%r2684;
}
	// end inline asm
	// begin inline asm
	{fma.rn.f16x2 %r2828,%r2810,%r2902,%r2688;
}
	// end inline asm
	// begin inline asm
	{fma.rn.f16x2 %r2832,%r2811,%r2902,%r2692;
}
	// end inline asm
	// begin inline asm
	{fma.rn.f16x2 %r2836,%r2810,%r2910,%r2696;
}
	// end inline asm
	// begin inline asm
	{fma.rn.f16x2 %r2840,%r2811,%r2910,%r2700;
}
	// end inline asm
	mov.b32 	{%rs333, %rs334}, %r2774;
	// begin inline asm
	{  mov.b32 %r2844, {%rs333,%rs333};}

	// end inline asm
	// begin inline asm
	{  mov.b32 %r2845, {%rs334,%rs334};}

	// end inline asm
	// begin inline asm
	{fma.rn.f16x2 %r2846,%r2844,%r2886,%r2706;
}
	// end inline asm
	// begin inline asm
	{fma.rn.f16x2 %r2850,%r2845,%r2886,%r2710;
}
	// end inline asm
	// begin inline asm
	{fma.rn.f16x2 %r2854,%r2844,%r2894,%r2714;
}
	// end inline asm
	// begin inline asm
	{fma.rn.f16x2 %r2858,%r2845,%r2894,%r2718;
}
	// end inline asm
	// begin inline asm
	{fma.rn.f16x2 %r2862,%r2844,%r2902,%r2722;
}
	// end inline asm
	// begin inline asm
	{fma.rn.f16x2 %r2866,%r2845,%r2902,%r2726;
}
	// end inline asm
	// begin inline asm
	{fma.rn.f16x2 %r2870,%r2844,%r2910,%r2730;
}
	// end inline asm
	// begin inline asm
	{fma.rn.f16x2 %r2874,%r2845,%r2910,%r2734;
}
	// end inline asm
	mov.b32 	{%rs335, %rs336}, %r2775;
	// begin inline asm
	{  mov.b32 %r2878, {%rs335,%rs335};}

	// end inline asm
	// begin inline asm
	{  mov.b32 %r2879, {%rs336,%rs336};}

	// end inline asm
	// begin inline asm
	{fma.rn.f16x2 %r2880,%r2878,%r2886,%r2740;
}
	// end inline asm
	// begin inline asm
	{fma.rn.f16x2 %r2884,%r2879,%r2886,%r2744;
}
	// end inline asm
	// begin inline asm
	{fma.rn.f16x2 %r2888,%r2878,%r2894,%r2748;
}
	// end inline asm
	// begin inline asm
	{fma.rn.f16x2 %r2892,%r2879,%r2894,%r2752;
}
	// end inline asm
	// begin inline asm
	{fma.rn.f16x2 %r2896,%r2878,%r2902,%r2756;
}
	// end inline asm
	// begin inline asm
	{fma.rn.f16x2 %r2900,%r2879,%r2902,%r2760;
}
	// end inline asm
	// begin inline asm
	{fma.rn.f16x2 %r2904,%r2878,%r2910,%r2764;
}
	// end inline asm
	// begin inline asm
	{fma.rn.f16x2 %r2908,%r2879,%r2910,%r2768;
}
	// end inline asm
	// begin inline asm
	{  mov.b32 %r2912, {%rs337,%rs338};}

	// end inline asm
	// begin inline asm
	{  mov.b32 %r2913, {%rs339,%rs340};}

	// end inline asm
	// begin inline asm
	{  mov.b32 %r2914, {%rs341,%rs342};}

	// end inline asm
	// begin inline asm
	{  mov.b32 %r2915, {%rs343,%rs344};}

	// end inline asm
	ld.shared.v4.u32 	{%r3026, %r3034, %r3042, %r3050}, [%r9218+5168];
	mov.b32 	{%rs345, %rs346}, %r2912;
	// begin inline asm
	{  mov.b32 %r2916, {%rs345,%rs345};}

	// end inline asm
	// begin inline asm
	{  mov.b32 %r2917, {%rs346,%rs346};}

	// end inline asm
	// begin inline asm
	{fma.rn.f16x2 %r2918,%r2916,%r3026,%r2778;
}
	// end inline asm
	// begin inline asm
	{fma.rn.f16x2 %r2922,%r2917,%r3026,%r2782;
}
	// end inline asm
	// begin inline asm
	{fma.rn.f16x2 %r2926,%r2916,%r3034,%r2786;
}
	// end inline asm
	// begin inline asm
	{fma.rn.f16x2 %r2930,%r2917,%r3034,%r2790;
}
	// end inline asm
	// begin inline asm
	{fma.rn.f16x2 %r2934,%r2916,%r3042,%r2794;
}
	// end inline asm
	// begin inline asm
	{fma.rn.f16x2 %r2938,%r2917,%r3042,%r2798;
}
	// end inline asm
	// begin inline asm
	{fma.rn.f16x2 %r2942,%r2916,%r3050,%r2802;
}
	// end inline asm
	// begin inline asm
	{fma.rn.f16x2 %r2946,%r2917,%r3050,%r2806;
}
	// end inline asm
	mov.b32 	{%rs347, %rs348}, %r2913;
	// begin inline asm
	{  mov.b32 %r2950, {%rs347,%rs347};}

	// end inline asm
	// begin inline asm
	{  mov.b32 %r2951, {%rs348,%rs348};}

	// end inline asm
	// begin inline asm
	{fma.rn.f16x2 %r2952,%r2950,%r3026,%r2812;
}
	// end inline asm
	// begin inline asm
	{fma.rn.f16x2 %r2956,%r2951,%r3026,%r2816;
}
	// end inline asm
	// begin inline asm
	{fma.rn.f16x2 %r2960,%r2950,%r3034,%r2820;
}
	// end inline asm
	// begin inline asm
	{fma.rn.f16x2 %r2964,%r2951,%r3034,%r2824;
}
	// end inline asm
	// begin inline asm
	{fma.rn.f16x2 %r2968,%r2950,%r3042,%r2828;
}
	// end inline asm
	// begin inline asm
	{fma.rn.f16x2 %r2972,%r2951,%r3042,%r2832;
}
	// end inline asm
	// begin inline asm
	{fma.rn.f16x2 %r2976,%r2950,%r3050,%r2836;
}
	// end inline asm
	// begin inline asm
	{fma.rn.f16x2 %r2980,%r2951,%r3050,%r2840;
}
	// end inline asm
	mov.b32 	{%rs349, %rs350}, %r2914;
	// begin inline asm
	{  mov.b32 %r2984, {%rs349,%rs349};}

	// end inline asm
	// begin inline asm
	{  mov.b32 %r2985, {%rs350,%rs350};}

	// end inline asm
	// begin inline asm
	{fma.rn.f16x2 %r2986,%r2984,%r3026,%r2846;
}
	// end inline asm
	// begin inline asm
	{fma.rn.f16x2 %r2990,%r2985,%r3026,%r2850;
}
	// end inline asm
	// begin inline asm
	{fma.rn.f16x2 %r2994,%r2984,%r3034,%r2854;
}
	// end inline asm
	// begin inline asm
	{fma.rn.f16x2 %r2998,%r2985,%r3034,%r2858;
}
	// end inline asm
	// begin inline asm
	{fma.rn.f16x2 %r3002,%r2984,%r3042,%r2862;
}
	// end inline asm
	// begin inline asm
	{fma.rn.f16x2 %r3006,%r2985,%r3042,%r2866;
}
	// end inline asm
	// begin inline asm
	{fma.rn.f16x2 %r3010,%r2984,%r3050,%r2870;
}
	// end inline asm
	// begin inline asm
	{fma.rn.f16x2 %r3014,%r2985,%r3050,%r2874;
}
	// end inline asm
	mov.b32 	{%rs351, %rs352}, %r2915;
	// begin inline asm
	{  mov.b32 %r3018, {%rs351,%rs351};}

	// end inline asm
	// begin inline asm
	{  mov.b32 %r3019, {%rs352,%rs352};}

	// end inline asm
	// begin inline asm
	{fma.rn.f16x2 %r3020,%r3018,%r3026,%r2880;
}
	// end inline asm
	// begin inline asm
	{fma.rn.f16x2 %r3024,%r3019,%r3026,%r2884;
}
	// end inline asm
	// begin inline asm
	{fma.rn.f16x2 %r3028,%r3018,%r3034,%r2888;
}
	// end inline asm
	// begin inline asm
	{fma.rn.f16x2 %r3032,%r3019,%r3034,%r2892;
}
	// end inline asm
	// begin inline asm
	{fma.rn.f16x2 %r3036,%r3018,%r3042,%r2896;
}
	// end inline asm
	// begin inline asm
	{fma.rn.f16x2 %r3040,%r3019,%r3042,%r2900;
}
	// end inline asm
	// begin inline asm
	{fma.rn.f16x2 %r3044,%r3018,%r3050,%r2904;
}
	// end inline asm
	// begin inline asm
	{fma.rn.f16x2 %r3048,%r3019,%r3050,%r2908;
}
	// end inline asm
	// begin inline asm
	{  mov.b32 %r3052, {%rs353,%rs354};}

	// end inline asm
	// begin inline asm
	{  mov.b32 %r3053, {%rs355,%rs356};}

	// end inline asm
	// begin inline asm
	{  mov.b32 %r3054, {%rs357,%rs358};}

	// end inline asm
	// begin inline asm
	{  mov.b32 %r3055, {%rs359,%rs360};}

	// end inline asm
	ld.shared.v4.u32 	{%r3166, %r3174, %r3182, %r3190}, [%r9218+5440];
	mov.b32 	{%rs361, %rs362}, %r3052;
	// begin inline asm
	{  mov.b32 %r3056, {%rs361,%rs361};}

	// end inline asm
	// begin inline asm
	{  mov.b32 %r3057, {%rs362,%rs362};}

	// end inline asm
	// begin inline asm
	{fma.rn.f16x2 %r3058,%r3056,%r3166,%r2918;
}
	// end inline asm
	// begin inline asm
	{fma.rn.f16x2 %r3062,%r3057,%r3166,%r2922;
}
	// end inline asm
	// begin inline asm
	{fma.rn.f16x2 %r3066,%r3056,%r3174,%r2926;
}
	// end inline asm
	// begin inline asm
	{fma.rn.f16x2 %r3070,%r3057,%r3174,%r2930;
}
	// end inline asm
	// begin inline asm
	{fma.rn.f16x2 %r3074,%r3056,%r3182,%r2934;
}
	// end inline asm
	// begin inline asm
	{fma.rn.f16x2 %r3078,%r3057,%r3182,%r2938;
}
	// end inline asm
	// begin inline asm
	{fma.rn.f16x2 %r3082,%r3056,%r3190,%r2942;
}
	// end inline asm
	// begin inline asm
	{fma.rn.f16x2 %r3086,%r3057,%r3190,%r2946;
}
	// end inline asm
	mov.b32 	{%rs363, %rs364}, %r3053;
	// begin inline asm
	{  mov.b32 %r3090, {%rs363,%rs363};}

	// end inline asm
	// begin inline asm
	{  mov.b32 %r3091, {%rs364,%rs364};}

	// end inline asm
	// begin inline asm
	{fma.rn.f16x2 %r3092,%r3090,%r3166,%r2952;
}
	// end inline asm
	// begin inline asm
	{fma.rn.f16x2 %r3096,%r3091,%r3166,%r2956;
}
	// end inline asm
	// begin inline asm
	{fma.rn.f16x2 %r3100,%r3090,%r3174,%r2960;
}
	// end inline asm
	// begin inline asm
	{fma.rn.f16x2 %r3104,%r3091,%r3174,%r2964;
}
	// end inline asm
	// begin inline asm
	{fma.rn.f16x2 %r3108,%r3090,%r3182,%r2968;
}
	// end inline asm
	// begin inline asm
	{fma.rn.f16x2 %r3112,%r3091,%r3182,%r2972;
}
	// end inline asm
	// begin inline asm
	{fma.rn.f16x2 %r3116,%r3090,%r3190,%r2976;
}
	// end inline asm
	// begin inline asm
	{fma.rn.f16x2 %r3120,%r3091,%r3190,%r2980;
}
	// end inline asm
	mov.b32 	{%rs365, %rs366}, %r3054;
	// begin inline asm
	{  mov.b32 %r3124, {%rs365,%rs365};}

	// end inline asm
	// begin inline asm
	{  mov.b32 %r3125, {%rs366,%rs366};}

	// end inline asm
	// begin inline asm
	{fma.rn.f16x2 %r3126,%r3124,%r3166,%r2986;
}
	// end inline asm
	// begin inline asm
	{fma.rn.f16x2 %r3130,%r3125,%r3166,%r2990;
}
	// end inline asm
	// begin inline asm
	{fma.rn.f16x2 %r3134,%r3124,%r3174,%r2994;
}
	// end inline asm
	// begin inline asm
	{fma.rn.f16x2 %r3138,%r3125,%r3174,%r2998;
}
	// end inline asm
	// begin inline asm
	{fma.rn.f16x2 %r3142,%r3124,%r3182,%r3002;
}
	// end inline asm
	// begin inline asm
	{fma.rn.f16x2 %r3146,%r3125,%r3182,%r3006;
}
	// end inline asm
	// begin inline asm
	{fma.rn.f16x2 %r3150,%r3124,%r3190,%r3010;
}
	// end inline asm
	// begin inline asm
	{fma.rn.f16x2 %r3154,%r3125,%r3190,%r3014;
}
	// end inline asm
	mov.b32 	{%rs367, %rs368}, %r3055;
	// begin inline asm
	{  mov.b32 %r3158, {%rs367,%rs367};}

	// end inline asm
	// begin inline asm
	{  mov.b32 %r3159, {%rs368,%rs368};}

	// end inline asm
	// begin inline asm
	{fma.rn.f16x2 %r3160,%r3158,%r3166,%r3020;
}
	// end inline asm
	// begin inline asm
	{fma.rn.f16x2 %r3164,%r3159,%r3166,%r3024;
}
	// end inline asm
	// begin inline asm
	{fma.rn.f16x2 %r3168,%r3158,%r3174,%r3028;
}
	// end inline asm
	// begin inline asm
	{fma.rn.f16x2 %r3172,%r3159,%r3174,%r3032;
}
	// end inline asm
	// begin inline asm
	{fma.rn.f16x2 %r3176,%r3158,%r3182,%r3036;
}
	// end inline asm
	// begin inline asm
	{fma.rn.f16x2 %r3180,%r3159,%r3182,%r3040;
}
	// end inline asm
	// begin inline asm
	{fma.rn.f16x2 %r3184,%r3158,%r3190,%r3044;
}
	// end inline asm
	// begin inline asm
	{fma.rn.f16x2 %r3188,%r3159,%r3190,%r3048;
}
	// end inline asm
	// begin inline asm
	{  mov.b32 %r3192, {%rs369,%rs370};}

	// end inline asm
	// begin inline asm
	{  mov.b32 %r3193, {%rs371,%rs372};}

	// end inline asm
	// begin inline asm
	{  mov.b32 %r3194, {%rs373,%rs374};}

	// end inline asm
	// begin inline asm
	{  mov.b32 %r3195, {%rs375,%rs376};}

	// end inline asm
	ld.shared.v4.u32 	{%r3306, %r3314, %r3322, %r3330}, [%r9218+5712];
	mov.b32 	{%rs377, %rs378}, %r3192;
	// begin inline asm
	{  mov.b32 %r3196, {%rs377,%rs377};}

	// end inline asm
	// begin inline asm
	{  mov.b32 %r3197, {%rs378,%rs378};}

	// end inline asm
	// begin inline asm
	{fma.rn.f16x2 %r3198,%r3196,%r3306,%r3058;
}
	// end inline asm
	// begin inline asm
	{fma.rn.f16x2 %r3202,%r3197,%r3306,%r3062;
}
	// end inline asm
	// begin inline asm
	{fma.rn.f16x2 %r3206,%r3196,%r3314,%r3066;
}
	// end inline asm
	// begin inline asm
	{fma.rn.f16x2 %r3210,%r3197,%r3314,%r3070;
}
	// end inline asm
	// begin inline asm
	{fma.rn.f16x2 %r3214,%r3196,%r3322,%r3074;
}
	// end inline asm
	// begin inline asm
	{fma.rn.f16x2 %r3218,%r3197,%r3322,%r3078;
}
	// end inline asm
	// begin inline asm
	{fma.rn.f16x2 %r3222,%r3196,%r3330,%r3082;
}
	// end inline asm
	// begin inline asm
	{fma.rn.f16x2 %r3226,%r3197,%r3330,%r3086;
}
	// end inline asm
	mov.b32 	{%rs379, %rs380}, %r3193;
	// begin inline asm
	{  mov.b32 %r3230, {%rs379,%rs379};}

	// end inline asm
	// begin inline asm
	{  mov.b32 %r3231, {%rs380,%rs380};}

	// end inline asm
	// begin inline asm
	{fma.rn.f16x2 %r3232,%r3230,%r3306,%r3092;
}
	// end inline asm
	// begin inline asm
	{fma.rn.f16x2 %r3236,%r3231,%r3306,%r3096;
}
	// end inline asm
	// begin inline asm
	{fma.rn.f16x2 %r3240,%r3230,%r3314,%r3100;
}
	// end inline asm
	// begin inline asm
	{fma.rn.f16x2 %r3244,%r3231,%r3314,%r3104;
}
	// end inline asm
	// begin inline asm
	{fma.rn.f16x2 %r3248,%r3230,%r3322,%r3108;
}
	// end inline asm
	// begin inline asm
	{fma.rn.f16x2 %r3252,%r3231,%r3322,%r3112;
}
	// end inline asm
	// begin inline asm
	{fma.rn.f16x2 %r3256,%r3230,%r3330,%r3116;
}
	// end inline asm
	// begin inline asm
	{fma.rn.f16x2 %r3260,%r3231,%r3330,%r3120;
}
	// end inline asm
	mov.b32 	{%rs381, %rs382}, %r3194;
	// begin inline asm
	{  mov.b32 %r3264, {%rs381,%rs381};}

	// end inline asm
	// begin inline asm
	{  mov.b32 %r3265, {%rs382,%rs382};}

	// end inline asm
	// begin inline asm
	{fma.rn.f16x2 %r3266,%r3264,%r3306,%r3126;
}
	// end inline asm
	// begin inline asm
	{fma.rn.f16x2 %r3270,%r3265,%r3306,%r3130;
}
	// end inline asm
	// begin inline asm
	{fma.rn.f16x2 %r3274,%r3264,%r3314,%r3134;
}
	// end inline asm
	// begin inline asm
	{fma.rn.f16x2 %r3278,%r3265,%r3314,%r3138;
}
	// end inline asm
	// begin inline asm
	{fma.rn.f16x2 %r3282,%r3264,%r3322,%r3142;
}
	// end inline asm
	// begin inline asm
	{fma.rn.f16x2 %r3286,%r3265,%r3322,%r3146;
}
	// end inline asm
	// begin inline asm
	{fma.rn.f16x2 %r3290,%r3264,%r3330,%r3150;
}
	// end inline asm
	// begin inline asm
	{fma.rn.f16x2 %r3294,%r3265,%r3330,%r3154;
}
	// end inline asm
	mov.b32 	{%rs383, %rs384}, %r3195;
	// begin inline asm
	{  mov.b32 %r3298, {%rs383,%rs383};}

	// end inline asm
	// begin inline asm
	{  mov.b32 %r3299, {%rs384,%rs384};}

	// end inline asm
	// begin inline asm
	{fma.rn.f16x2 %r3300,%r3298,%r3306,%r3160;
}
	// end inline asm
	// begin inline asm
	{fma.rn.f16x2 %r3304,%r3299,%r3306,%r3164;
}
	// end inline asm
	// begin inline asm
	{fma.rn.f16x2 %r3308,%r3298,%r3314,%r3168;
}
	// end inline asm
	// begin inline asm
	{fma.rn.f16x2 %r3312,%r3299,%r3314,%r3172;
}
	// end inline asm
	// begin inline asm
	{fma.rn.f16x2 %r3316,%r3298,%r3322,%r3176;
}
	// end inline asm
	// begin inline asm
	{fma.rn.f16x2 %r3320,%r3299,%r3322,%r3180;
}
	// end inline asm
	// begin inline asm
	{fma.rn.f16x2 %r3324,%r3298,%r3330,%r3184;
}
	// end inline asm
	// begin inline asm
	{fma.rn.f16x2 %r3328,%r3299,%r3330,%r3188;
}
	// end inline asm
	// begin inline asm
	{  mov.b32 %r3332, {%rs385,%rs386};}

	// end inline asm
	// begin inline asm
	{  mov.b32 %r3333, {%rs387,%rs388};}

	// end inline asm
	// begin inline asm
	{  mov.b32 %r3334, {%rs389,%rs390};}

	// end inline asm
	// begin inline asm
	{  mov.b32 %r3335, {%rs391,%rs392};}

	// end inline asm
	ld.shared.v4.u32 	{%r3446, %r3454, %r3462, %r3470}, [%r9218+5984];
	mov.b32 	{%rs393, %rs394}, %r3332;
	// begin inline asm
	{  mov.b32 %r3336, {%rs393,%rs393};}

	// end inline asm
	// begin inline asm
	{  mov.b32 %r3337, {%rs394,%rs394};}

	// end inline asm
	// begin inline asm
	{fma.rn.f16x2 %r3338,%r3336,%r3446,%r3198;
}
	// end inline asm
	// begin inline asm
	{fma.rn.f16x2 %r3342,%r3337,%r3446,%r3202;
}
	// end inline asm
	// begin inline asm
	{fma.rn.f16x2 %r3346,%r3336,%r3454,%r3206;
}
	// end inline asm
	// begin inline asm
	{fma.rn.f16x2 %r3350,%r3337,%r3454,%r3210;
}
	// end inline asm
	// begin inline asm
	{fma.rn.f16x2 %r3354,%r3336,%r3462,%r3214;
}
	// end inline asm
	// begin inline asm
	{fma.rn.f16x2 %r3358,%r3337,%r3462,%r3218;
}
	// end inline asm
	// begin inline asm
	{fma.rn.f16x2 %r3362,%r3336,%r3470,%r3222;
}
	// end inline asm
	// begin inline asm
	{fma.rn.f16x2 %r3366,%r3337,%r3470,%r3226;
}
	// end inline asm
	mov.b32 	{%rs395, %rs396}, %r3333;
	// begin inline asm
	{  mov.b32 %r3370, {%rs395,%rs395};}

	// end inline asm
	// begin inline asm
	{  mov.b32 %r3371, {%rs396,%rs396};}

	// end inline asm
	// begin inline asm
	{fma.rn.f16x2 %r3372,%r3370,%r3446,%r3232;
}
	// end inline asm
	// begin inline asm
	{fma.rn.f16x2 %r3376,%r3371,%r3446,%r3236;
}
	// end inline asm
	// begin inline asm
	{fma.rn.f16x2 %r3380,%r3370,%r3454,%r3240;
}
	// end inline asm
	// begin inline asm
	{fma.rn.f16x2 %r3384,%r3371,%r3454,%r3244;
}
	// end inline asm
	// begin inline asm
	{fma.rn.f16x2 %r3388,%r3370,%r3462,%r3248;
}
	// end inline asm
	// begin inline asm
	{fma.rn.f16x2 %r3392,%r3371,%r3462,%r3252;
}
	// end inline asm
	// begin inline asm
	{fma.rn.f16x2 %r3396,%r3370,%r3470,%r3256;
}
	// end inline asm
	// begin inline asm
	{fma.rn.f16x2 %r3400,%r3371,%r3470,%r3260;
}
	// end inline asm
	mov.b32 	{%rs397, %rs398}, %r3334;
	// begin inline asm
	{  mov.b32 %r3404, {%rs397,%rs397};}

	// end inline asm
	// begin inline asm
	{  mov.b32 %r3405, {%rs398,%rs398};}

	// end inline asm
	// begin inline asm
	{fma.rn.f16x2 %r3406,%r3404,%r3446,%r3266;
}
	// end inline asm
	// begin inline asm
	{fma.rn.f16x2 %r3410,%r3405,%r3446,%r3270;
}
	// end inline asm
	// begin inline asm
	{fma.rn.f16x2 %r3414,%r3404,%r3454,%r3274;
}
	// end inline asm
	// begin inline asm
	{fma.rn.f16x2 %r3418,%r3405,%r3454,%r3278;
}
	// end inline asm
	// begin inline asm
	{fma.rn.f16x2 %r3422,%r3404,%r3462,%r3282;
}
	// end inline asm
	// begin inline asm
	{fma.rn.f16x2 %r3426,%r3405,%r3462,%r3286;
}
	// end inline asm
	// begin inline asm
	{fma.rn.f16x2 %r3430,%r3404,%r3470,%r3290;
}
	// end inline asm
	// begin inline asm
	{fma.rn.f16x2 %r3434,%r3405,%r3470,%r3294;
}
	// end inline asm
	mov.b32 	{%rs399, %rs400}, %r3335;
	// begin inline asm
	{  mov.b32 %r3438, {%rs399,%rs399};}

	// end inline asm
	// begin inline asm
	{  mov.b32 %r3439, {%rs400,%rs400};}

	// end inline asm
	// begin inline asm
	{fma.rn.f16x2 %r3440,%r3438,%r3446,%r3300;
}
	// end inline asm
	// begin inline asm
	{fma.rn.f16x2 %r3444,%r3439,%r3446,%r3304;
}
	// end inline asm
	// begin inline asm
	{fma.rn.f16x2 %r3448,%r3438,%r3454,%r3308;
}
	// end inline asm
	// begin inline asm
	{fma.rn.f16x2 %r3452,%r3439,%r3454,%r3312;
}
	// end inline asm
	// begin inline asm
	{fma.rn.f16x2 %r3456,%r3438,%r3462,%r3316;
}
	// end inline asm
	// begin inline asm
	{fma.rn.f16x2 %r3460,%r3439,%r3462,%r3320;
}
	// end inline asm
	// begin inline asm
	{fma.rn.f16x2 %r3464,%r3438,%r3470,%r3324;
}
	// end inline asm
	// begin inline asm
	{fma.rn.f16x2 %r3468,%r3439,%r3470,%r3328;
}
	// end inline asm
	// begin inline asm
	{  mov.b32 %r3472, {%rs401,%rs402};}

	// end inline asm
	// begin inline asm
	{  mov.b32 %r3473, {%rs403,%rs404};}

	// end inline asm
	// begin inline asm
	{  mov.b32 %r3474, {%rs405,%rs406};}

	// end inline asm
	// begin inline asm
	{  mov.b32 %r3475, {%rs407,%rs408};}

	// end inline asm
	ld.shared.v4.u32 	{%r3586, %r3594, %r3602, %r3610}, [%r9218+6256];
	mov.b32 	{%rs409, %rs410}, %r3472;
	// begin inline asm
	{  mov.b32 %r3476, {%rs409,%rs409};}

	// end inline asm
	// begin inline asm
	{  mov.b32 %r3477, {%rs410,%rs410};}

	// end inline asm
	// begin inline asm
	{fma.rn.f16x2 %r3478,%r3476,%r3586,%r3338;
}
	// end inline asm
	// begin inline asm
	{fma.rn.f16x2 %r3482,%r3477,%r3586,%r3342;
}
	// end inline asm
	// begin inline asm
	{fma.rn.f16x2 %r3486,%r3476,%r3594,%r3346;
}
	// end inline asm
	// begin inline asm
	{fma.rn.f16x2 %r3490,%r3477,%r3594,%r3350;
}
	// end inline asm
	// begin inline asm
	{fma.rn.f16x2 %r3494,%r3476,%r3602,%r3354;
}
	// end inline asm
	// begin inline asm
	{fma.rn.f16x2 %r3498,%r3477,%r3602,%r3358;
}
	// end inline asm
	// begin inline asm
	{fma.rn.f16x2 %r3502,%r3476,%r3610,%r3362;
}
	// end inline asm
	// begin inline asm
	{fma.rn.f16x2 %r3506,%r3477,%r3610,%r3366;
}
	// end inline asm
	mov.b32 	{%rs411, %rs412}, %r3473;
	// begin inline asm
	{  mov.b32 %r3510, {%rs411,%rs411};}

	// end inline asm
	// begin inline asm
	{  mov.b32 %r3511, {%rs412,%rs412};}

	// end inline asm
	// begin inline asm
	{fma.rn.f16x2 %r3512,%r3510,%r3586,%r3372;
}
	// end inline asm
	// begin inline asm
	{fma.rn.f16x2 %r3516,%r3511,%r3586,%r3376;
}
	// end inline asm
	// begin inline asm
	{fma.rn.f16x2 %r3520,%r3510,%r3594,%r3380;
}
	// end inline asm
	// begin inline asm
	{fma.rn.f16x2 %r3524,%r3511,%r3594,%r3384;
}
	// end inline asm
	// begin inline asm
	{fma.rn.f16x2 %r3528,%r3510,%r3602,%r3388;
}
	// end inline asm
	// begin inline asm
	{fma.rn.f16x2 %r3532,%r3511,%r3602,%r3392;
}
	// end inline asm
	// begin inline asm
	{fma.rn.f16x2 %r3536,%r3510,%r3610,%r3396;
}
	// end inline asm
	// begin inline asm
	{fma.rn.f16x2 %r3540,%r3511,%r3610,%r3400;
}
	// end inline asm
	mov.b32 	{%rs413, %rs414}, %r3474;
	// begin inline asm
	{  mov.b32 %r3544, {%rs413,%rs413};}

	// end inline asm
	// begin inline asm
	{  mov.b32 %r3545, {%rs414,%rs414};}

	// end inline asm
	// begin inline asm
	{fma.rn.f16x2 %r3546,%r3544,%r3586,%r3406;
}
	// end inline asm
	// begin inline asm
	{fma.rn.f16x2 %r3550,%r3545,%r3586,%r3410;
}
	// end inline asm
	// begin inline asm
	{fma.rn.f16x2 %r3554,%r3544,%r3594,%r3414;
}
	// end inline asm
	// begin inline asm
	{fma.rn.f16x2 %r3558,%r3545,%r3594,%r3418;
}
	// end inline asm
	// begin inline asm
	{fma.rn.f16x2 %r3562,%r3544,%r3602,%r3422;
}
	// end inline asm
	// begin inline asm
	{fma.rn.f16x2 %r3566,%r3545,%r3602,%r3426;
}
	// end inline asm
	// begin inline asm
	{fma.rn.f16x2 %r3570,%r3544,%r3610,%r3430;
}
	// end inline asm
	// begin inline asm
	{fma.rn.f16x2 %r3574,%r3545,%r3610,%r3434;
}
	// end inline asm
	mov.b32 	{%rs415, %rs416}, %r3475;
	// begin inline asm
	{  mov.b32 %r3578, {%rs415,%rs415};}

	// end inline asm
	// begin inline asm
	{  mov.b32 %r3579, {%rs416,%rs416};}

	// end inline asm
	// begin inline asm
	{fma.rn.f16x2 %r3580,%r3578,%r3586,%r3440;
}
	// end inline asm
	// begin inline asm
	{fma.rn.f16x2 %r3584,%r3579,%r3586,%r3444;
}
	// end inline asm
	// begin inline asm
	{fma.rn.f16x2 %r3588,%r3578,%r3594,%r3448;
}
	// end inline asm
	// begin inline asm
	{fma.rn.f16x2 %r3592,%r3579,%r3594,%r3452;
}
	// end inline asm
	// begin inline asm
	{fma.rn.f16x2 %r3596,%r3578,%r3602,%r3456;
}
	// end inline asm
	// begin inline asm
	{fma.rn.f16x2 %r3600,%r3579,%r3602,%r3460;
}
	// end inline asm
	// begin inline asm
	{fma.rn.f16x2 %r3604,%r3578,%r3610,%r3464;
}
	// end inline asm
	// begin inline asm
	{fma.rn.f16x2 %r3608,%r3579,%r3610,%r3468;
}
	// end inline asm
	ld.shared.v4.b32 	{%r9319, %r9320, %r9321, %r9322}, [%r9222+48];
	mov.b32 	{%rs513, %rs529}, %r9322;
	mov.b32 	{%rs481, %rs497}, %r9321;
	mov.b32 	{%rs449, %rs465}, %r9320;
	mov.b32 	{%rs417, %rs433}, %r9319;
	ld.shared.v4.b32 	{%r9323, %r9324, %r9325, %r9326}, [%r9222+192];
	mov.b32 	{%rs514, %rs530}, %r9326;
	mov.b32 	{%rs482, %rs498}, %r9325;
	mov.b32 	{%rs450, %rs466}, %r9324;
	mov.b32 	{%rs418, %rs434}, %r9323;
	// begin inline asm
	{  mov.b32 %r3612, {%rs417,%rs418};}

	// end inline asm
	ld.shared.v4.b32 	{%r9327, %r9328, %r9329, %r9330}, [%r9222+336];
	mov.b32 	{%rs515, %rs531}, %r9330;
	mov.b32 	{%rs483, %rs499}, %r9329;
	mov.b32 	{%rs451, %rs467}, %r9328;
	mov.b32 	{%rs419, %rs435}, %r9327;
	ld.shared.v4.b32 	{%r9331, %r9332, %r9333, %r9334}, [%r9222+480];
	mov.b32 	{%rs516, %rs532}, %r9334;
	mov.b32 	{%rs484, %rs500}, %r9333;
	mov.b32 	{%rs452, %rs468}, %r9332;
	mov.b32 	{%rs420, %rs436}, %r9331;
	// begin inline asm
	{  mov.b32 %r3613, {%rs419,%rs420};}

	// end inline asm
	ld.shared.v4.b32 	{%r9335, %r9336, %r9337, %r9338}, [%r9222+624];
	mov.b32 	{%rs517, %rs533}, %r9338;
	mov.b32 	{%rs485, %rs501}, %r9337;
	mov.b32 	{%rs453, %rs469}, %r9336;
	mov.b32 	{%rs421, %rs437}, %r9335;
	ld.shared.v4.b32 	{%r9339, %r9340, %r9341, %r9342}, [%r9222+768];
	mov.b32 	{%rs518, %rs534}, %r9342;
	mov.b32 	{%rs486, %rs502}, %r9341;
	mov.b32 	{%rs454, %rs470}, %r9340;
	mov.b32 	{%rs422, %rs438}, %r9339;
	// begin inline asm
	{  mov.b32 %r3614, {%rs421,%rs422};}

	// end inline asm
	ld.shared.v4.b32 	{%r9343, %r9344, %r9345, %r9346}, [%r9222+912];
	mov.b32 	{%rs519, %rs535}, %r9346;
	mov.b32 	{%rs487, %rs503}, %r9345;
	mov.b32 	{%rs455, %rs471}, %r9344;
	mov.b32 	{%rs423, %rs439}, %r9343;
	ld.shared.v4.b32 	{%r9347, %r9348, %r9349, %r9350}, [%r9222+1056];
	mov.b32 	{%rs520, %rs536}, %r9350;
	mov.b32 	{%rs488, %rs504}, %r9349;
	mov.b32 	{%rs456, %rs472}, %r9348;
	mov.b32 	{%rs424, %rs440}, %r9347;
	// begin inline asm
	{  mov.b32 %r3615, {%rs423,%rs424};}

	// end inline asm
	ld.shared.v4.u32 	{%r3726, %r3734, %r3742, %r3750}, [%r9218+6528];
	mov.b32 	{%rs425, %rs426}, %r3612;
	// begin inline asm
	{  mov.b32 %r3616, {%rs425,%rs425};}

	// end inline asm
	// begin inline asm
	{  mov.b32 %r3617, {%rs426,%rs426};}

	// end inline asm
	// begin inline asm
	{fma.rn.f16x2 %r3618,%r3616,%r3726,%r3478;
}
	// end inline asm
	// begin inline asm
	{fma.rn.f16x2 %r3622,%r3617,%r3726,%r3482;
}
	// end inline asm
	// begin inline asm
	{fma.rn.f16x2 %r3626,%r3616,%r3734,%r3486;
}
	// end inline asm
	// begin inline asm
	{fma.rn.f16x2 %r3630,%r3617,%r3734,%r3490;
}
	// end inline asm
	// begin inline asm
	{fma.rn.f16x2 %r3634,%r3616,%r3742,%r3494;
}
	// end inline asm
	// begin inline asm
	{fma.rn.f16x2 %r3638,%r3617,%r3742,%r3498;
}
	// end inline asm
	// begin inline asm
	{fma.rn.f16x2 %r3642,%r3616,%r3750,%r3502;
}
	// end inline asm
	// begin inline asm
	{fma.rn.f16x2 %r3646,%r3617,%r3750,%r3506;
}
	// end inline asm
	mov.b32 	{%rs427, %rs428}, %r3613;
	// begin inline asm
	{  mov.b32 %r3650, {%rs427,%rs427};}

	// end inline asm
	// begin inline asm
	{  mov.b32 %r3651, {%rs428,%rs428};}

	// end inline asm
	// begin inline asm
	{fma.rn.f16x2 %r3652,%r3650,%r3726,%r3512;
}
	// end inline asm
	// begin inline asm
	{fma.rn.f16x2 %r3656,%r3651,%r3726,%r3516;
}
	// end inline asm
	// begin inline asm
	{fma.rn.f16x2 %r3660,%r3650,%r3734,%r3520;
}
	// end inline asm
	// begin inline asm
	{fma.rn.f16x2 %r3664,%r3651,%r3734,%r3524;
}
	// end inline asm
	// begin inline asm
	{fma.rn.f16x2 %r3668,%r3650,%r3742,%r3528;
}
	// end inline asm
	// begin inline asm
	{fma.rn.f16x2 %r3672,%r3651,%r3742,%r3532;
}
	// end inline asm
	// begin inline asm
	{fma.rn.f16x2 %r3676,%r3650,%r3750,%r3536;
}
	// end inline asm
	// begin inline asm
	{fma.rn.f16x2 %r3680,%r3651,%r3750,%r3540;
}
	// end inline asm
	mov.b32 	{%rs429, %rs430}, %r3614;
	// begin inline asm
	{  mov.b32 %r3684, {%rs429,%rs429};}

	// end inline asm
	// begin inline asm
	{  mov.b32 %r3685, {%rs430,%rs430};}

	// end inline asm
	// begin inline asm
	{fma.rn.f16x2 %r3686,%r3684,%r3726,%r3546;
}
	// end inline asm
	// begin inline asm
	{fma.rn.f16x2 %r3690,%r3685,%r3726,%r3550;
}
	// end inline asm
	// begin inline asm
	{fma.rn.f16x2 %r3694,%r3684,%r3734,%r3554;
}
	// end inline asm
	// begin inline asm
	{fma.rn.f16x2 %r3698,%r3685,%r3734,%r3558;
}
	// end inline asm
	// begin inline asm
	{fma.rn.f16x2 %r3702,%r3684,%r3742,%r3562;
}
	// end inline asm
	// begin inline asm
	{fma.rn.f16x2 %r3706,%r3685,%r3742,%r3566;
}
	// end inline asm
	// begin inline asm
	{fma.rn.f16x2 %r3710,%r3684,%r3750,%r3570;
}
	// end inline asm
	// begin inline asm
	{fma.rn.f16x2 %r3714,%r3685,%r3750,%r3574;
}
	// end inline asm
	mov.b32 	{%rs431, %rs432}, %r3615;
	// begin inline asm
	{  mov.b32 %r3718, {%rs431,%rs431};}

	// end inline asm
	// begin inline asm
	{  mov.b32 %r3719, {%rs432,%rs432};}

	// end inline asm
	// begin inline asm
	{fma.rn.f16x2 %r3720,%r3718,%r3726,%r3580;
}
	// end inline asm
	// begin inline asm
	{fma.rn.f16x2 %r3724,%r3719,%r3726,%r3584;
}
	// end inline asm
	// begin inline asm
	{fma.rn.f16x2 %r3728,%r3718,%r3734,%r3588;
}
	// end inline asm
	// begin inline asm
	{fma.rn.f16x2 %r3732,%r3719,%r3734,%r3592;
}
	// end inline asm
	// begin inline asm
	{fma.rn.f16x2 %r3736,%r3718,%r3742,%r3596;
}
	// end inline asm
	// begin inline asm
	{fma.rn.f16x2 %r3740,%r3719,%r3742,%r3600;
}
	// end inline asm
	// begin inline asm
	{fma.rn.f16x2 %r3744,%r3718,%r3750,%r3604;
}
	// end inline asm
	// begin inline asm
	{fma.rn.f16x2 %r3748,%r3719,%r3750,%r3608;
}
	// end inline asm
	// begin inline asm
	{  mov.b32 %r3752, {%rs433,%rs434};}

	// end inline asm
	// begin inline asm
	{  mov.b32 %r3753, {%rs435,%rs436};}

	// end inline asm
	// begin inline asm
	{  mov.b32 %r3754, {%rs437,%rs438};}

	// end inline asm
	// begin inline asm
	{  mov.b32 %r3755, {%rs439,%rs440};}

	// end inline asm
	ld.shared.v4.u32 	{%r3866, %r3874, %r3882, %r3890}, [%r9218+6800];
	mov.b32 	{%rs441, %rs442}, %r3752;
	// begin inline asm
	{  mov.b32 %r3756, {%rs441,%rs441};}

	// end inline asm
	// begin inline asm
	{  mov.b32 %r3757, {%rs442,%rs442};}

	// end inline asm
	// begin inline asm
	{fma.rn.f16x2 %r3758,%r3756,%r3866,%r3618;
}
	// end inline asm
	// begin inline asm
	{fma.rn.f16x2 %r3762,%r3757,%r3866,%r3622;
}
	// end inline asm
	// begin inline asm
	{fma.rn.f16x2 %r3766,%r3756,%r3874,%r3626;
}
	// end inline asm
	// begin inline asm
	{fma.rn.f16x2 %r3770,%r3757,%r3874,%r3630;
}
	// end inline asm
	// begin inline asm
	{fma.rn.f16x2 %r3774,%r3756,%r3882,%r3634;
}
	// end inline asm
	// begin inline asm
	{fma.rn.f16x2 %r3778,%r3757,%r3882,%r3638;
}
	// end inline asm
	// begin inline asm
	{fma.rn.f16x2 %r3782,%r3756,%r3890,%r3642;
}
	// end inline asm
	// begin inline asm
	{fma.rn.f16x2 %r3786,%r3757,%r3890,%r3646;
}
	// end inline asm
	mov.b32 	{%rs443, %rs444}, %r3753;
	// begin inline asm
	{  mov.b32 %r3790, {%rs443,%rs443};}

	// end inline asm
	// begin inline asm
	{  mov.b32 %r3791, {%rs444,%rs444};}

	// end inline asm
	// begin inline asm
	{fma.rn.f16x2 %r3792,%r3790,%r3866,%r3652;
}
	// end inline asm
	// begin inline asm
	{fma.rn.f16x2 %r3796,%r3791,%r3866,%r3656;
}
	// end inline asm
	// begin inline asm
	{fma.rn.f16x2 %r3800,%r3790,%r3874,%r3660;
}
	// end inline asm
	// begin inline asm
	{fma.rn.f16x2 %r3804,%r3791,%r3874,%r3664;
}
	// end inline asm
	// begin inline asm
	{fma.rn.f16x2 %r3808,%r3790,%r3882,%r3668;
}
	// end inline asm
	// begin inline asm
	{fma.rn.f16x2 %r3812,%r3791,%r3882,%r3672;
}
	// end inline asm
	// begin inline asm
	{fma.rn.f16x2 %r3816,%r3790,%r3890,%r3676;
}
	// end inline asm
	// begin inline asm
	{fma.rn.f16x2 %r3820,%r3791,%r3890,%r3680;
}
	// end inline asm
	mov.b32 	{%rs445, %rs446}, %r3754;
	// begin inline asm
	{  mov.b32 %r3824, {%rs445,%rs445};}

	// end inline asm
	// begin inline asm
	{  mov.b32 %r3825, {%rs446,%rs446};}

	// end inline asm
	// begin inline asm
	{fma.rn.f16x2 %r3826,%r3824,%r3866,%r3686;
}
	// end inline asm
	// begin inline asm
	{fma.rn.f16x2 %r3830,%r3825,%r3866,%r3690;
}
	// end inline asm
	// begin inline asm
	{fma.rn.f16x2 %r3834,%r3824,%r3874,%r3694;
}
	// end inline asm
	// begin inline asm
	{fma.rn.f16x2 %r3838,%r3825,%r3874,%r3698;
}
	// end inline asm
	// begin inline asm
	{fma.rn.f16x2 %r3842,%r3824,%r3882,%r3702;
}
	// end inline asm
	// begin inline asm
	{fma.rn.f16x2 %r3846,%r3825,%r3882,%r3706;
}
	// end inline asm
	// begin inline asm
	{fma.rn.f16x2 %r3850,%r3824,%r3890,%r3710;
}
	// end inline asm
	// begin inline asm
	{fma.rn.f16x2 %r3854,%r3825,%r3890,%r3714;
}
	// end inline asm
	mov.b32 	{%rs447, %rs448}, %r3755;
	// begin inline asm
	{  mov.b32 %r3858, {%rs447,%rs447};}

	// end inline asm
	// begin inline asm
	{  mov.b32 %r3859, {%rs448,%rs448};}

	// end inline asm
	// begin inline asm
	{fma.rn.f16x2 %r3860,%r3858,%r3866,%r3720;
}
	// end inline asm
	// begin inline asm
	{fma.rn.f16x2 %r3864,%r3859,%r3866,%r3724;
}
	// end inline asm
	// begin inline asm
	{fma.rn.f16x2 %r3868,%r3858,%r3874,%r3728;
}
	// end inline asm
	// begin inline asm
	{fma.rn.f16x2 %r3872,%r3859,%r3874,%r3732;
}
	// end inline asm
	// begin inline asm
	{fma.rn.f16x2 %r3876,%r3858,%r3882,%r3736;
}
	// end inline asm
	// begin inline asm
	{fma.rn.f16x2 %r3880,%r3859,%r3882,%r3740;
}
	// end inline asm
	// begin inline asm
	{fma.rn.f16x2 %r3884,%r3858,%r3890,%r3744;
}
	// end inline asm
	// begin inline asm
	{fma.rn.f16x2 %r3888,%r3859,%r3890,%r3748;
}
	// end inline asm
	// begin inline asm
	{  mov.b32 %r3892, {%rs449,%rs450};}

	// end inline asm
	// begin inline asm
	{  mov.b32 %r3893, {%rs451,%rs452};}

	// end inline asm
	// begin inline asm
	{  mov.b32 %r3894, {%rs453,%rs454};}

	// end inline asm
	// begin inline asm
	{  mov.b32 %r3895, {%rs455,%rs456};}

	// end inline asm
	ld.shared.v4.u32 	{%r4006, %r4014, %r4022, %r4030}, [%r9218+7072];
	mov.b32 	{%rs457, %rs458}, %r3892;
	// begin inline asm
	{  mov.b32 %r3896, {%rs457,%rs457};}

	// end inline asm
	// begin inline asm
	{  mov.b32 %r3897, {%rs458,%rs458};}

	// end inline asm
	// begin inline asm
	{fma.rn.f16x2 %r3898,%r3896,%r4006,%r3758;
}
	// end inline asm
	// begin inline asm
	{fma.rn.f16x2 %r3902,%r3897,%r4006,%r3762;
}
	// end inline asm
	// begin inline asm
	{fma.rn.f16x2 %r3906,%r3896,%r4014,%r3766;
}
	// end inline asm
	// begin inline asm
	{fma.rn.f16x2 %r3910,%r3897,%r4014,%r3770;
}
	// end inline asm
	// begin inline asm
	{fma.rn.f16x2 %r3914,%r3896,%r4022,%r3774;
}
	// end inline asm
	// begin inline asm
	{fma.rn.f16x2 %r3918,%r3897,%r4022,%r3778;
}
	// end inline asm
	// begin inline asm
	{fma.rn.f16x2 %r3922,%r3896,%r4030,%r3782;
}
	// end inline asm
	// begin inline asm
	{fma.rn.f16x2 %r3926,%r3897,%r4030,%r3786;
}
	// end inline asm
	mov.b32 	{%rs459, %rs460}, %r3893;
	// begin inline asm
	{  mov.b32 %r3930, {%rs459,%rs459};}

	// end inline asm
	// begin inline asm
	{  mov.b32 %r3931, {%rs460,%rs460};}

	// end inline asm
	// begin inline asm
	{fma.rn.f16x2 %r3932,%r3930,%r4006,%r3792;
}
	// end inline asm
	// begin inline asm
	{fma.rn.f16x2 %r3936,%r3931,%r4006,%r3796;
}
	// end inline asm
	// begin inline asm
	{fma.rn.f16x2 %r3940,%r3930,%r4014,%r3800;
}
	// end inline asm
	// begin inline asm
	{fma.rn.f16x2 %r3944,%r3931,%r4014,%r3804;
}
	// end inline asm
	// begin inline asm
	{fma.rn.f16x2 %r3948,%r3930,%r4022,%r3808;
}
	// end inline asm
	// begin inline asm
	{fma.rn.f16x2 %r3952,%r3931,%r4022,%r3812;
}
	// end inline asm
	// begin inline asm
	{fma.rn.f16x2 %r3956,%r3930,%r4030,%r3816;
}
	// end inline asm
	// begin inline asm
	{fma.rn.f16x2 %r3960,%r3931,%r4030,%r3820;
}
	// end inline asm
	mov.b32 	{%rs461, %rs462}, %r3894;
	// begin inline asm
	{  mov.b32 %r3964, {%rs461,%rs461};}

	// end inline asm
	// begin inline asm
	{  mov.b32 %r3965, {%rs462,%rs462};}

	// end inline asm
	// begin inline asm
	{fma.rn.f16x2 %r3966,%r3964,%r4006,%r3826;
}
	// end inline asm
	// begin inline asm
	{fma.rn.f16x2 %r3970,%r3965,%r4006,%r3830;
}
	// end inline asm
	// begin inline asm
	{fma.rn.f16x2 %r3974,%r3964,%r4014,%r3834;
}
	// end inline asm
	// begin inline asm
	{fma.rn.f16x2 %r3978,%r3965,%r4014,%r3838;
}
	// end inline asm
	// begin inline asm
	{fma.rn.f16x2 %r3982,%r3964,%r4022,%r3842;
}
	// end inline asm
	// begin inline asm
	{fma.rn.f16x2 %r3986,%r3965,%r4022,%r3846;
}
	// end inline asm
	// begin inline asm
	{fma.rn.f16x2 %r3990,%r3964,%r4030,%r3850;
}
	// end inline asm
	// begin inline asm
	{fma.rn.f16x2 %r3994,%r3965,%r4030,%r3854;
}
	// end inline asm
	mov.b32 	{%rs463, %rs464}, %r3895;
	// begin inline asm
	{  mov.b32 %r3998, {%rs463,%rs463};}

	// end inline asm
	// begin inline asm
	{  mov.b32 %r3999, {%rs464,%rs464};}

	// end inline asm
	// begin inline asm
	{fma.rn.f16x2 %r4000,%r3998,%r4006,%r3860;
}
	// end inline asm
	// begin inline asm
	{fma.rn.f16x2 %r4004,%r3999,%r4006,%r3864;
}
	// end inline asm
	// begin inline asm
	{fma.rn.f16x2 %r4008,%r3998,%r4014,%r3868;
}
	// end inline asm
	// begin inline asm
	{fma.rn.f16x2 %r4012,%r3999,%r4014,%r3872;
}
	// end inline asm
	// begin inline asm
	{fma.rn.f16x2 %r4016,%r3998,%r4022,%r3876;
}
	// end inline asm
	// begin inline asm
	{fma.rn.f16x2 %r4020,%r3999,%r4022,%r3880;
}
	// end inline asm
	// begin inline asm
	{fma.rn.f16x2 %r4024,%r3998,%r4030,%r3884;
}
	// end inline asm
	// begin inline asm
	{fma.rn.f16x2 %r4028,%r3999,%r4030,%r3888;
}
	// end inline asm
	// begin inline asm
	{  mov.b32 %r4032, {%rs465,%rs466};}

	// end inline asm
	// begin inline asm
	{  mov.b32 %r4033, {%rs467,%rs468};}

	// end inline asm
	// begin inline asm
	{  mov.b32 %r4034, {%rs469,%rs470};}

	// end inline asm
	// begin inline asm
	{  mov.b32 %r4035, {%rs471,%rs472};}

	// end inline asm
	ld.shared.v4.u32 	{%r4146, %r4154, %r4162, %r4170}, [%r9218+7344];
	mov.b32 	{%rs473, %rs474}, %r4032;
	// begin inline asm
	{  mov.b32 %r4036, {%rs473,%rs473};}

	// end inline asm
	// begin inline asm
	{  mov.b32 %r4037, {%rs474,%rs474};}

	// end inline asm
	// begin inline asm
	{fma.rn.f16x2 %r4038,%r4036,%r4146,%r3898;
}
	// end inline asm
	// begin inline asm
	{fma.rn.f16x2 %r4042,%r4037,%r4146,%r3902;
}
	// end inline asm
	// begin inline asm
	{fma.rn.f16x2 %r4046,%r4036,%r4154,%r3906;
}
	// end inline asm
	// begin inline asm
	{fma.rn.f16x2 %r4050,%r4037,%r4154,%r3910;
}
	// end inline asm
	// begin inline asm
	{fma.rn.f16x2 %r4054,%r4036,%r4162,%r3914;
}
	// end inline asm
	// begin inline asm
	{fma.rn.f16x2 %r4058,%r4037,%r4162,%r3918;
}
	// end inline asm
	// begin inline asm
	{fma.rn.f16x2 %r4062,%r4036,%r4170,%r3922;
}
	// end inline asm
	// begin inline asm
	{fma.rn.f16x2 %r4066,%r4037,%r4170,%r3926;
}
	// end inline asm
	mov.b32 	{%rs475, %rs476}, %r4033;
	// begin inline asm
	{  mov.b32 %r4070, {%rs475,%rs475};}

	// end inline asm
	// begin inline asm
	{  mov.b32 %r4071, {%rs476,%rs476};}

	// end inline asm
	// begin inline asm
	{fma.rn.f16x2 %r4072,%r4070,%r4146,%r3932;
}
	// end inline asm
	// begin inline asm
	{fma.rn.f16x2 %r4076,%r4071,%r4146,%r3936;
}
	// end inline asm
	// begin inline asm
	{fma.rn.f16x2 %r4080,%r4070,%r4154,%r3940;
}
	// end inline asm
	// begin inline asm
	{fma.rn.f16x2 %r4084,%r4071,%r4154,%r3944;
}
	// end inline asm
	// begin inline asm
	{fma.rn.f16x2 %r4088,%r4070,%r4162,%r3948;
}
	// end inline asm
	// begin inline asm
	{fma.rn.f16x2 %r4092,%r4071,%r4162,%r3952;
}
	// end inline asm
	// begin inline asm
	{fma.rn.f16x2 %r4096,%r4070,%r4170,%r3956;
}
	// end inline asm
	// begin inline asm
	{fma.rn.f16x2 %r4100,%r4071,%r4170,%r3960;
}
	// end inline asm
	mov.b32 	{%rs477, %rs478}, %r4034;
	// begin inline asm
	{  mov.b32 %r4104, {%rs477,%rs477};}

	// end inline asm
	// begin inline asm
	{  mov.b32 %r4105, {%rs478,%rs478};}

	// end inline asm
	// begin inline asm
	{fma.rn.f16x2 %r4106,%r4104,%r4146,%r3966;
}
	// end inline asm
	// begin inline asm
	{fma.rn.f16x2 %r4110,%r4105,%r4146,%r3970;
}
	// end inline asm
	// begin inline asm
	{fma.rn.f16x2 %r4114,%r4104,%r4154,%r3974;
}
	// end inline asm
	// begin inline asm
	{fma.rn.f16x2 %r4118,%r4105,%r4154,%r3978;
}
	// end inline asm
	// begin inline asm
	{fma.rn.f16x2 %r4122,%r4104,%r4162,%r3982;
}
	// end inline asm
	// begin inline asm
	{fma.rn.f16x2 %r4126,%r4105,%r4162,%r3986;
}
	// end inline asm
	// begin inline asm
	{fma.rn.f16x2 %r4130,%r4104,%r4170,%r3990;
}
	// end inline asm
	// begin inline asm
	{fma.rn.f16x2 %r4134,%r4105,%r4170,%r3994;
}
	// end inline asm
	mov.b32 	{%rs479, %rs480}, %r4035;
	// begin inline asm
	{  mov.b32 %r4138, {%rs479,%rs479};}

	// end inline asm
	// begin inline asm
	{  mov.b32 %r4139, {%rs480,%rs480};}

	// end inline asm
	// begin inline asm
	{fma.rn.f16x2 %r4140,%r4138,%r4146,%r4000;
}
	// end inline asm
	// begin inline asm
	{fma.rn.f16x2 %r4144,%r4139,%r4146,%r4004;
}
	// end inline asm
	// begin inline asm
	{fma.rn.f16x2 %r4148,%r4138,%r4154,%r4008;
}
	// end inline asm
	// begin inline asm
	{fma.rn.f16x2 %r4152,%r4139,%r4154,%r4012;
}
	// end inline asm
	// begin inline asm
	{fma.rn.f16x2 %r4156,%r4138,%r4162,%r4016;
}
	// end inline asm
	// begin inline asm
	{fma.rn.f16x2 %r4160,%r4139,%r4162,%r4020;
}
	// end inline asm
	// begin inline asm
	{fma.rn.f16x2 %r4164,%r4138,%r4170,%r4024;
}
	// end inline asm
	// begin inline asm
	{fma.rn.f16x2 %r4168,%r4139,%r4170,%r4028;
}
	// end inline asm
	// begin inline asm
	{  mov.b32 %r4172, {%rs481,%rs482};}

	// end inline asm
	// begin inline asm
	{  mov.b32 %r4173, {%rs483,%rs484};}

	// end inline asm
	// begin inline asm
	{  mov.b32 %r4174, {%rs485,%rs486};}

	// end inline asm
	// begin inline asm
	{  mov.b32 %r4175, {%rs487,%rs488};}

	// end inline asm
	ld.shared.v4.u32 	{%r4286, %r4294, %r4302, %r4310}, [%r9218+7616];
	mov.b32 	{%rs489, %rs490}, %r4172;
	// begin inline asm
	{  mov.b32 %r4176, {%rs489,%rs489};}

	// end inline asm
	// begin inline asm
	{  mov.b32 %r4177, {%rs490,%rs490};}

	// end inline asm
	// begin inline asm
	{fma.rn.f16x2 %r4178,%r4176,%r4286,%r4038;
}
	// end inline asm
	// begin inline asm
	{fma.rn.f16x2 %r4182,%r4177,%r4286,%r4042;
}
	// end inline asm
	// begin inline asm
	{fma.rn.f16x2 %r4186,%r4176,%r4294,%r4046;
}
	// end inline asm
	// begin inline asm
	{fma.rn.f16x2 %r4190,%r4177,%r4294,%r4050;
}
	// end inline asm
	// begin inline asm
	{fma.rn.f16x2 %r4194,%r4176,%r4302,%r4054;
}
	// end inline asm
	// begin inline asm
	{fma.rn.f16x2 %r4198,%r4177,%r4302,%r4058;
}
	// end inline asm
	// begin inline asm
	{fma.rn.f16x2 %r4202,%r4176,%r4310,%r4062;
}
	// end inline asm
	// begin inline asm
	{fma.rn.f16x2 %r4206,%r4177,%r4310,%r4066;
}
	// end inline asm
	mov.b32 	{%rs491, %rs492}, %r4173;
	// begin inline asm
	{  mov.b32 %r4210, {%rs491,%rs491};}

	// end inline asm
	// begin inline asm
	{  mov.b32 %r4211, {%rs492,%rs492};}

	// end inline asm
	// begin inline asm
	{fma.rn.f16x2 %r4212,%r4210,%r4286,%r4072;
}
	// end inline asm
	// begin inline asm
	{fma.rn.f16x2 %r4216,%r4211,%r4286,%r4076;
}
	// end inline asm
	// begin inline asm
	{fma.rn.f16x2 %r4220,%r4210,%r4294,%r4080;
}
	// end inline asm
	// begin inline asm
	{fma.rn.f16x2 %r4224,%r4211,%r4294,%r4084;
}
	// end inline asm
	// begin inline asm
	{fma.rn.f16x2 %r4228,%r4210,%r4302,%r4088;
}
	// end inline asm
	// begin inline asm
	{fma.rn.f16x2 %r4232,%r4211,%r4302,%r4092;
}
	// end inline asm
	// begin inline asm
	{fma.rn.f16x2 %r4236,%r4210,%r4310,%r4096;
}
	// end inline asm
	// begin inline asm
	{fma.rn.f16x2 %r4240,%r4211,%r4310,%r4100;
}
	// end inline asm
	mov.b32 	{%rs493, %rs494}, %r4174;
	// begin inline asm
	{  mov.b32 %r4244, {%rs493,%rs493};}

	// end inline asm
	// begin inline asm
	{  mov.b32 %r4245, {%rs494,%rs494};}

	// end inline asm
	// begin inline asm
	{fma.rn.f16x2 %r4246,%r4244,%r4286,%r4106;
}
	// end inline asm
	// begin inline asm
	{fma.rn.f16x2 %r4250,%r4245,%r4286,%r4110;
}
	// end inline asm
	// begin inline asm
	{fma.rn.f16x2 %r4254,%r4244,%r4294,%r4114;
}
	// end inline asm
	// begin inline asm
	{fma.rn.f16x2 %r4258,%r4245,%r4294,%r4118;
}
	// end inline asm
	// begin inline asm
	{fma.rn.f16x2 %r4262,%r4244,%r4302,%r4122;
}
	// end inline asm
	// begin inline asm
	{fma.rn.f16x2 %r4266,%r4245,%r4302,%r4126;
}
	// end inline asm
	// begin inline asm
	{fma.rn.f16x2 %r4270,%r4244,%r4310,%r4130;
}
	// end inline asm
	// begin inline asm
	{fma.rn.f16x2 %r4274,%r4245,%r4310,%r4134;
}
	// end inline asm
	mov.b32 	{%rs495, %rs496}, %r4175;
	// begin inline asm
	{  mov.b32 %r4278, {%rs495,%rs495};}

	// end inline asm
	// begin inline asm
	{  mov.b32 %r4279, {%rs496,%rs496};}

	// end inline asm
	// begin inline asm
	{fma.rn.f16x2 %r4280,%r4278,%r4286,%r4140;
}
	// end inline asm
	// begin inline asm
	{fma.rn.f16x2 %r4284,%r4279,%r4286,%r4144;
}
	// end inline asm
	// begin inline asm
	{fma.rn.f16x2 %r4288,%r4278,%r4294,%r4148;
}
	// end inline asm
	// begin inline asm
	{fma.rn.f16x2 %r4292,%r4279,%r4294,%r4152;
}
	// end inline asm
	// begin inline asm
	{fma.rn.f16x2 %r4296,%r4278,%r4302,%r4156;
}
	// end inline asm
	// begin inline asm
	{fma.rn.f16x2 %r4300,%r4279,%r4302,%r4160;
}
	// end inline asm
	// begin inline asm
	{fma.rn.f16x2 %r4304,%r4278,%r4310,%r4164;
}
	// end inline asm
	// begin inline asm
	{fma.rn.f16x2 %r4308,%r4279,%r4310,%r4168;
}
	// end inline asm
	// begin inline asm
	{  mov.b32 %r4312, {%rs497,%rs498};}

	// end inline asm
	// begin inline asm
	{  mov.b32 %r4313, {%rs499,%rs500};}

	// end inline asm
	// begin inline asm
	{  mov.b32 %r4314, {%rs501,%rs502};}

	// end inline asm
	// begin inline asm
	{  mov.b32 %r4315, {%rs503,%rs504};}

	// end inline asm
	ld.shared.v4.u32 	{%r4426, %r4434, %r4442, %r4450}, [%r9218+7888];
	mov.b32 	{%rs505, %rs506}, %r4312;
	// begin inline asm
	{  mov.b32 %r4316, {%rs505,%rs505};}

	// end inline asm
	// begin inline asm
	{  mov.b32 %r4317, {%rs506,%rs506};}

	// end inline asm
	// begin inline asm
	{fma.rn.f16x2 %r4318,%r4316,%r4426,%r4178;
}
	// end inline asm
	// begin inline asm
	{fma.rn.f16x2 %r4322,%r4317,%r4426,%r4182;
}
	// end inline asm
	// begin inline asm
	{fma.rn.f16x2 %r4326,%r4316,%r4434,%r4186;
}
	// end inline asm
	// begin inline asm
	{fma.rn.f16x2 %r4330,%r4317,%r4434,%r4190;
}
	// end inline asm
	// begin inline asm
	{fma.rn.f16x2 %r4334,%r4316,%r4442,%r4194;
}
	// end inline asm
	// begin inline asm
	{fma.rn.f16x2 %r4338,%r4317,%r4442,%r4198;
}
	// end inline asm
	// begin inline asm
	{fma.rn.f16x2 %r4342,%r4316,%r4450,%r4202;
}
	// end inline asm
	// begin inline asm
	{fma.rn.f16x2 %r4346,%r4317,%r4450,%r4206;
}
	// end inline asm
	mov.b32 	{%rs507, %rs508}, %r4313;
	// begin inline asm
	{  mov.b32 %r4350, {%rs507,%rs507};}

	// end inline asm
	// begin inline asm
	{  mov.b32 %r4351, {%rs508,%rs508};}

	// end inline asm
	// begin inline asm
	{fma.rn.f16x2 %r4352,%r4350,%r4426,%r4212;
}
	// end inline asm
	// begin inline asm
	{fma.rn.f16x2 %r4356,%r4351,%r4426,%r4216;
}
	// end inline asm
	// begin inline asm
	{fma.rn.f16x2 %r4360,%r4350,%r4434,%r4220;
}
	// end inline asm
	// begin inline asm
	{fma.rn.f16x2 %r4364,%r4351,%r4434,%r4224;
}
	// end inline asm
	// begin inline asm
	{fma.rn.f16x2 %r4368,%r4350,%r4442,%r4228;
}
	// end inline asm
	// begin inline asm
	{fma.rn.f16x2 %r4372,%r4351,%r4442,%r4232;
}
	// end inline asm
	// begin inline asm
	{fma.rn.f16x2 %r4376,%r4350,%r4450,%r4236;
}
	// end inline asm
	// begin inline asm
	{fma.rn.f16x2 %r4380,%r4351,%r4450,%r4240;
}
	// end inline asm
	mov.b32 	{%rs509, %rs510}, %r4314;
	// begin inline asm
	{  mov.b32 %r4384, {%rs509,%rs509};}

	// end inline asm
	// begin inline asm
	{  mov.b32 %r4385, {%rs510,%rs510};}

	// end inline asm
	// begin inline asm
	{fma.rn.f16x2 %r4386,%r4384,%r4426,%r4246;
}
	// end inline asm
	// begin inline asm
	{fma.rn.f16x2 %r4390,%r4385,%r4426,%r4250;
}
	// end inline asm
	// begin inline asm
	{fma.rn.f16x2 %r4394,%r4384,%r4434,%r4254;
}
	// end inline asm
	// begin inline asm
	{fma.rn.f16x2 %r4398,%r4385,%r4434,%r4258;
}
	// end inline asm
	// begin inline asm
	{fma.rn.f16x2 %r4402,%r4384,%r4442,%r4262;
}
	// end inline asm
	// begin inline asm
	{fma.rn.f16x2 %r4406,%r4385,%r4442,%r4266;
}
	// end inline asm
	// begin inline asm
	{fma.rn.f16x2 %r4410,%r4384,%r4450,%r4270;
}
	// end inline asm
	// begin inline asm
	{fma.rn.f16x2 %r4414,%r4385,%r4450,%r4274;
}
	// end inline asm
	mov.b32 	{%rs511, %rs512}, %r4315;
	// begin inline asm
	{  mov.b32 %r4418, {%rs511,%rs511};}

	// end inline asm
	// begin inline asm
	{  mov.b32 %r4419, {%rs512,%rs512};}

	// end inline asm
	// begin inline asm
	{fma.rn.f16x2 %r4420,%r4418,%r4426,%r4280;
}
	// end inline asm
	// begin inline asm
	{fma.rn.f16x2 %r4424,%r4419,%r4426,%r4284;
}
	// end inline asm
	// begin inline asm
	{fma.rn.f16x2 %r4428,%r4418,%r4434,%r4288;
}
	// end inline asm
	// begin inline asm
	{fma.rn.f16x2 %r4432,%r4419,%r4434,%r4292;
}
	// end inline asm
	// begin inline asm
	{fma.rn.f16x2 %r4436,%r4418,%r4442,%r4296;
}
	// end inline asm
	// begin inline asm
	{fma.rn.f16x2 %r4440,%r4419,%r4442,%r4300;
}
	// end inline asm
	// begin inline asm
	{fma.rn.f16x2 %r4444,%r4418,%r4450,%r4304;
}
	// end inline asm
	// begin inline asm
	{fma.rn.f16x2 %r4448,%r4419,%r4450,%r4308;
}
	// end inline asm
	// begin inline asm
	{  mov.b32 %r4452, {%rs513,%rs514};}

	// end inline asm
	// begin inline asm
	{  mov.b32 %r4453, {%rs515,%rs516};}

	// end inline asm
	// begin inline asm
	{  mov.b32 %r4454, {%rs517,%rs518};}

	// end inline asm
	// begin inline asm
	{  mov.b32 %r4455, {%rs519,%rs520};}

	// end inline asm
	ld.shared.v4.u32 	{%r4566, %r4574, %r4582, %r4590}, [%r9218+8160];
	mov.b32 	{%rs521, %rs522}, %r4452;
	// begin inline asm
	{  mov.b32 %r4456, {%rs521,%rs521};}

	// end inline asm
	// begin inline asm
	{  mov.b32 %r4457, {%rs522,%rs522};}

	// end inline asm
	// begin inline asm
	{fma.rn.f16x2 %r4458,%r4456,%r4566,%r4318;
}
	// end inline asm
	// begin inline asm
	{fma.rn.f16x2 %r4462,%r4457,%r4566,%r4322;
}
	// end inline asm
	// begin inline asm
	{fma.rn.f16x2 %r4466,%r4456,%r4574,%r4326;
}
	// end inline asm
	// begin inline asm
	{fma.rn.f16x2 %r4470,%r4457,%r4574,%r4330;
}
	// end inline asm
	// begin inline asm
	{fma.rn.f16x2 %r4474,%r4456,%r4582,%r4334;
}
	// end inline asm
	// begin inline asm
	{fma.rn.f16x2 %r4478,%r4457,%r4582,%r4338;
}
	// end inline asm
	// begin inline asm
	{fma.rn.f16x2 %r4482,%r4456,%r4590,%r4342;
}
	// end inline asm
	// begin inline asm
	{fma.rn.f16x2 %r4486,%r4457,%r4590,%r4346;
}
	// end inline asm
	mov.b32 	{%rs523, %rs524}, %r4453;
	// begin inline asm
	{  mov.b32 %r4490, {%rs523,%rs523};}

	// end inline asm
	// begin inline asm
	{  mov.b32 %r4491, {%rs524,%rs524};}

	// end inline asm
	// begin inline asm
	{fma.rn.f16x2 %r4492,%r4490,%r4566,%r4352;
}
	// end inline asm
	// begin inline asm
	{fma.rn.f16x2 %r4496,%r4491,%r4566,%r4356;
}
	// end inline asm
	// begin inline asm
	{fma.rn.f16x2 %r4500,%r4490,%r4574,%r4360;
}
	// end inline asm
	// begin inline asm
	{fma.rn.f16x2 %r4504,%r4491,%r4574,%r4364;
}
	// end inline asm
	// begin inline asm
	{fma.rn.f16x2 %r4508,%r4490,%r4582,%r4368;
}
	// end inline asm
	// begin inline asm
	{fma.rn.f16x2 %r4512,%r4491,%r4582,%r4372;
}
	// end inline asm
	// begin inline asm
	{fma.rn.f16x2 %r4516,%r4490,%r4590,%r4376;
}
	// end inline asm
	// begin inline asm
	{fma.rn.f16x2 %r4520,%r4491,%r4590,%r4380;
}
	// end inline asm
	mov.b32 	{%rs525, %rs526}, %r4454;
	// begin inline asm
	{  mov.b32 %r4524, {%rs525,%rs525};}

	// end inline asm
	// begin inline asm
	{  mov.b32 %r4525, {%rs526,%rs526};}

	// end inline asm
	// begin inline asm
	{fma.rn.f16x2 %r4526,%r4524,%r4566,%r4386;
}
	// end inline asm
	// begin inline asm
	{fma.rn.f16x2 %r4530,%r4525,%r4566,%r4390;
}
	// end inline asm
	// begin inline asm
	{fma.rn.f16x2 %r4534,%r4524,%r4574,%r4394;
}
	// end inline asm
	// begin inline asm
	{fma.rn.f16x2 %r4538,%r4525,%r4574,%r4398;
}
	// end inline asm
	// begin inline asm
	{fma.rn.f16x2 %r4542,%r4524,%r4582,%r4402;
}
	// end inline asm
	// begin inline asm
	{fma.rn.f16x2 %r4546,%r4525,%r4582,%r4406;
}
	// end inline asm
	// begin inline asm
	{fma.rn.f16x2 %r4550,%r4524,%r4590,%r4410;
}
	// end inline asm
	// begin inline asm
	{fma.rn.f16x2 %r4554,%r4525,%r4590,%r4414;
}
	// end inline asm
	mov.b32 	{%rs527, %rs528}, %r4455;
	// begin inline asm
	{  mov.b32 %r4558, {%rs527,%rs527};}

	// end inline asm
	// begin inline asm
	{  mov.b32 %r4559, {%rs528,%rs528};}

	// end inline asm
	// begin inline asm
	{fma.rn.f16x2 %r4560,%r4558,%r4566,%r4420;
}
	// end inline asm
	// begin inline asm
	{fma.rn.f16x2 %r4564,%r4559,%r4566,%r4424;
}
	// end inline asm
	// begin inline asm
	{fma.rn.f16x2 %r4568,%r4558,%r4574,%r4428;
}
	// end inline asm
	// begin inline asm
	{fma.rn.f16x2 %r4572,%r4559,%r4574,%r4432;
}
	// end inline asm
	// begin inline asm
	{fma.rn.f16x2 %r4576,%r4558,%r4582,%r4436;
}
	// end inline asm
	// begin inline asm
	{fma.rn.f16x2 %r4580,%r4559,%r4582,%r4440;
}
	// end inline asm
	// begin inline asm
	{fma.rn.f16x2 %r4584,%r4558,%r4590,%r4444;
}
	// end inline asm
	// begin inline asm
	{fma.rn.f16x2 %r4588,%r4559,%r4590,%r4448;
}
	// end inline asm
	// begin inline asm
	{  mov.b32 %r4592, {%rs529,%rs530};}

	// end inline asm
	// begin inline asm
	{  mov.b32 %r4593, {%rs531,%rs532};}

	// end inline asm
	// begin inline asm
	{  mov.b32 %r4594, {%rs533,%rs534};}

	// end inline asm
	// begin inline asm
	{  mov.b32 %r4595, {%rs535,%rs536};}

	// end inline asm
	ld.shared.v4.u32 	{%r4706, %r4714, %r4722, %r4730}, [%r9218+8432];
	mov.b32 	{%rs537, %rs538}, %r4592;
	// begin inline asm
	{  mov.b32 %r4596, {%rs537,%rs537};}

	// end inline asm
	// begin inline asm
	{  mov.b32 %r4597, {%rs538,%rs538};}

	// end inline asm
	// begin inline asm
	{fma.rn.f16x2 %r4598,%r4596,%r4706,%r4458;
}
	// end inline asm
	// begin inline asm
	{fma.rn.f16x2 %r4602,%r4597,%r4706,%r4462;
}
	// end inline asm
	// begin inline asm
	{fma.rn.f16x2 %r4606,%r4596,%r4714,%r4466;
}
	// end inline asm
	// begin inline asm
	{fma.rn.f16x2 %r4610,%r4597,%r4714,%r4470;
}
	// end inline asm
	// begin inline asm
	{fma.rn.f16x2 %r4614,%r4596,%r4722,%r4474;
}
	// end inline asm
	// begin inline asm
	{fma.rn.f16x2 %r4618,%r4597,%r4722,%r4478;
}
	// end inline asm
	// begin inline asm
	{fma.rn.f16x2 %r4622,%r4596,%r4730,%r4482;
}
	// end inline asm
	// begin inline asm
	{fma.rn.f16x2 %r4626,%r4597,%r4730,%r4486;
}
	// end inline asm
	mov.b32 	{%rs539, %rs540}, %r4593;
	// begin inline asm
	{  mov.b32 %r4630, {%rs539,%rs539};}

	// end inline asm
	// begin inline asm
	{  mov.b32 %r4631, {%rs540,%rs540};}

	// end inline asm
	// begin inline asm
	{fma.rn.f16x2 %r4632,%r4630,%r4706,%r4492;
}
	// end inline asm
	// begin inline asm
	{fma.rn.f16x2 %r4636,%r4631,%r4706,%r4496;
}
	// end inline asm
	// begin inline asm
	{fma.rn.f16x2 %r4640,%r4630,%r4714,%r4500;
}
	// end inline asm
	// begin inline asm
	{fma.rn.f16x2 %r4644,%r4631,%r4714,%r4504;
}
	// end inline asm
	// begin inline asm
	{fma.rn.f16x2 %r4648,%r4630,%r4722,%r4508;
}
	// end inline asm
	// begin inline asm
	{fma.rn.f16x2 %r4652,%r4631,%r4722,%r4512;
}
	// end inline asm
	// begin inline asm
	{fma.rn.f16x2 %r4656,%r4630,%r4730,%r4516;
}
	// end inline asm
	// begin inline asm
	{fma.rn.f16x2 %r4660,%r4631,%r4730,%r4520;
}
	// end inline asm
	mov.b32 	{%rs541, %rs542}, %r4594;
	// begin inline asm
	{  mov.b32 %r4664, {%rs541,%rs541};}

	// end inline asm
	// begin inline asm
	{  mov.b32 %r4665, {%rs542,%rs542};}

	// end inline asm
	// begin inline asm
	{fma.rn.f16x2 %r4666,%r4664,%r4706,%r4526;
}
	// end inline asm
	// begin inline asm
	{fma.rn.f16x2 %r4670,%r4665,%r4706,%r4530;
}
	// end inline asm
	// begin inline asm
	{fma.rn.f16x2 %r4674,%r4664,%r4714,%r4534;
}
	// end inline asm
	// begin inline asm
	{fma.rn.f16x2 %r4678,%r4665,%r4714,%r4538;
}
	// end inline asm
	// begin inline asm
	{fma.rn.f16x2 %r4682,%r4664,%r4722,%r4542;
}
	// end inline asm
	// begin inline asm
	{fma.rn.f16x2 %r4686,%r4665,%r4722,%r4546;
}
	// end inline asm
	// begin inline asm
	{fma.rn.f16x2 %r4690,%r4664,%r4730,%r4550;
}
	// end inline asm
	// begin inline asm
	{fma.rn.f16x2 %r4694,%r4665,%r4730,%r4554;
}
	// end inline asm
	mov.b32 	{%rs543, %rs544}, %r4595;
	// begin inline asm
	{  mov.b32 %r4698, {%rs543,%rs543};}

	// end inline asm
	// begin inline asm
	{  mov.b32 %r4699, {%rs544,%rs544};}

	// end inline asm
	// begin inline asm
	{fma.rn.f16x2 %r4700,%r4698,%r4706,%r4560;
}
	// end inline asm
	// begin inline asm
	{fma.rn.f16x2 %r4704,%r4699,%r4706,%r4564;
}
	// end inline asm
	// begin inline asm
	{fma.rn.f16x2 %r4708,%r4698,%r4714,%r4568;
}
	// end inline asm
	// begin inline asm
	{fma.rn.f16x2 %r4712,%r4699,%r4714,%r4572;
}
	// end inline asm
	// begin inline asm
	{fma.rn.f16x2 %r4716,%r4698,%r4722,%r4576;
}
	// end inline asm
	// begin inline asm
	{fma.rn.f16x2 %r4720,%r4699,%r4722,%r4580;
}
	// end inline asm
	// begin inline asm
	{fma.rn.f16x2 %r4724,%r4698,%r4730,%r4584;
}
	// end inline asm
	// begin inline asm
	{fma.rn.f16x2 %r4728,%r4699,%r4730,%r4588;
}
	// end inline asm
	ld.shared.v4.b32 	{%r9351, %r9352, %r9353, %r9354}, [%r9222+64];
	mov.b32 	{%rs641, %rs657}, %r9354;
	mov.b32 	{%rs609, %rs625}, %r9353;
	mov.b32 	{%rs577, %rs593}, %r9352;
	mov.b32 	{%rs545, %rs561}, %r9351;
	ld.shared.v4.b32 	{%r9355, %r9356, %r9357, %r9358}, [%r9222+208];
	mov.b32 	{%rs642, %rs658}, %r9358;
	mov.b32 	{%rs610, %rs626}, %r9357;
	mov.b32 	{%rs578, %rs594}, %r9356;
	mov.b32 	{%rs546, %rs562}, %r9355;
	// begin inline asm
	{  mov.b32 %r4732, {%rs545,%rs546};}

	// end inline asm
	ld.shared.v4.b32 	{%r9359, %r9360, %r9361, %r9362}, [%r9222+352];
	mov.b32 	{%rs643, %rs659}, %r9362;
	mov.b32 	{%rs611, %rs627}, %r9361;
	mov.b32 	{%rs579, %rs595}, %r9360;
	mov.b32 	{%rs547, %rs563}, %r9359;
	ld.shared.v4.b32 	{%r9363, %r9364, %r9365, %r9366}, [%r9222+496];
	mov.b32 	{%rs644, %rs660}, %r9366;
	mov.b32 	{%rs612, %rs628}, %r9365;
	mov.b32 	{%rs580, %rs596}, %r9364;
	mov.b32 	{%rs548, %rs564}, %r9363;
	// begin inline asm
	{  mov.b32 %r4733, {%rs547,%rs548};}

	// end inline asm
	ld.shared.v4.b32 	{%r9367, %r9368, %r9369, %r9370}, [%r9222+640];
	mov.b32 	{%rs645, %rs661}, %r9370;
	mov.b32 	{%rs613, %rs629}, %r9369;
	mov.b32 	{%rs581, %rs597}, %r9368;
	mov.b32 	{%rs549, %rs565}, %r9367;
	ld.shared.v4.b32 	{%r9371, %r9372, %r9373, %r9374}, [%r9222+784];
	mov.b32 	{%rs646, %rs662}, %r9374;
	mov.b32 	{%rs614, %rs630}, %r9373;
	mov.b32 	{%rs582, %rs598}, %r9372;
	mov.b32 	{%rs550, %rs566}, %r9371;
	// begin inline asm
	{  mov.b32 %r4734, {%rs549,%rs550};}

	// end inline asm
	ld.shared.v4.b32 	{%r9375, %r9376, %r9377, %r9378}, [%r9222+928];
	mov.b32 	{%rs647, %rs663}, %r9378;
	mov.b32 	{%rs615, %rs631}, %r9377;
	mov.b32 	{%rs583, %rs599}, %r9376;
	mov.b32 	{%rs551, %rs567}, %r9375;
	ld.shared.v4.b32 	{%r9379, %r9380, %r9381, %r9382}, [%r9222+1072];
	mov.b32 	{%rs648, %rs664}, %r9382;
	mov.b32 	{%rs616, %rs632}, %r9381;
	mov.b32 	{%rs584, %rs600}, %r9380;
	mov.b32 	{%rs552, %rs568}, %r9379;
	// begin inline asm
	{  mov.b32 %r4735, {%rs551,%rs552};}

	// end inline asm
	ld.shared.v4.u32 	{%r4846, %r4854, %r4862, %r4870}, [%r9218+8704];
	mov.b32 	{%rs553, %rs554}, %r4732;
	// begin inline asm
	{  mov.b32 %r4736, {%rs553,%rs553};}

	// end inline asm
	// begin inline asm
	{  mov.b32 %r4737, {%rs554,%rs554};}

	// end inline asm
	// begin inline asm
	{fma.rn.f16x2 %r4738,%r4736,%r4846,%r4598;
}
	// end inline asm
	// begin inline asm
	{fma.rn.f16x2 %r4742,%r4737,%r4846,%r4602;
}
	// end inline asm
	// begin inline asm
	{fma.rn.f16x2 %r4746,%r4736,%r4854,%r4606;
}
	// end inline asm
	// begin inline asm
	{fma.rn.f16x2 %r4750,%r4737,%r4854,%r4610;
}
	// end inline asm
	// begin inline asm
	{fma.rn.f16x2 %r4754,%r4736,%r4862,%r4614;
}
	// end inline asm
	// begin inline asm
	{fma.rn.f16x2 %r4758,%r4737,%r4862,%r4618;
}
	// end inline asm
	// begin inline asm
	{fma.rn.f16x2 %r4762,%r4736,%r4870,%r4622;
}
	// end inline asm
	// begin inline asm
	{fma.rn.f16x2 %r4766,%r4737,%r4870,%r4626;
}
	// end inline asm
	mov.b32 	{%rs555, %rs556}, %r4733;
	// begin inline asm
	{  mov.b32 %r4770, {%rs555,%rs555};}

	// end inline asm
	// begin inline asm
	{  mov.b32 %r4771, {%rs556,%rs556};}

	// end inline asm
	// begin inline asm
	{fma.rn.f16x2 %r4772,%r4770,%r4846,%r4632;
}
	// end inline asm
	// begin inline asm
	{fma.rn.f16x2 %r4776,%r4771,%r4846,%r4636;
}
	// end inline asm
	// begin inline asm
	{fma.rn.f16x2 %r4780,%r4770,%r4854,%r4640;
}
	// end inline asm
	// begin inline asm
	{fma.rn.f16x2 %r4784,%r4771,%r4854,%r4644;
}
	// end inline asm
	// begin inline asm
	{fma.rn.f16x2 %r4788,%r4770,%r4862,%r4648;
}
	// end inline asm
	// begin inline asm
	{fma.rn.f16x2 %r4792,%r4771,%r4862,%r4652;
}
	// end inline asm
	// begin inline asm
	{fma.rn.f16x2 %r4796,%r4770,%r4870,%r4656;
}
	// end inline asm
	// begin inline asm
	{fma.rn.f16x2 %r4800,%r4771,%r4870,%r4660;
}
	// end inline asm
	mov.b32 	{%rs557, %rs558}, %r4734;
	// begin inline asm
	{  mov.b32 %r4804, {%rs557,%rs557};}

	// end inline asm
	// begin inline asm
	{  mov.b32 %r4805, {%rs558,%rs558};}

	// end inline asm
	// begin inline asm
	{fma.rn.f16x2 %r4806,%r4804,%r4846,%r4666;
}
	// end inline asm
	// begin inline asm
	{fma.rn.f16x2 %r4810,%r4805,%r4846,%r4670;
}
	// end inline asm
	// begin inline asm
	{fma.rn.f16x2 %r4814,%r4804,%r4854,%r4674;
}
	// end inline asm
	// begin inline asm
	{fma.rn.f16x2 %r4818,%r4805,%r4854,%r4678;
}
	// end inline asm
	// begin inline asm
	{fma.rn.f16x2 %r4822,%r4804,%r4862,%r4682;
}
	// end inline asm
	// begin inline asm
	{fma.rn.f16x2 %r4826,%r4805,%r4862,%r4686;
}
	// end inline asm
	// begin inline asm
	{fma.rn.f16x2 %r4830,%r4804,%r4870,%r4690;
}
	// end inline asm
	// begin inline asm
	{fma.rn.f16x2 %r4834,%r4805,%r4870,%r4694;
}
	// end inline asm
	mov.b32 	{%rs559, %rs560}, %r4735;
	// begin inline asm
	{  mov.b32 %r4838, {%rs559,%rs559};}

	// end inline asm
	// begin inline asm
	{  mov.b32 %r4839, {%rs560,%rs560};}

	// end inline asm
	// begin inline asm
	{fma.rn.f16x2 %r4840,%r4838,%r4846,%r4700;
}
	// end inline asm
	// begin inline asm
	{fma.rn.f16x2 %r4844,%r4839,%r4846,%r4704;
}
	// end inline asm
	// begin inline asm
	{fma.rn.f16x2 %r4848,%r4838,%r4854,%r4708;
}
	// end inline asm
	// begin inline asm
	{fma.rn.f16x2 %r4852,%r4839,%r4854,%r4712;
}
	// end inline asm
	// begin inline asm
	{fma.rn.f16x2 %r4856,%r4838,%r4862,%r4716;
}
	// end inline asm
	// begin inline asm
	{fma.rn.f16x2 %r4860,%r4839,%r4862,%r4720;
}
	// end inline asm
	// begin inline asm
	{fma.rn.f16x2 %r4864,%r4838,%r4870,%r4724;
}
	// end inline asm
	// begin inline asm
	{fma.rn.f16x2 %r4868,%r4839,%r4870,%r4728;
}
	// end inline asm
	// begin inline asm
	{  mov.b32 %r4872, {%rs561,%rs562};}

	// end inline asm
	// begin inline asm
	{  mov.b32 %r4873, {%rs563,%rs564};}

	// end inline asm
	// begin inline asm
	{  mov.b32 %r4874, {%rs565,%rs566};}

	// end inline asm
	// begin inline asm
	{  mov.b32 %r4875, {%rs567,%rs568};}

	// end inline asm
	ld.shared.v4.u32 	{%r4986, %r4994, %r5002, %r5010}, [%r9218+8976];
	mov.b32 	{%rs569, %rs570}, %r4872;
	// begin inline asm
	{  mov.b32 %r4876, {%rs569,%rs569};}

	// end inline asm
	// begin inline asm
	{  mov.b32 %r4877, {%rs570,%rs570};}

	// end inline asm
	// begin inline asm
	{fma.rn.f16x2 %r4878,%r4876,%r4986,%r4738;
}
	// end inline asm
	// begin inline asm
	{fma.rn.f16x2 %r4882,%r4877,%r4986,%r4742;
}
	// end inline asm
	// begin inline asm
	{fma.rn.f16x2 %r4886,%r4876,%r4994,%r4746;
}
	// end inline asm
	// begin inline asm
	{fma.rn.f16x2 %r4890,%r4877,%r4994,%r4750;
}
	// end inline asm
	// begin inline asm
	{fma.rn.f16x2 %r4894,%r4876,%r5002,%r4754;
}
	// end inline asm
	// begin inline asm
	{fma.rn.f16x2 %r4898,%r4877,%r5002,%r4758;
}
	// end inline asm
	// begin inline asm
	{fma.rn.f16x2 %r4902,%r4876,%r5010,%r4762;
}
	// end inline asm
	// begin inline asm
	{fma.rn.f16x2 %r4906,%r4877,%r5010,%r4766;
}
	// end inline asm
	mov.b32 	{%rs571, %rs572}, %r4873;
	// begin inline asm
	{  mov.b32 %r4910, {%rs571,%rs571};}

	// end inline asm
	// begin inline asm
	{  mov.b32 %r4911, {%rs572,%rs572};}

	// end inline asm
	// begin inline asm
	{fma.rn.f16x2 %r4912,%r4910,%r4986,%r4772;
}
	// end inline asm
	// begin inline asm
	{fma.rn.f16x2 %r4916,%r4911,%r4986,%r4776;
}
	// end inline asm
	// begin inline asm
	{fma.rn.f16x2 %r4920,%r4910,%r4994,%r4780;
}
	// end inline asm
	// begin inline asm
	{fma.rn.f16x2 %r4924,%r4911,%r4994,%r4784;
}
	// end inline asm
	// begin inline asm
	{fma.rn.f16x2 %r4928,%r4910,%r5002,%r4788;
}
	// end inline asm
	// begin inline asm
	{fma.rn.f16x2 %r4932,%r4911,%r5002,%r4792;
}
	// end inline asm
	// begin inline asm
	{fma.rn.f16x2 %r4936,%r4910,%r5010,%r4796;
}
	// end inline asm
	// begin inline asm
	{fma.rn.f16x2 %r4940,%r4911,%r5010,%r4800;
}
	// end inline asm
	mov.b32 	{%rs573, %rs574}, %r4874;
	// begin inline asm
	{  mov.b32 %r4944, {%rs573,%rs573};}

	// end inline asm
	// begin inline asm
	{  mov.b32 %r4945, {%rs574,%rs574};}

	// end inline asm
	// begin inline asm
	{fma.rn.f16x2 %r4946,%r4944,%r4986,%r4806;
}
	// end inline asm
	// begin inline asm
	{fma.rn.f16x2 %r4950,%r4945,%r4986,%r4810;
}
	// end inline asm
	// begin inline asm
	{fma.rn.f16x2 %r4954,%r4944,%r4994,%r4814;
}
	// end inline asm
	// begin inline asm
	{fma.rn.f16x2 %r4958,%r4945,%r4994,%r4818;
}
	// end inline asm
	// begin inline asm
	{fma.rn.f16x2 %r4962,%r4944,%r5002,%r4822;
}
	// end inline asm
	// begin inline asm
	{fma.rn.f16x2 %r4966,%r4945,%r5002,%r4826;
}
	// end inline asm
	// begin inline asm
	{fma.rn.f16x2 %r4970,%r4944,%r5010,%r4830;
}
	// end inline asm
	// begin inline asm
	{fma.rn.f16x2 %r4974,%r4945,%r5010,%r4834;
}
	// end inline asm
	mov.b32 	{%rs575, %rs576}, %r4875;
	// begin inline asm
	{  mov.b32 %r4978, {%rs575,%rs575};}

	// end inline asm
	// begin inline asm
	{  mov.b32 %r4979, {%rs576,%rs576};}

	// end inline asm
	// begin inline asm
	{fma.rn.f16x2 %r4980,%r4978,%r4986,%r4840;
}
	// end inline asm
	// begin inline asm
	{fma.rn.f16x2 %r4984,%r4979,%r4986,%r4844;
}
	// end inline asm
	// begin inline asm
	{fma.rn.f16x2 %r4988,%r4978,%r4994,%r4848;
}
	// end inline asm
	// begin inline asm
	{fma.rn.f16x2 %r4992,%r4979,%r4994,%r4852;
}
	// end inline asm
	// begin inline asm
	{fma.rn.f16x2 %r4996,%r4978,%r5002,%r4856;
}
	// end inline asm
	// begin inline asm
	{fma.rn.f16x2 %r5000,%r4979,%r5002,%r4860;
}
	// end inline asm
	// begin inline asm
	{fma.rn.f16x2 %r5004,%r4978,%r5010,%r4864;
}
	// end inline asm
	// begin inline asm
	{fma.rn.f16x2 %r5008,%r4979,%r5010,%r4868;
}
	// end inline asm
	// begin inline asm
	{  mov.b32 %r5012, {%rs577,%rs578};}

	// end inline asm
	// begin inline asm
	{  mov.b32 %r5013, {%rs579,%rs580};}

	// end inline asm
	// begin inline asm
	{  mov.b32 %r5014, {%rs581,%rs582};}

	// end inline asm
	// begin inline asm
	{  mov.b32 %r5015, {%rs583,%rs584};}

	// end inline asm
	ld.shared.v4.u32 	{%r5126, %r5134, %r5142, %r5150}, [%r9218+9248];
	mov.b32 	{%rs585, %rs586}, %r5012;
	// begin inline asm
	{  mov.b32 %r5016, {%rs585,%rs585};}

	// end inline asm
	// begin inline asm
	{  mov.b32 %r5017, {%rs586,%rs586};}

	// end inline asm
	// begin inline asm
	{fma.rn.f16x2 %r5018,%r5016,%r5126,%r4878;
}
	// end inline asm
	// begin inline asm
	{fma.rn.f16x2 %r5022,%r5017,%r5126,%r4882;
}
	// end inline asm
	// begin inline asm
	{fma.rn.f16x2 %r5026,%r5016,%r5134,%r4886;
}
	// end inline asm
	// begin inline asm
	{fma.rn.f16x2 %r5030,%r5017,%r5134,%r4890;
}
	// end inline asm
	// begin inline asm
	{fma.rn.f16x2 %r5034,%r5016,%r5142,%r4894;
}
	// end inline asm
	// begin inline asm
	{fma.rn.f16x2 %r5038,%r5017,%r5142,%r4898;
}
	// end inline asm
	// begin inline asm
	{fma.rn.f16x2 %r5042,%r5016,%r5150,%r4902;
}
	// end inline asm
	// begin inline asm
	{fma.rn.f16x2 %r5046,%r5017,%r5150,%r4906;
}
	// end inline asm
	mov.b32 	{%rs587, %rs588}, %r5013;
	// begin inline asm
	{  mov.b32 %r5050, {%rs587,%rs587};}

	// end inline asm
	// begin inline asm
	{  mov.b32 %r5051, {%rs588,%rs588};}

	// end inline asm
	// begin inline asm
	{fma.rn.f16x2 %r5052,%r5050,%r5126,%r4912;
}
	// end inline asm
	// begin inline asm
	{fma.rn.f16x2 %r5056,%r5051,%r5126,%r4916;
}
	// end inline asm
	// begin inline asm
	{fma.rn.f16x2 %r5060,%r5050,%r5134,%r4920;
}
	// end inline asm
	// begin inline asm
	{fma.rn.f16x2 %r5064,%r5051,%r5134,%r4924;
}
	// end inline asm
	// begin inline asm
	{fma.rn.f16x2 %r5068,%r5050,%r5142,%r4928;
}
	// end inline asm
	// begin inline asm
	{fma.rn.f16x2 %r5072,%r5051,%r5142,%r4932;
}
	// end inline asm
	// begin inline asm
	{fma.rn.f16x2 %r5076,%r5050,%r5150,%r4936;
}
	// end inline asm
	// begin inline asm
	{fma.rn.f16x2 %r5080,%r5051,%r5150,%r4940;
}
	// end inline asm
	mov.b32 	{%rs589, %rs590}, %r5014;
	// begin inline asm
	{  mov.b32 %r5084, {%rs589,%rs589};}

	// end inline asm
	// begin inline asm
	{  mov.b32 %r5085, {%rs590,%rs590};}

	// end inline asm
	// begin inline asm
	{fma.rn.f16x2 %r5086,%r5084,%r5126,%r4946;
}
	// end inline asm
	// begin inline asm
	{fma.rn.f16x2 %r5090,%r5085,%r5126,%r4950;
}
	// end inline asm
	// begin inline asm
	{fma.rn.f16x2 %r5094,%r5084,%r5134,%r4954;
}
	// end inline asm
	// begin inline asm
	{fma.rn.f16x2 %r5098,%r5085,%r5134,%r4958;
}
	// end inline asm
	// begin inline asm
	{fma.rn.f16x2 %r5102,%r5084,%r5142,%r4962;
}
	// end inline asm
	// begin inline asm
	{fma.rn.f16x2 %r5106,%r5085,%r5142,%r4966;
}
	// end inline asm
	// begin inline asm
	{fma.rn.f16x2 %r5110,%r5084,%r5150,%r4970;
}
	// end inline asm
	// begin inline asm
	{fma.rn.f16x2 %r5114,%r5085,%r5150,%r4974;
}
	// end inline asm
	mov.b32 	{%rs591, %rs592}, %r5015;
	// begin inline asm
	{  mov.b32 %r5118, {%rs591,%rs591};}

	// end inline asm
	// begin inline asm
	{  mov.b32 %r5119, {%rs592,%rs592};}

	// end inline asm
	// begin inline asm
	{fma.rn.f16x2 %r5120,%r5118,%r5126,%r4980;
}
	// end inline asm
	// begin inline asm
	{fma.rn.f16x2 %r5124,%r5119,%r5126,%r4984;
}
	// end inline asm
	// begin inline asm
	{fma.rn.f16x2 %r5128,%r5118,%r5134,%r4988;
}
	// end inline asm
	// begin inline asm
	{fma.rn.f16x2 %r5132,%r5119,%r5134,%r4992;
}
	// end inline asm
	// begin inline asm
	{fma.rn.f16x2 %r5136,%r5118,%r5142,%r4996;
}
	// end inline asm
	// begin inline asm
	{fma.rn.f16x2 %r5140,%r5119,%r5142,%r5000;
}
	// end inline asm
	// begin inline asm
	{fma.rn.f16x2 %r5144,%r5118,%r5150,%r5004;
}
	// end inline asm
	// begin inline asm
	{fma.rn.f16x2 %r5148,%r5119,%r5150,%r5008;
}
	// end inline asm
	// begin inline asm
	{  mov.b32 %r5152, {%rs593,%rs594};}

	// end inline asm
	// begin inline asm
	{  mov.b32 %r5153, {%rs595,%rs596};}

	// end inline asm
	// begin inline asm
	{  mov.b32 %r5154, {%rs597,%rs598};}

	// end inline asm
	// begin inline asm
	{  mov.b32 %r5155, {%rs599,%rs600};}

	// end inline asm
	ld.shared.v4.u32 	{%r5266, %r5274, %r5282, %r5290}, [%r9218+9520];
	mov.b32 	{%rs601, %rs602}, %r5152;
	// begin inline asm
	{  mov.b32 %r5156, {%rs601,%rs601};}

	// end inline asm
	// begin inline asm
	{  mov.b32 %r5157, {%rs602,%rs602};}

	// end inline asm
	// begin inline asm
	{fma.rn.f16x2 %r5158,%r5156,%r5266,%r5018;
}
	// end inline asm
	// begin inline asm
	{fma.rn.f16x2 %r5162,%r5157,%r5266,%r5022;
}
	// end inline asm
	// begin inline asm
	{fma.rn.f16x2 %r5166,%r5156,%r5274,%r5026;
}
	// end inline asm
	// begin inline asm
	{fma.rn.f16x2 %r5170,%r5157,%r5274,%r5030;
}
	// end inline asm
	// begin inline asm
	{fma.rn.f16x2 %r5174,%r5156,%r5282,%r5034;
}
	// end inline asm
	// begin inline asm
	{fma.rn.f16x2 %r5178,%r5157,%r5282,%r5038;
}
	// end inline asm
	// begin inline asm
	{fma.rn.f16x2 %r5182,%r5156,%r5290,%r5042;
}
	// end inline asm
	// begin inline asm
	{fma.rn.f16x2 %r5186,%r5157,%r5290,%r5046;
}
	// end inline asm
	mov.b32 	{%rs603, %rs604}, %r5153;
	// begin inline asm
	{  mov.b32 %r5190, {%rs603,%rs603};}

	// end inline asm
	// begin inline asm
	{  mov.b32 %r5191, {%rs604,%rs604};}

	// end inline asm
	// begin inline asm
	{fma.rn.f16x2 %r5192,%r5190,%r5266,%r5052;
}
	// end inline asm
	// begin inline asm
	{fma.rn.f16x2 %r5196,%r5191,%r5266,%r5056;
}
	// end inline asm
	// begin inline asm
	{fma.rn.f16x2 %r5200,%r5190,%r5274,%r5060;
}
	// end inline asm
	// begin inline asm
	{fma.rn.f16x2 %r5204,%r5191,%r5274,%r5064;
}
	// end inline asm
	// begin inline asm
	{fma.rn.f16x2 %r5208,%r5190,%r5282,%r5068;
}
	// end inline asm
	// begin inline asm
	{fma.rn.f16x2 %r5212,%r5191,%r5282,%r5072;
}
	// end inline asm
	// begin inline asm
	{fma.rn.f16x2 %r5216,%r5190,%r5290,%r5076;
}
	// end inline asm
	// begin inline asm
	{fma.rn.f16x2 %r5220,%r5191,%r5290,%r5080;
}
	// end inline asm
	mov.b32 	{%rs605, %rs606}, %r5154;
	// begin inline asm
	{  mov.b32 %r5224, {%rs605,%rs605};}

	// end inline asm
	// begin inline asm
	{  mov.b32 %r5225, {%rs606,%rs606};}

	// end inline asm
	// begin inline asm
	{fma.rn.f16x2 %r5226,%r5224,%r5266,%r5086;
}
	// end inline asm
	// begin inline asm
	{fma.rn.f16x2 %r5230,%r5225,%r5266,%r5090;
}
	// end inline asm
	// begin inline asm
	{fma.rn.f16x2 %r5234,%r5224,%r5274,%r5094;
}
	// end inline asm
	// begin inline asm
	{fma.rn.f16x2 %r5238,%r5225,%r5274,%r5098;
}
	// end inline asm
	// begin inline asm
	{fma.rn.f16x2 %r5242,%r5224,%r5282,%r5102;
}
	// end inline asm
	// begin inline asm
	{fma.rn.f16x2 %r5246,%r5225,%r5282,%r5106;
}
	// end inline asm
	// begin inline asm
	{fma.rn.f16x2 %r5250,%r5224,%r5290,%r5110;
}
	// end inline asm
	// begin inline asm
	{fma.rn.f16x2 %r5254,%r5225,%r5290,%r5114;
}
	// end inline asm
	mov.b32 	{%rs607, %rs608}, %r5155;
	// begin inline asm
	{  mov.b32 %r5258, {%rs607,%rs607};}

	// end inline asm
	// begin inline asm
	{  mov.b32 %r5259, {%rs608,%rs608};}

	// end inline asm
	// begin inline asm
	{fma.rn.f16x2 %r5260,%r5258,%r5266,%r5120;
}
	// end inline asm
	// begin inline asm
	{fma.rn.f16x2 %r5264,%r5259,%r5266,%r5124;
}
	// end inline asm
	// begin inline asm
	{fma.rn.f16x2 %r5268,%r5258,%r5274,%r5128;
}
	// end inline asm
	// begin inline asm
	{fma.rn.f16x2 %r5272,%r5259,%r5274,%r5132;
}
	// end inline asm
	// begin inline asm
	{fma.rn.f16x2 %r5276,%r5258,%r5282,%r5136;
}
	// end inline asm
	// begin inline asm
	{fma.rn.f16x2 %r5280,%r5259,%r5282,%r5140;
}
	// end inline asm
	// begin inline asm
	{fma.rn.f16x2 %r5284,%r5258,%r5290,%r5144;
}
	// end inline asm
	// begin inline asm
	{fma.rn.f16x2 %r5288,%r5259,%r5290,%r5148;
}
	// end inline asm
	// begin inline asm
	{  mov.b32 %r5292, {%rs609,%rs610};}

	// end inline asm
	// begin inline asm
	{  mov.b32 %r5293, {%rs611,%rs612};}

	// end inline asm
	// begin inline asm
	{  mov.b32 %r5294, {%rs613,%rs614};}

	// end inline asm
	// begin inline asm
	{  mov.b32 %r5295, {%rs615,%rs616};}

	// end inline asm
	ld.shared.v4.u32 	{%r5406, %r5414, %r5422, %r5430}, [%r9218+9792];
	mov.b32 	{%rs617, %rs618}, %r5292;
	// begin inline asm
	{  mov.b32 %r5296, {%rs617,%rs617};}

	// end inline asm
	// begin inline asm
	{  mov.b32 %r5297, {%rs618,%rs618};}

	// end inline asm
	// begin inline asm
	{fma.rn.f16x2 %r5298,%r5296,%r5406,%r5158;
}
	// end inline asm
	// begin inline asm
	{fma.rn.f16x2 %r5302,%r5297,%r5406,%r5162;
}
	// end inline asm
	// begin inline asm
	{fma.rn.f16x2 %r5306,%r5296,%r5414,%r5166;
}
	// end inline asm
	// begin inline asm
	{fma.rn.f16x2 %r5310,%r5297,%r5414,%r5170;
}
	// end inline asm
	// begin inline asm
	{fma.rn.f16x2 %r5314,%r5296,%r5422,%r5174;
}
	// end inline asm
	// begin inline asm
	{fma.rn.f16x2 %r5318,%r5297,%r5422,%r5178;
}
	// end inline asm
	// begin inline asm
	{fma.rn.f16x2 %r5322,%r5296,%r5430,%r5182;
}
	// end inline asm
	// begin inline asm
	{fma.rn.f16x2 %r5326,%r5297,%r5430,%r5186;
}
	// end inline asm
	mov.b32 	{%rs619, %rs620}, %r5293;
	// begin inline asm
	{  mov.b32 %r5330, {%rs619,%rs619};}

	// end inline asm
	// begin inline asm
	{  mov.b32 %r5331, {%rs620,%rs620};}

	// end inline asm
	// begin inline asm
	{fma.rn.f16x2 %r5332,%r5330,%r5406,%r5192;
}
	// end inline asm
	// begin inline asm
	{fma.rn.f16x2 %r5336,%r5331,%r5406,%r5196;
}
	// end inline asm
	// begin inline asm
	{fma.rn.f16x2 %r5340,%r5330,%r5414,%r5200;
}
	// end inline asm
	// begin inline asm
	{fma.rn.f16x2 %r5344,%r5331,%r5414,%r5204;
}
	// end inline asm
	// begin inline asm
	{fma.rn.f16x2 %r5348,%r5330,%r5422,%r5208;
}
	// end inline asm
	// begin inline asm
	{fma.rn.f16x2 %r5352,%r5331,%r5422,%r5212;
}
	// end inline asm
	// begin inline asm
	{fma.rn.f16x2 %r5356,%r5330,%r5430,%r5216;
}
	// end inline asm
	// begin inline asm
	{fma.rn.f16x2 %r5360,%r5331,%r5430,%r5220;
}
	// end inline asm
	mov.b32 	{%rs621, %rs622}, %r5294;
	// begin inline asm
	{  mov.b32 %r5364, {%rs621,%rs621};}

	// end inline asm
	// begin inline asm
	{  mov.b32 %r5365, {%rs622,%rs622};}

	// end inline asm
	// begin inline asm
	{fma.rn.f16x2 %r5366,%r5364,%r5406,%r5226;
}
	// end inline asm
	// begin inline asm
	{fma.rn.f16x2 %r5370,%r5365,%r5406,%r5230;
}
	// end inline asm
	// begin inline asm
	{fma.rn.f16x2 %r5374,%r5364,%r5414,%r5234;
}
	// end inline asm
	// begin inline asm
	{fma.rn.f16x2 %r5378,%r5365,%r5414,%r5238;
}
	// end inline asm
	// begin inline asm
	{fma.rn.f16x2 %r5382,%r5364,%r5422,%r5242;
}
	// end inline asm
	// begin inline asm
	{fma.rn.f16x2 %r5386,%r5365,%r5422,%r5246;
}
	// end inline asm
	// begin inline asm
	{fma.rn.f16x2 %r5390,%r5364,%r5430,%r5250;
}
	// end inline asm
	// begin inline asm
	{fma.rn.f16x2 %r5394,%r5365,%r5430,%r5254;
}
	// end inline asm
	mov.b32 	{%rs623, %rs624}, %r5295;
	// begin inline asm
	{  mov.b32 %r5398, {%rs623,%rs623};}

	// end inline asm
	// begin inline asm
	{  mov.b32 %r5399, {%rs624,%rs624};}

	// end inline asm
	// begin inline asm
	{fma.rn.f16x2 %r5400,%r5398,%r5406,%r5260;
}
	// end inline asm
	// begin inline asm
	{fma.rn.f16x2 %r5404,%r5399,%r5406,%r5264;
}
	// end inline asm
	// begin inline asm
	{fma.rn.f16x2 %r5408,%r5398,%r5414,%r5268;
}
	// end inline asm
	// begin inline asm
	{fma.rn.f16x2 %r5412,%r5399,%r5414,%r5272;
}
	// end inline asm
	// begin inline asm
	{fma.rn.f16x2 %r5416,%r5398,%r5422,%r5276;
}
	// end inline asm
	// begin inline asm
	{fma.rn.f16x2 %r5420,%r5399,%r5422,%r5280;
}
	// end inline asm
	// begin inline asm
	{fma.rn.f16x2 %r5424,%r5398,%r5430,%r5284;
}
	// end inline asm
	// begin inline asm
	{fma.rn.f16x2 %r5428,%r5399,%r5430,%r5288;
}
	// end inline asm
	// begin inline asm
	{  mov.b32 %r5432, {%rs625,%rs626};}

	// end inline asm
	// begin inline asm
	{  mov.b32 %r5433, {%rs627,%rs628};}

	// end inline asm
	// begin inline asm
	{  mov.b32 %r5434, {%rs629,%rs630};}

	// end inline asm
	// begin inline asm
	{  mov.b32 %r5435, {%rs631,%rs632};}

	// end inline asm
	ld.shared.v4.u32 	{%r5546, %r5554, %r5562, %r5570}, [%r9218+10064];
	mov.b32 	{%rs633, %rs634}, %r5432;
	// begin inline asm
	{  mov.b32 %r5436, {%rs633,%rs633};}

	// end inline asm
	// begin inline asm
	{  mov.b32 %r5437, {%rs634,%rs634};}

	// end inline asm
	// begin inline asm
	{fma.rn.f16x2 %r5438,%r5436,%r5546,%r5298;
}
	// end inline asm
	// begin inline asm
	{fma.rn.f16x2 %r5442,%r5437,%r5546,%r5302;
}
	// end inline asm
	// begin inline asm
	{fma.rn.f16x2 %r5446,%r5436,%r5554,%r5306;
}
	// end inline asm
	// begin inline asm
	{fma.rn.f16x2 %r5450,%r5437,%r5554,%r5310;
}
	// end inline asm
	// begin inline asm
	{fma.rn.f16x2 %r5454,%r5436,%r5562,%r5314;
}
	// end inline asm
	// begin inline asm
	{fma.rn.f16x2 %r5458,%r5437,%r5562,%r5318;
}
	// end inline asm
	// begin inline asm
	{fma.rn.f16x2 %r5462,%r5436,%r5570,%r5322;
}
	// end inline asm
	// begin inline asm
	{fma.rn.f16x2 %r5466,%r5437,%r5570,%r5326;
}
	// end inline asm
	mov.b32 	{%rs635, %rs636}, %r5433;
	// begin inline asm
	{  mov.b32 %r5470, {%rs635,%rs635};}

	// end inline asm
	// begin inline asm
	{  mov.b32 %r5471, {%rs636,%rs636};}

	// end inline asm
	// begin inline asm
	{fma.rn.f16x2 %r5472,%r5470,%r5546,%r5332;
}
	// end inline asm
	// begin inline asm
	{fma.rn.f16x2 %r5476,%r5471,%r5546,%r5336;
}
	// end inline asm
	// begin inline asm
	{fma.rn.f16x2 %r5480,%r5470,%r5554,%r5340;
}
	// end inline asm
	// begin inline asm
	{fma.rn.f16x2 %r5484,%r5471,%r5554,%r5344;
}
	// end inline asm
	// begin inline asm
	{fma.rn.f16x2 %r5488,%r5470,%r5562,%r5348;
}
	// end inline asm
	// begin inline asm
	{fma.rn.f16x2 %r5492,%r5471,%r5562,%r5352;
}
	// end inline asm
	// begin inline asm
	{fma.rn.f16x2 %r5496,%r5470,%r5570,%r5356;
}
	// end inline asm
	// begin inline asm
	{fma.rn.f16x2 %r5500,%r5471,%r5570,%r5360;
}
	// end inline asm
	mov.b32 	{%rs637, %rs638}, %r5434;
	// begin inline asm
	{  mov.b32 %r5504, {%rs637,%rs637};}

	// end inline asm
	// begin inline asm
	{  mov.b32 %r5505, {%rs638,%rs638};}

	// end inline asm
	// begin inline asm
	{fma.rn.f16x2 %r5506,%r5504,%r5546,%r5366;
}
	// end inline asm
	// begin inline asm
	{fma.rn.f16x2 %r5510,%r5505,%r5546,%r5370;
}
	// end inline asm
	// begin inline asm
	{fma.rn.f16x2 %r5514,%r5504,%r5554,%r5374;
}
	// end inline asm
	// begin inline asm
	{fma.rn.f16x2 %r5518,%r5505,%r5554,%r5378;
}
	// end inline asm
	// begin inline asm
	{fma.rn.f16x2 %r5522,%r5504,%r5562,%r5382;
}
	// end inline asm
	// begin inline asm
	{fma.rn.f16x2 %r5526,%r5505,%r5562,%r5386;
}
	// end inline asm
	// begin inline asm
	{fma.rn.f16x2 %r5530,%r5504,%r5570,%r5390;
}
	// end inline asm
	// begin inline asm
	{fma.rn.f16x2 %r5534,%r5505,%r5570,%r5394;
}
	// end inline asm
	mov.b32 	{%rs639, %rs640}, %r5435;
	// begin inline asm
	{  mov.b32 %r5538, {%rs639,%rs639};}

	// end inline asm
	// begin inline asm
	{  mov.b32 %r5539, {%rs640,%rs640};}

	// end inline asm
	// begin inline asm
	{fma.rn.f16x2 %r5540,%r5538,%r5546,%r5400;
}
	// end inline asm
	// begin inline asm
	{fma.rn.f16x2 %r5544,%r5539,%r5546,%r5404;
}
	// end inline asm
	// begin inline asm
	{fma.rn.f16x2 %r5548,%r5538,%r5554,%r5408;
}
	// end inline asm
	// begin inline asm
	{fma.rn.f16x2 %r5552,%r5539,%r5554,%r5412;
}
	// end inline asm
	// begin inline asm
	{fma.rn.f16x2 %r5556,%r5538,%r5562,%r5416;
}
	// end inline asm
	// begin inline asm
	{fma.rn.f16x2 %r5560,%r5539,%r5562,%r5420;
}
	// end inline asm
	// begin inline asm
	{fma.rn.f16x2 %r5564,%r5538,%r5570,%r5424;
}
	// end inline asm
	// begin inline asm
	{fma.rn.f16x2 %r5568,%r5539,%r5570,%r5428;
}
	// end inline asm
	// begin inline asm
	{  mov.b32 %r5572, {%rs641,%rs642};}

	// end inline asm
	// begin inline asm
	{  mov.b32 %r5573, {%rs643,%rs644};}

	// end inline asm
	// begin inline asm
	{  mov.b32 %r5574, {%rs645,%rs646};}

	// end inline asm
	// begin inline asm
	{  mov.b32 %r5575, {%rs647,%rs648};}

	// end inline asm
	ld.shared.v4.u32 	{%r5686, %r5694, %r5702, %r5710}, [%r9218+10336];
	mov.b32 	{%rs649, %rs650}, %r5572;
	// begin inline asm
	{  mov.b32 %r5576, {%rs649,%rs649};}

	// end inline asm
	// begin inline asm
	{  mov.b32 %r5577, {%rs650,%rs650};}

	// end inline asm
	// begin inline asm
	{fma.rn.f16x2 %r5578,%r5576,%r5686,%r5438;
}
	// end inline asm
	// begin inline asm
	{fma.rn.f16x2 %r5582,%r5577,%r5686,%r5442;
}
	// end inline asm
	// begin inline asm
	{fma.rn.f16x2 %r5586,%r5576,%r5694,%r5446;
}
	// end inline asm
	// begin inline asm
	{fma.rn.f16x2 %r5590,%r5577,%r5694,%r5450;
}
	// end inline asm
	// begin inline asm
	{fma.rn.f16x2 %r5594,%r5576,%r5702,%r5454;
}
	// end inline asm
	// begin inline asm
	{fma.rn.f16x2 %r5598,%r5577,%r5702,%r5458;
}
	// end inline asm
	// begin inline asm
	{fma.rn.f16x2 %r5602,%r5576,%r5710,%r5462;
}
	// end inline asm
	// begin inline asm
	{fma.rn.f16x2 %r5606,%r5577,%r5710,%r5466;
}
	// end inline asm
	mov.b32 	{%rs651, %rs652}, %r5573;
	// begin inline asm
	{  mov.b32 %r5610, {%rs651,%rs651};}

	// end inline asm
	// begin inline asm
	{  mov.b32 %r5611, {%rs652,%rs652};}

	// end inline asm
	// begin inline asm
	{fma.rn.f16x2 %r5612,%r5610,%r5686,%r5472;
}
	// end inline asm
	// begin inline asm
	{fma.rn.f16x2 %r5616,%r5611,%r5686,%r5476;
}
	// end inline asm
	// begin inline asm
	{fma.rn.f16x2 %r5620,%r5610,%r5694,%r5480;
}
	// end inline asm
	// begin inline asm
	{fma.rn.f16x2 %r5624,%r5611,%r5694,%r5484;
}
	// end inline asm
	// begin inline asm
	{fma.rn.f16x2 %r5628,%r5610,%r5702,%r5488;
}
	// end inline asm
	// begin inline asm
	{fma.rn.f16x2 %r5632,%r5611,%r5702,%r5492;
}
	// end inline asm
	// begin inline asm
	{fma.rn.f16x2 %r5636,%r5610,%r5710,%r5496;
}
	// end inline asm
	// begin inline asm
	{fma.rn.f16x2 %r5640,%r5611,%r5710,%r5500;
}
	// end inline asm
	mov.b32 	{%rs653, %rs654}, %r5574;
	// begin inline asm
	{  mov.b32 %r5644, {%rs653,%rs653};}

	// end inline asm
	// begin inline asm
	{  mov.b32 %r5645, {%rs654,%rs654};}

	// end inline asm
	// begin inline asm
	{fma.rn.f16x2 %r5646,%r5644,%r5686,%r5506;
}
	// end inline asm
	// begin inline asm
	{fma.rn.f16x2 %r5650,%r5645,%r5686,%r5510;
}
	// end inline asm
	// begin inline asm
	{fma.rn.f16x2 %r5654,%r5644,%r5694,%r5514;
}
	// end inline asm
	// begin inline asm
	{fma.rn.f16x2 %r5658,%r5645,%r5694,%r5518;
}
	// end inline asm
	// begin inline asm
	{fma.rn.f16x2 %r5662,%r5644,%r5702,%r5522;
}
	// end inline asm
	// begin inline asm
	{fma.rn.f16x2 %r5666,%r5645,%r5702,%r5526;
}
	// end inline asm
	// begin inline asm
	{fma.rn.f16x2 %r5670,%r5644,%r5710,%r5530;
}
	// end inline asm
	// begin inline asm
	{fma.rn.f16x2 %r5674,%r5645,%r5710,%r5534;
}
	// end inline asm
	mov.b32 	{%rs655, %rs656}, %r5575;
	// begin inline asm
	{  mov.b32 %r5678, {%rs655,%rs655};}

	// end inline asm
	// begin inline asm
	{  mov.b32 %r5679, {%rs656,%rs656};}

	// end inline asm
	// begin inline asm
	{fma.rn.f16x2 %r5680,%r5678,%r5686,%r5540;
}
	// end inline asm
	// begin inline asm
	{fma.rn.f16x2 %r5684,%r5679,%r5686,%r5544;
}
	// end inline asm
	// begin inline asm
	{fma.rn.f16x2 %r5688,%r5678,%r5694,%r5548;
}
	// end inline asm
	// begin inline asm
	{fma.rn.f16x2 %r5692,%r5679,%r5694,%r5552;
}
	// end inline asm
	// begin inline asm
	{fma.rn.f16x2 %r5696,%r5678,%r5702,%r5556;
}
	// end inline asm
	// begin inline asm
	{fma.rn.f16x2 %r5700,%r5679,%r5702,%r5560;
}
	// end inline asm
	// begin inline asm
	{fma.rn.f16x2 %r5704,%r5678,%r5710,%r5564;
}
	// end inline asm
	// begin inline asm
	{fma.rn.f16x2 %r5708,%r5679,%r5710,%r5568;
}
	// end inline asm
	// begin inline asm
	{  mov.b32 %r5712, {%rs657,%rs658};}

	// end inline asm
	// begin inline asm
	{  mov.b32 %r5713, {%rs659,%rs660};}

	// end inline asm
	// begin inline asm
	{  mov.b32 %r5714, {%rs661,%rs662};}

	// end inline asm
	// begin inline asm
	{  mov.b32 %r5715, {%rs663,%rs664};}

	// end inline asm
	ld.shared.v4.u32 	{%r5826, %r5834, %r5842, %r5850}, [%r9218+10608];
	mov.b32 	{%rs665, %rs666}, %r5712;
	// begin inline asm
	{  mov.b32 %r5716, {%rs665,%rs665};}

	// end inline asm
	// begin inline asm
	{  mov.b32 %r5717, {%rs666,%rs666};}

	// end inline asm
	// begin inline asm
	{fma.rn.f16x2 %r5718,%r5716,%r5826,%r5578;
}
	// end inline asm
	// begin inline asm
	{fma.rn.f16x2 %r5722,%r5717,%r5826,%r5582;
}
	// end inline asm
	// begin inline asm
	{fma.rn.f16x2 %r5726,%r5716,%r5834,%r5586;
}
	// end inline asm
	// begin inline asm
	{fma.rn.f16x2 %r5730,%r5717,%r5834,%r5590;
}
	// end inline asm
	// begin inline asm
	{fma.rn.f16x2 %r5734,%r5716,%r5842,%r5594;
}
	// end inline asm
	// begin inline asm
	{fma.rn.f16x2 %r5738,%r5717,%r5842,%r5598;
}
	// end inline asm
	// begin inline asm
	{fma.rn.f16x2 %r5742,%r5716,%r5850,%r5602;
}
	// end inline asm
	// begin inline asm
	{fma.rn.f16x2 %r5746,%r5717,%r5850,%r5606;
}
	// end inline asm
	mov.b32 	{%rs667, %rs668}, %r5713;
	// begin inline asm
	{  mov.b32 %r5750, {%rs667,%rs667};}

	// end inline asm
	// begin inline asm
	{  mov.b32 %r5751, {%rs668,%rs668};}

	// end inline asm
	// begin inline asm
	{fma.rn.f16x2 %r5752,%r5750,%r5826,%r5612;
}
	// end inline asm
	// begin inline asm
	{fma.rn.f16x2 %r5756,%r5751,%r5826,%r5616;
}
	// end inline asm
	// begin inline asm
	{fma.rn.f16x2 %r5760,%r5750,%r5834,%r5620;
}
	// end inline asm
	// begin inline asm
	{fma.rn.f16x2 %r5764,%r5751,%r5834,%r5624;
}
	// end inline asm
	// begin inline asm
	{fma.rn.f16x2 %r5768,%r5750,%r5842,%r5628;
}
	// end inline asm
	// begin inline asm
	{fma.rn.f16x2 %r5772,%r5751,%r5842,%r5632;
}
	// end inline asm
	// begin inline asm
	{fma.rn.f16x2 %r5776,%r5750,%r5850,%r5636;
}
	// end inline asm
	// begin inline asm
	{fma.rn.f16x2 %r5780,%r5751,%r5850,%r5640;
}
	// end inline asm
	mov.b32 	{%rs669, %rs670}, %r5714;
	// begin inline asm
	{  mov.b32 %r5784, {%rs669,%rs669};}

	// end inline asm
	// begin inline asm
	{  mov.b32 %r5785, {%rs670,%rs670};}

	// end inline asm
	// begin inline asm
	{fma.rn.f16x2 %r5786,%r5784,%r5826,%r5646;
}
	// end inline asm
	// begin inline asm
	{fma.rn.f16x2 %r5790,%r5785,%r5826,%r5650;
}
	// end inline asm
	// begin inline asm
	{fma.rn.f16x2 %r5794,%r5784,%r5834,%r5654;
}
	// end inline asm
	// begin inline asm
	{fma.rn.f16x2 %r5798,%r5785,%r5834,%r5658;
}
	// end inline asm
	// begin inline asm
	{fma.rn.f16x2 %r5802,%r5784,%r5842,%r5662;
}
	// end inline asm
	// begin inline asm
	{fma.rn.f16x2 %r5806,%r5785,%r5842,%r5666;
}
	// end inline asm
	// begin inline asm
	{fma.rn.f16x2 %r5810,%r5784,%r5850,%r5670;
}
	// end inline asm
	// begin inline asm
	{fma.rn.f16x2 %r5814,%r5785,%r5850,%r5674;
}
	// end inline asm
	mov.b32 	{%rs671, %rs672}, %r5715;
	// begin inline asm
	{  mov.b32 %r5818, {%rs671,%rs671};}

	// end inline asm
	// begin inline asm
	{  mov.b32 %r5819, {%rs672,%rs672};}

	// end inline asm
	// begin inline asm
	{fma.rn.f16x2 %r5820,%r5818,%r5826,%r5680;
}
	// end inline asm
	// begin inline asm
	{fma.rn.f16x2 %r5824,%r5819,%r5826,%r5684;
}
	// end inline asm
	// begin inline asm
	{fma.rn.f16x2 %r5828,%r5818,%r5834,%r5688;
}
	// end inline asm
	// begin inline asm
	{fma.rn.f16x2 %r5832,%r5819,%r5834,%r5692;
}
	// end inline asm
	// begin inline asm
	{fma.rn.f16x2 %r5836,%r5818,%r5842,%r5696;
}
	// end inline asm
	// begin inline asm
	{fma.rn.f16x2 %r5840,%r5819,%r5842,%r5700;
}
	// end inline asm
	// begin inline asm
	{fma.rn.f16x2 %r5844,%r5818,%r5850,%r5704;
}
	// end inline asm
	// begin inline asm
	{fma.rn.f16x2 %r5848,%r5819,%r5850,%r5708;
}
	// end inline asm
	ld.shared.v4.b32 	{%r9383, %r9384, %r9385, %r9386}, [%r9222+80];
	mov.b32 	{%rs769, %rs785}, %r9386;
	mov.b32 	{%rs737, %rs753}, %r9385;
	mov.b32 	{%rs705, %rs721}, %r9384;
	mov.b32 	{%rs673, %rs689}, %r9383;
	ld.shared.v4.b32 	{%r9387, %r9388, %r9389, %r9390}, [%r9222+224];
	mov.b32 	{%rs770, %rs786}, %r9390;
	mov.b32 	{%rs738, %rs754}, %r9389;
	mov.b32 	{%rs706, %rs722}, %r9388;
	mov.b32 	{%rs674, %rs690}, %r9387;
	// begin inline asm
	{  mov.b32 %r5852, {%rs673,%rs674};}

	// end inline asm
	ld.shared.v4.b32 	{%r9391, %r9392, %r9393, %r9394}, [%r9222+368];
	mov.b32 	{%rs771, %rs787}, %r9394;
	mov.b32 	{%rs739, %rs755}, %r9393;
	mov.b32 	{%rs707, %rs723}, %r9392;
	mov.b32 	{%rs675, %rs691}, %r9391;
	ld.shared.v4.b32 	{%r9395, %r9396, %r9397, %r9398}, [%r9222+512];
	mov.b32 	{%rs772, %rs788}, %r9398;
	mov.b32 	{%rs740, %rs756}, %r9397;
	mov.b32 	{%rs708, %rs724}, %r9396;
	mov.b32 	{%rs676, %rs692}, %r9395;
	// begin inline asm
	{  mov.b32 %r5853, {%rs675,%rs676};}

	// end inline asm
	ld.shared.v4.b32 	{%r9399, %r9400, %r9401, %r9402}, [%r9222+656];
	mov.b32 	{%rs773, %rs789}, %r9402;
	mov.b32 	{%rs741, %rs757}, %r9401;
	mov.b32 	{%rs709, %rs725}, %r9400;
	mov.b32 	{%rs677, %rs693}, %r9399;
	ld.shared.v4.b32 	{%r9403, %r9404, %r9405, %r9406}, [%r9222+800];
	mov.b32 	{%rs774, %rs790}, %r9406;
	mov.b32 	{%rs742, %rs758}, %r9405;
	mov.b32 	{%rs710, %rs726}, %r9404;
	mov.b32 	{%rs678, %rs694}, %r9403;
	// begin inline asm
	{  mov.b32 %r5854, {%rs677,%rs678};}

	// end inline asm
	ld.shared.v4.b32 	{%r9407, %r9408, %r9409, %r9410}, [%r9222+944];
	mov.b32 	{%rs775, %rs791}, %r9410;
	mov.b32 	{%rs743, %rs759}, %r9409;
	mov.b32 	{%rs711, %rs727}, %r9408;
	mov.b32 	{%rs679, %rs695}, %r9407;
	ld.shared.v4.b32 	{%r9411, %r9412, %r9413, %r9414}, [%r9222+1088];
	mov.b32 	{%rs776, %rs792}, %r9414;
	mov.b32 	{%rs744, %rs760}, %r9413;
	mov.b32 	{%rs712, %rs728}, %r9412;
	mov.b32 	{%rs680, %rs696}, %r9411;
	// begin inline asm
	{  mov.b32 %r5855, {%rs679,%rs680};}

	// end inline asm
	ld.shared.v4.u32 	{%r5966, %r5974, %r5982, %r5990}, [%r9218+10880];
	mov.b32 	{%rs681, %rs682}, %r5852;
	// begin inline asm
	{  mov.b32 %r5856, {%rs681,%rs681};}

	// end inline asm
	// begin inline asm
	{  mov.b32 %r5857, {%rs682,%rs682};}

	// end inline asm
	// begin inline asm
	{fma.rn.f16x2 %r5858,%r5856,%r5966,%r5718;
}
	// end inline asm
	// begin inline asm
	{fma.rn.f16x2 %r5862,%r5857,%r5966,%r5722;
}
	// end inline asm
	// begin inline asm
	{fma.rn.f16x2 %r5866,%r5856,%r5974,%r5726;
}
	// end inline asm
	// begin inline asm
	{fma.rn.f16x2 %r5870,%r5857,%r5974,%r5730;
}
	// end inline asm
	// begin inline asm
	{fma.rn.f16x2 %r5874,%r5856,%r5982,%r5734;
}
	// end inline asm
	// begin inline asm
	{fma.rn.f16x2 %r5878,%r5857,%r5982,%r5738;
}
	// end inline asm
	// begin inline asm
	{fma.rn.f16x2 %r5882,%r5856,%r5990,%r5742;
}
	// end inline asm
	// begin inline asm
	{fma.rn.f16x2 %r5886,%r5857,%r5990,%r5746;
}
	// end inline asm
	mov.b32 	{%rs683, %rs684}, %r5853;
	// begin inline asm
	{  mov.b32 %r5890, {%rs683,%rs683};}

	// end inline asm
	// begin inline asm
	{  mov.b32 %r5891, {%rs684,%rs684};}

	// end inline asm
	// begin inline asm
	{fma.rn.f16x2 %r5892,%r5890,%r5966,%r5752;
}
	// end inline asm
	// begin inline asm
	{fma.rn.f16x2 %r5896,%r5891,%r5966,%r5756;
}
	// end inline asm
	// begin inline asm
	{fma.rn.f16x2 %r5900,%r5890,%r5974,%r5760;
}
	// end inline asm
	// begin inline asm
	{fma.rn.f16x2 %r5904,%r5891,%r5974,%r5764;
}
	// end inline asm
	// begin inline asm
	{fma.rn.f16x2 %r5908,%r5890,%r5982,%r5768;
}
	// end inline asm
	// begin inline asm
	{fma.rn.f16x2 %r5912,%r5891,%r5982,%r5772;
}
	// end inline asm
	// begin inline asm
	{fma.rn.f16x2 %r5916,%r5890,%r5990,%r5776;
}
	// end inline asm
	// begin inline asm
	{fma.rn.f16x2 %r5920,%r5891,%r5990,%r5780;
}
	// end inline asm
	mov.b32 	{%rs685, %rs686}, %r5854;
	// begin inline asm
	{  mov.b32 %r5924, {%rs685,%rs685};}

	// end inline asm
	// begin inline asm
	{  mov.b32 %r5925, {%rs686,%rs686};}

	// end inline asm
	// begin inline asm
	{fma.rn.f16x2 %r5926,%r5924,%r5966,%r5786;
}
	// end inline asm
	// begin inline asm
	{fma.rn.f16x2 %r5930,%r5925,%r5966,%r5790;
}
	// end inline asm
	// begin inline asm
	{fma.rn.f16x2 %r5934,%r5924,%r5974,%r5794;
}
	// end inline asm
	// begin inline asm
	{fma.rn.f16x2 %r5938,%r5925,%r5974,%r5798;
}
	// end inline asm
	// begin inline asm
	{fma.rn.f16x2 %r5942,%r5924,%r5982,%r5802;
}
	// end inline asm
	// begin inline asm
	{fma.rn.f16x2 %r5946,%r5925,%r5982,%r5806;
}
	// end inline asm
	// begin inline asm
	{fma.rn.f16x2 %r5950,%r5924,%r5990,%r5810;
}
	// end inline asm
	// begin inline asm
	{fma.rn.f16x2 %r5954,%r5925,%r5990,%r5814;
}
	// end inline asm
	mov.b32 	{%rs687, %rs688}, %r5855;
	// begin inline asm
	{  mov.b32 %r5958, {%rs687,%rs687};}

	// end inline asm
	// begin inline asm
	{  mov.b32 %r5959, {%rs688,%rs688};}

	// end inline asm
	// begin inline asm
	{fma.rn.f16x2 %r5960,%r5958,%r5966,%r5820;
}
	// end inline asm
	// begin inline asm
	{fma.rn.f16x2 %r5964,%r5959,%r5966,%r5824;
}
	// end inline asm
	// begin inline asm
	{fma.rn.f16x2 %r5968,%r5958,%r5974,%r5828;
}
	// end inline asm
	// begin inline asm
	{fma.rn.f16x2 %r5972,%r5959,%r5974,%r5832;
}
	// end inline asm
	// begin inline asm
	{fma.rn.f16x2 %r5976,%r5958,%r5982,%r5836;
}
	// end inline asm
	// begin inline asm
	{fma.rn.f16x2 %r5980,%r5959,%r5982,%r5840;
}
	// end inline asm
	// begin inline asm
	{fma.rn.f16x2 %r5984,%r5958,%r5990,%r5844;
}
	// end inline asm
	// begin inline asm
	{fma.rn.f16x2 %r5988,%r5959,%r5990,%r5848;
}
	// end inline asm
	// begin inline asm
	{  mov.b32 %r5992, {%rs689,%rs690};}

	// end inline asm
	// begin inline asm
	{  mov.b32 %r5993, {%rs691,%rs692};}

	// end inline asm
	// begin inline asm
	{  mov.b32 %r5994, {%rs693,%rs694};}

	// end inline asm
	// begin inline asm
	{  mov.b32 %r5995, {%rs695,%rs696};}

	// end inline asm
	ld.shared.v4.u32 	{%r6106, %r6114, %r6122, %r6130}, [%r9218+11152];
	mov.b32 	{%rs697, %rs698}, %r5992;
	// begin inline asm
	{  mov.b32 %r5996, {%rs697,%rs697};}

	// end inline asm
	// begin inline asm
	{  mov.b32 %r5997, {%rs698,%rs698};}

	// end inline asm
	// begin inline asm
	{fma.rn.f16x2 %r5998,%r5996,%r6106,%r5858;
}
	// end inline asm
	// begin inline asm
	{fma.rn.f16x2 %r6002,%r5997,%r6106,%r5862;
}
	// end inline asm
	// begin inline asm
	{fma.rn.f16x2 %r6006,%r5996,%r6114,%r5866;
}
	// end inline asm
	// begin inline asm
	{fma.rn.f16x2 %r6010,%r5997,%r6114,%r5870;
}
	// end inline asm
	// begin inline asm
	{fma.rn.f16x2 %r6014,%r5996,%r6122,%r5874;
}
	// end inline asm
	// begin inline asm
	{fma.rn.f16x2 %r6018,%r5997,%r6122,%r5878;
}
	// end inline asm
	// begin inline asm
	{fma.rn.f16x2 %r6022,%r5996,%r6130,%r5882;
}
	// end inline asm
	// begin inline asm
	{fma.rn.f16x2 %r6026,%r5997,%r6130,%r5886;
}
	// end inline asm
	mov.b32 	{%rs699, %rs700}, %r5993;
	// begin inline asm
	{  mov.b32 %r6030, {%rs699,%rs699};}

	// end inline asm
	// begin inline asm
	{  mov.b32 %r6031, {%rs700,%rs700};}

	// end inline asm
	// begin inline asm
	{fma.rn.f16x2 %r6032,%r6030,%r6106,%r5892;
}
	// end inline asm
	// begin inline asm
	{fma.rn.f16x2 %r6036,%r6031,%r6106,%r5896;
}
	// end inline asm
	// begin inline asm
	{fma.rn.f16x2 %r6040,%r6030,%r6114,%r5900;
}
	// end inline asm
	// begin inline asm
	{fma.rn.f16x2 %r6044,%r6031,%r6114,%r5904;
}
	// end inline asm
	// begin inline asm
	{fma.rn.f16x2 %r6048,%r6030,%r6122,%r5908;
}
	// end inline asm
	// begin inline asm
	{fma.rn.f16x2 %r6052,%r6031,%r6122,%r5912;
}
	// end inline asm
	// begin inline asm
	{fma.rn.f16x2 %r6056,%r6030,%r6130,%r5916;
}
	// end inline asm
	// begin inline asm
	{fma.rn.f16x2 %r6060,%r6031,%r6130,%r5920;
}
	// end inline asm
	mov.b32 	{%rs701, %rs702}, %r5994;
	// begin inline asm
	{  mov.b32 %r6064, {%rs701,%rs701};}

	// end inline asm
	// begin inline asm
	{  mov.b32 %r6065, {%rs702,%rs702};}

	// end inline asm
	// begin inline asm
	{fma.rn.f16x2 %r6066,%r6064,%r6106,%r5926;
}
	// end inline asm
	// begin inline asm
	{fma.rn.f16x2 %r6070,%r6065,%r6106,%r5930;
}
	// end inline asm
	// begin inline asm
	{fma.rn.f16x2 %r6074,%r6064,%r6114,%r5934;
}
	// end inline asm
	// begin inline asm
	{fma.rn.f16x2 %r6078,%r6065,%r6114,%r5938;
}
	// end inline asm
	// begin inline asm
	{fma.rn.f16x2 %r6082,%r6064,%r6122,%r5942;
}
	// end inline asm
	// begin inline asm
	{fma.rn.f16x2 %r6086,%r6065,%r6122,%r5946;
}
	// end inline asm
	// begin inline asm
	{fma.rn.f16x2 %r6090,%r6064,%r6130,%r5950;
}
	// end inline asm
	// begin inline asm
	{fma.rn.f16x2 %r6094,%r6065,%r6130,%r5954;
}
	// end inline asm
	mov.b32 	{%rs703, %rs704}, %r5995;
	// begin inline asm
	{  mov.b32 %r6098, {%rs703,%rs703};}

	// end inline asm
	// begin inline asm
	{  mov.b32 %r6099, {%rs704,%rs704};}

	// end inline asm
	// begin inline asm
	{fma.rn.f16x2 %r6100,%r6098,%r6106,%r5960;
}
	// end inline asm
	// begin inline asm
	{fma.rn.f16x2 %r6104,%r6099,%r6106,%r5964;
}
	// end inline asm
	// begin inline asm
	{fma.rn.f16x2 %r6108,%r6098,%r6114,%r5968;
}
	// end inline asm
	// begin inline asm
	{fma.rn.f16x2 %r6112,%r6099,%r6114,%r5972;
}
	// end inline asm
	// begin inline asm
	{fma.rn.f16x2 %r6116,%r6098,%r6122,%r5976;
}
	// end inline asm
	// begin inline asm
	{fma.rn.f16x2 %r6120,%r6099,%r6122,%r5980;
}
	// end inline asm
	// begin inline asm
	{fma.rn.f16x2 %r6124,%r6098,%r6130,%r5984;
}
	// end inline asm
	// begin inline asm
	{fma.rn.f16x2 %r6128,%r6099,%r6130,%r5988;
}
	// end inline asm
	// begin inline asm
	{  mov.b32 %r6132, {%rs705,%rs706};}

	// end inline asm
	// begin inline asm
	{  mov.b32 %r6133, {%rs707,%rs708};}

	// end inline asm
	// begin inline asm
	{  mov.b32 %r6134, {%rs709,%rs710};}

	// end inline asm
	// begin inline asm
	{  mov.b32 %r6135, {%rs711,%rs712};}

	// end inline asm
	ld.shared.v4.u32 	{%r6246, %r6254, %r6262, %r6270}, [%r9218+11424];
	mov.b32 	{%rs713, %rs714}, %r6132;
	// begin inline asm
	{  mov.b32 %r6136, {%rs713,%rs713};}

	// end inline asm
	// begin inline asm
	{  mov.b32 %r6137, {%rs714,%rs714};}

	// end inline asm
	// begin inline asm
	{fma.rn.f16x2 %r6138,%r6136,%r6246,%r5998;
}
	// end inline asm
	// begin inline asm
	{fma.rn.f16x2 %r6142,%r6137,%r6246,%r6002;
}
	// end inline asm
	// begin inline asm
	{fma.rn.f16x2 %r6146,%r6136,%r6254,%r6006;
}
	// end inline asm
	// begin inline asm
	{fma.rn.f16x2 %r6150,%r6137,%r6254,%r6010;
}
	// end inline asm
	// begin inline asm
	{fma.rn.f16x2 %r6154,%r6136,%r6262,%r6014;
}
	// end inline asm
	// begin inline asm
	{fma.rn.f16x2 %r6158,%r6137,%r6262,%r6018;
}
	// end inline asm
	// begin inline asm
	{fma.rn.f16x2 %r6162,%r6136,%r6270,%r6022;
}
	// end inline asm
	// begin inline asm
	{fma.rn.f16x2 %r6166,%r6137,%r6270,%r6026;
}
	// end inline asm
	mov.b32 	{%rs715, %rs716}, %r6133;
	// begin inline asm
	{  mov.b32 %r6170, {%rs715,%rs715};}

	// end inline asm
	// begin inline asm
	{  mov.b32 %r6171, {%rs716,%rs716};}

	// end inline asm
	// begin inline asm
	{fma.rn.f16x2 %r6172,%r6170,%r6246,%r6032;
}
	// end inline asm
	// begin inline asm
	{fma.rn.f16x2 %r6176,%r6171,%r6246,%r6036;
}
	// end inline asm
	// begin inline asm
	{fma.rn.f16x2 %r6180,%r6170,%r6254,%r6040;
}
	// end inline asm
	// begin inline asm
	{fma.rn.f16x2 %r6184,%r6171,%r6254,%r6044;
}
	// end inline asm
	// begin inline asm
	{fma.rn.f16x2 %r6188,%r6170,%r6262,%r6048;
}
	// end inline asm
	// begin inline asm
	{fma.rn.f16x2 %r6192,%r6171,%r6262,%r6052;
}
	// end inline asm
	// begin inline asm
	{fma.rn.f16x2 %r6196,%r6170,%r6270,%r6056;
}
	// end inline asm
	// begin inline asm
	{fma.rn.f16x2 %r6200,%r6171,%r6270,%r6060;
}
	// end inline asm
	mov.b32 	{%rs717, %rs718}, %r6134;
	// begin inline asm
	{  mov.b32 %r6204, {%rs717,%rs717};}

	// end inline asm
	// begin inline asm
	{  mov.b32 %r6205, {%rs718,%rs718};}

	// end inline asm
	// begin inline asm
	{fma.rn.f16x2 %r6206,%r6204,%r6246,%r6066;
}
	// end inline asm
	// begin inline asm
	{fma.rn.f16x2 %r6210,%r6205,%r6246,%r6070;
}
	// end inline asm
	// begin inline asm
	{fma.rn.f16x2 %r6214,%r6204,%r6254,%r6074;
}
	// end inline asm
	// begin inline asm
	{fma.rn.f16x2 %r6218,%r6205,%r6254,%r6078;
}
	// end inline asm
	// begin inline asm
	{fma.rn.f16x2 %r6222,%r6204,%r6262,%r6082;
}
	// end inline asm
	// begin inline asm
	{fma.rn.f16x2 %r6226,%r6205,%r6262,%r6086;
}
	// end inline asm
	// begin inline asm
	{fma.rn.f16x2 %r6230,%r6204,%r6270,%r6090;
}
	// end inline asm
	// begin inline asm
	{fma.rn.f16x2 %r6234,%r6205,%r6270,%r6094;
}
	// end inline asm
	mov.b32 	{%rs719, %rs720}, %r6135;
	// begin inline asm
	{  mov.b32 %r6238, {%rs719,%rs719};}

	// end inline asm
	// begin inline asm
	{  mov.b32 %r6239, {%rs720,%rs720};}

	// end inline asm
	// begin inline asm
	{fma.rn.f16x2 %r6240,%r6238,%r6246,%r6100;
}
	// end inline asm
	// begin inline asm
	{fma.rn.f16x2 %r6244,%r6239,%r6246,%r6104;
}
	// end inline asm
	// begin inline asm
	{fma.rn.f16x2 %r6248,%r6238,%r6254,%r6108;
}
	// end inline asm
	// begin inline asm
	{fma.rn.f16x2 %r6252,%r6239,%r6254,%r6112;
}
	// end inline asm
	// begin inline asm
	{fma.rn.f16x2 %r6256,%r6238,%r6262,%r6116;
}
	// end inline asm
	// begin inline asm
	{fma.rn.f16x2 %r6260,%r6239,%r6262,%r6120;
}
	// end inline asm
	// begin inline asm
	{fma.rn.f16x2 %r6264,%r6238,%r6270,%r6124;
}
	// end inline asm
	// begin inline asm
	{fma.rn.f16x2 %r6268,%r6239,%r6270,%r6128;
}
	// end inline asm
	// begin inline asm
	{  mov.b32 %r6272, {%rs721,%rs722};}

	// end inline asm
	// begin inline asm
	{  mov.b32 %r6273, {%rs723,%rs724};}

	// end inline asm
	// begin inline asm
	{  mov.b32 %r6274, {%rs725,%rs726};}

	// end inline asm
	// begin inline asm
	{  mov.b32 %r6275, {%rs727,%rs728};}

	// end inline asm
	ld.shared.v4.u32 	{%r6386, %r6394, %r6402, %r6410}, [%r9218+11696];
	mov.b32 	{%rs729, %rs730}, %r6272;
	// begin inline asm
	{  mov.b32 %r6276, {%rs729,%rs729};}

	// end inline asm
	// begin inline asm
	{  mov.b32 %r6277, {%rs730,%rs730};}

	// end inline asm
	// begin inline asm
	{fma.rn.f16x2 %r6278,%r6276,%r6386,%r6138;
}
	// end inline asm
	// begin inline asm
	{fma.rn.f16x2 %r6282,%r6277,%r6386,%r6142;
}
	// end inline asm
	// begin inline asm
	{fma.rn.f16x2 %r6286,%r6276,%r6394,%r6146;
}
	// end inline asm
	// begin inline asm
	{fma.rn.f16x2 %r6290,%r6277,%r6394,%r6150;
}
	// end inline asm
	// begin inline asm
	{fma.rn.f16x2 %r6294,%r6276,%r6402,%r6154;
}
	// end inline asm
	// begin inline asm
	{fma.rn.f16x2 %r6298,%r6277,%r6402,%r6158;
}
	// end inline asm
	// begin inline asm
	{fma.rn.f16x2 %r6302,%r6276,%r6410,%r6162;
}
	// end inline asm
	// begin inline asm
	{fma.rn.f16x2 %r6306,%r6277,%r6410,%r6166;
}
	// end inline asm
	mov.b32 	{%rs731, %rs732}, %r6273;
	// begin inline asm
	{  mov.b32 %r6310, {%rs731,%rs731};}

	// end inline asm
	// begin inline asm
	{  mov.b32 %r6311, {%rs732,%rs732};}

	// end inline asm
	// begin inline asm
	{fma.rn.f16x2 %r6312,%r6310,%r6386,%r6172;
}
	// end inline asm
	// begin inline asm
	{fma.rn.f16x2 %r6316,%r6311,%r6386,%r6176;
}
	// end inline asm
	// begin inline asm
	{fma.rn.f16x2 %r6320,%r6310,%r6394,%r6180;
}
	// end inline asm
	// begin inline asm
	{fma.rn.f16x2 %r6324,%r6311,%r6394,%r6184;
}
	// end inline asm
	// begin inline asm
	{fma.rn.f16x2 %r6328,%r6310,%r6402,%r6188;
}
	// end inline asm
	// begin inline asm
	{fma.rn.f16x2 %r6332,%r6311,%r6402,%r6192;
}
	// end inline asm
	// begin inline asm
	{fma.rn.f16x2 %r6336,%r6310,%r6410,%r6196;
}
	// end inline asm
	// begin inline asm
	{fma.rn.f16x2 %r6340,%r6311,%r6410,%r6200;
}
	// end inline asm
	mov.b32 	{%rs733, %rs734}, %r6274;
	// begin inline asm
	{  mov.b32 %r6344, {%rs733,%rs733};}

	// end inline asm
	// begin inline asm
	{  mov.b32 %r6345, {%rs734,%rs734};}

	// end inline asm
	// begin inline asm
	{fma.rn.f16x2 %r6346,%r6344,%r6386,%r6206;
}
	// end inline asm
	// begin inline asm
	{fma.rn.f16x2 %r6350,%r6345,%r6386,%r6210;
}
	// end inline asm
	// begin inline asm
	{fma.rn.f16x2 %r6354,%r6344,%r6394,%r6214;
}
	// end inline asm
	// begin inline asm
	{fma.rn.f16x2 %r6358,%r6345,%r6394,%r6218;
}
	// end inline asm
	// begin inline asm
	{fma.rn.f16x2 %r6362,%r6344,%r6402,%r6222;
}
	// end inline asm
	// begin inline asm
	{fma.rn.f16x2 %r6366,%r6345,%r6402,%r6226;
}
	// end inline asm
	// begin inline asm
	{fma.rn.f16x2 %r6370,%r6344,%r6410,%r6230;
}
	// end inline asm
	// begin inline asm
	{fma.rn.f16x2 %r6374,%r6345,%r6410,%r6234;
}
	// end inline asm
	mov.b32 	{%rs735, %rs736}, %r6275;
	// begin inline asm
	{  mov.b32 %r6378, {%rs735,%rs735};}

	// end inline asm
	// begin inline asm
	{  mov.b32 %r6379, {%rs736,%rs736};}

	// end inline asm
	// begin inline asm
	{fma.rn.f16x2 %r6380,%r6378,%r6386,%r6240;
}
	// end inline asm
	// begin inline asm
	{fma.rn.f16x2 %r6384,%r6379,%r6386,%r6244;
}
	// end inline asm
	// begin inline asm
	{fma.rn.f16x2 %r6388,%r6378,%r6394,%r6248;
}
	// end inline asm
	// begin inline asm
	{fma.rn.f16x2 %r6392,%r6379,%r6394,%r6252;
}
	// end inline asm
	// begin inline asm
	{fma.rn.f16x2 %r6396,%r6378,%r6402,%r6256;
}
	// end inline asm
	// begin inline asm
	{fma.rn.f16x2 %r6400,%r6379,%r6402,%r6260;
}
	// end inline asm
	// begin inline asm
	{fma.rn.f16x2 %r6404,%r6378,%r6410,%r6264;
}
	// end inline asm
	// begin inline asm
	{fma.rn.f16x2 %r6408,%r6379,%r6410,%r6268;
}
	// end inline asm
	// begin inline asm
	{  mov.b32 %r6412, {%rs737,%rs738};}

	// end inline asm
	// begin inline asm
	{  mov.b32 %r6413, {%rs739,%rs740};}

	// end inline asm
	// begin inline asm
	{  mov.b32 %r6414, {%rs741,%rs742};}

	// end inline asm
	// begin inline asm
	{  mov.b32 %r6415, {%rs743,%rs744};}

	// end inline asm
	ld.shared.v4.u32 	{%r6526, %r6534, %r6542, %r6550}, [%r9218+11968];
	mov.b32 	{%rs745, %rs746}, %r6412;
	// begin inline asm
	{  mov.b32 %r6416, {%rs745,%rs745};}

	// end inline asm
	// begin inline asm
	{  mov.b32 %r6417, {%rs746,%rs746};}

	// end inline asm
	// begin inline asm
	{fma.rn.f16x2 %r6418,%r6416,%r6526,%r6278;
}
	// end inline asm
	// begin inline asm
	{fma.rn.f16x2 %r6422,%r6417,%r6526,%r6282;
}
	// end inline asm
	// begin inline asm
	{fma.rn.f16x2 %r6426,%r6416,%r6534,%r6286;
}
	// end inline asm
	// begin inline asm
	{fma.rn.f16x2 %r6430,%r6417,%r6534,%r6290;
}
	// end inline asm
	// begin inline asm
	{fma.rn.f16x2 %r6434,%r6416,%r6542,%r6294;
}
	// end inline asm
	// begin inline asm
	{fma.rn.f16x2 %r6438,%r6417,%r6542,%r6298;
}
	// end inline asm
	// begin inline asm
	{fma.rn.f16x2 %r6442,%r6416,%r6550,%r6302;
}
	// end inline asm
	// begin inline asm
	{fma.rn.f16x2 %r6446,%r6417,%r6550,%r6306;
}
	// end inline asm
	mov.b32 	{%rs747, %rs748}, %r6413;
	// begin inline asm
	{  mov.b32 %r6450, {%rs747,%rs747};}

	// end inline asm
	// begin inline asm
	{  mov.b32 %r6451, {%rs748,%rs748};}

	// end inline asm
	// begin inline asm
	{fma.rn.f16x2 %r6452,%r6450,%r6526,%r6312;
}
	// end inline asm
	// begin inline asm
	{fma.rn.f16x2 %r6456,%r6451,%r6526,%r6316;
}
	// end inline asm
	// begin inline asm
	{fma.rn.f16x2 %r6460,%r6450,%r6534,%r6320;
}
	// end inline asm
	// begin inline asm
	{fma.rn.f16x2 %r6464,%r6451,%r6534,%r6324;
}
	// end inline asm
	// begin inline asm
	{fma.rn.f16x2 %r6468,%r6450,%r6542,%r6328;
}
	// end inline asm
	// begin inline asm
	{fma.rn.f16x2 %r6472,%r6451,%r6542,%r6332;
}
	// end inline asm
	// begin inline asm
	{fma.rn.f16x2 %r6476,%r6450,%r6550,%r6336;
}
	// end inline asm
	// begin inline asm
	{fma.rn.f16x2 %r6480,%r6451,%r6550,%r6340;
}
	// end inline asm
	mov.b32 	{%rs749, %rs750}, %r6414;
	// begin inline asm
	{  mov.b32 %r6484, {%rs749,%rs749};}

	// end inline asm
	// begin inline asm
	{  mov.b32 %r6485, {%rs750,%rs750};}

	// end inline asm
	// begin inline asm
	{fma.rn.f16x2 %r6486,%r6484,%r6526,%r6346;
}
	// end inline asm
	// begin inline asm
	{fma.rn.f16x2 %r6490,%r6485,%r6526,%r6350;
}
	// end inline asm
	// begin inline asm
	{fma.rn.f16x2 %r6494,%r6484,%r6534,%r6354;
}
	// end inline asm
	// begin inline asm
	{fma.rn.f16x2 %r6498,%r6485,%r6534,%r6358;
}
	// end inline asm
	// begin inline asm
	{fma.rn.f16x2 %r6502,%r6484,%r6542,%r6362;
}
	// end inline asm
	// begin inline asm
	{fma.rn.f16x2 %r6506,%r6485,%r6542,%r6366;
}
	// end inline asm
	// begin inline asm
	{fma.rn.f16x2 %r6510,%r6484,%r6550,%r6370;
}
	// end inline asm
	// begin inline asm
	{fma.rn.f16x2 %r6514,%r6485,%r6550,%r6374;
}
	// end inline asm
	mov.b32 	{%rs751, %rs752}, %r6415;
	// begin inline asm
	{  mov.b32 %r6518, {%rs751,%rs751};}

	// end inline asm
	// begin inline asm
	{  mov.b32 %r6519, {%rs752,%rs752};}

	// end inline asm
	// begin inline asm
	{fma.rn.f16x2 %r6520,%r6518,%r6526,%r6380;
}
	// end inline asm
	// begin inline asm
	{fma.rn.f16x2 %r6524,%r6519,%r6526,%r6384;
}
	// end inline asm
	// begin inline asm
	{fma.rn.f16x2 %r6528,%r6518,%r6534,%r6388;
}
	// end inline asm
	// begin inline asm
	{fma.rn.f16x2 %r6532,%r6519,%r6534,%r6392;
}
	// end inline asm
	// begin inline asm
	{fma.rn.f16x2 %r6536,%r6518,%r6542,%r6396;
}
	// end inline asm
	// begin inline asm
	{fma.rn.f16x2 %r6540,%r6519,%r6542,%r6400;
}
	// end inline asm
	// begin inline asm
	{fma.rn.f16x2 %r6544,%r6518,%r6550,%r6404;
}
	// end inline asm
	// begin inline asm
	{fma.rn.f16x2 %r6548,%r6519,%r6550,%r6408;
}
	// end inline asm
	// begin inline asm
	{  mov.b32 %r6552, {%rs753,%rs754};}

	// end inline asm
	// begin inline asm
	{  mov.b32 %r6553, {%rs755,%rs756};}

	// end inline asm
	// begin inline asm
	{  mov.b32 %r6554, {%rs757,%rs758};}

	// end inline asm
	// begin inline asm
	{  mov.b32 %r6555, {%rs759,%rs760};}

	// end inline asm
	ld.shared.v4.u32 	{%r6666, %r6674, %r6682, %r6690}, [%r9218+12240];
	mov.b32 	{%rs761, %rs762}, %r6552;
	// begin inline asm
	{  mov.b32 %r6556, {%rs761,%rs761};}

	// end inline asm
	// begin inline asm
	{  mov.b32 %r6557, {%rs762,%rs762};}

	// end inline asm
	// begin inline asm
	{fma.rn.f16x2 %r6558,%r6556,%r6666,%r6418;
}
	// end inline asm
	// begin inline asm
	{fma.rn.f16x2 %r6562,%r6557,%r6666,%r6422;
}
	// end inline asm
	// begin inline asm
	{fma.rn.f16x2 %r6566,%r6556,%r6674,%r6426;
}
	// end inline asm
	// begin inline asm
	{fma.rn.f16x2 %r6570,%r6557,%r6674,%r6430;
}
	// end inline asm
	// begin inline asm
	{fma.rn.f16x2 %r6574,%r6556,%r6682,%r6434;
}
	// end inline asm
	// begin inline asm
	{fma.rn.f16x2 %r6578,%r6557,%r6682,%r6438;
}
	// end inline asm
	// begin inline asm
	{fma.rn.f16x2 %r6582,%r6556,%r6690,%r6442;
}
	// end inline asm
	// begin inline asm
	{fma.rn.f16x2 %r6586,%r6557,%r6690,%r6446;
}
	// end inline asm
	mov.b32 	{%rs763, %rs764}, %r6553;
	// begin inline asm
	{  mov.b32 %r6590, {%rs763,%rs763};}

	// end inline asm
	// begin inline asm
	{  mov.b32 %r6591, {%rs764,%rs764};}

	// end inline asm
	// begin inline asm
	{fma.rn.f16x2 %r6592,%r6590,%r6666,%r6452;
}
	// end inline asm
	// begin inline asm
	{fma.rn.f16x2 %r6596,%r6591,%r6666,%r6456;
}
	// end inline asm
	// begin inline asm
	{fma.rn.f16x2 %r6600,%r6590,%r6674,%r6460;
}
	// end inline asm
	// begin inline asm
	{fma.rn.f16x2 %r6604,%r6591,%r6674,%r6464;
}
	// end inline asm
	// begin inline asm
	{fma.rn.f16x2 %r6608,%r6590,%r6682,%r6468;
}
	// end inline asm
	// begin inline asm
	{fma.rn.f16x2 %r6612,%r6591,%r6682,%r6472;
}
	// end inline asm
	// begin inline asm
	{fma.rn.f16x2 %r6616,%r6590,%r6690,%r6476;
}
	// end inline asm
	// begin inline asm
	{fma.rn.f16x2 %r6620,%r6591,%r6690,%r6480;
}
	// end inline asm
	mov.b32 	{%rs765, %rs766}, %r6554;
	// begin inline asm
	{  mov.b32 %r6624, {%rs765,%rs765};}

	// end inline asm
	// begin inline asm
	{  mov.b32 %r6625, {%rs766,%rs766};}

	// end inline asm
	// begin inline asm
	{fma.rn.f16x2 %r6626,%r6624,%r6666,%r6486;
}
	// end inline asm
	// begin inline asm
	{fma.rn.f16x2 %r6630,%r6625,%r6666,%r6490;
}
	// end inline asm
	// begin inline asm
	{fma.rn.f16x2 %r6634,%r6624,%r6674,%r6494;
}
	// end inline asm
	// begin inline asm
	{fma.rn.f16x2 %r6638,%r6625,%r6674,%r6498;
}
	// end inline asm
	// begin inline asm
	{fma.rn.f16x2 %r6642,%r6624,%r6682,%r6502;
}
	// end inline asm
	// begin inline asm
	{fma.rn.f16x2 %r6646,%r6625,%r6682,%r6506;
}
	// end inline asm
	// begin inline asm
	{fma.rn.f16x2 %r6650,%r6624,%r6690,%r6510;
}
	// end inline asm
	// begin inline asm
	{fma.rn.f16x2 %r6654,%r6625,%r6690,%r6514;
}
	// end inline asm
	mov.b32 	{%rs767, %rs768}, %r6555;
	// begin inline asm
	{  mov.b32 %r6658, {%rs767,%rs767};}

	// end inline asm
	// begin inline asm
	{  mov.b32 %r6659, {%rs768,%rs768};}

	// end inline asm
	// begin inline asm
	{fma.rn.f16x2 %r6660,%r6658,%r6666,%r6520;
}
	// end inline asm
	// begin inline asm
	{fma.rn.f16x2 %r6664,%r6659,%r6666,%r6524;
}
	// end inline asm
	// begin inline asm
	{fma.rn.f16x2 %r6668,%r6658,%r6674,%r6528;
}
	// end inline asm
	// begin inline asm
	{fma.rn.f16x2 %r6672,%r6659,%r6674,%r6532;
}
	// end inline asm
	// begin inline asm
	{fma.rn.f16x2 %r6676,%r6658,%r6682,%r6536;
}
	// end inline asm
	// begin inline asm
	{fma.rn.f16x2 %r6680,%r6659,%r6682,%r6540;
}
	// end inline asm
	// begin inline asm
	{fma.rn.f16x2 %r6684,%r6658,%r6690,%r6544;
}
	// end inline asm
	// begin inline asm
	{fma.rn.f16x2 %r6688,%r6659,%r6690,%r6548;
}
	// end inline asm
	// begin inline asm
	{  mov.b32 %r6692, {%rs769,%rs770};}

	// end inline asm
	// begin inline asm
	{  mov.b32 %r6693, {%rs771,%rs772};}

	// end inline asm
	// begin inline asm
	{  mov.b32 %r6694, {%rs773,%rs774};}

	// end inline asm
	// begin inline asm
	{  mov.b32 %r6695, {%rs775,%rs776};}

	// end inline asm
	ld.shared.v4.u32 	{%r6806, %r6814, %r6822, %r6830}, [%r9218+12512];
	mov.b32 	{%rs777, %rs778}, %r6692;
	// begin inline asm
	{  mov.b32 %r6696, {%rs777,%rs777};}

	// end inline asm
	// begin inline asm
	{  mov.b32 %r6697, {%rs778,%rs778};}

	// end inline asm
	// begin inline asm
	{fma.rn.f16x2 %r6698,%r6696,%r6806,%r6558;
}
	// end inline asm
	// begin inline asm
	{fma.rn.f16x2 %r6702,%r6697,%r6806,%r6562;
}
	// end inline asm
	// begin inline asm
	{fma.rn.f16x2 %r6706,%r6696,%r6814,%r6566;
}
	// end inline asm
	// begin inline asm
	{fma.rn.f16x2 %r6710,%r6697,%r6814,%r6570;
}
	// end inline asm
	// begin inline asm
	{fma.rn.f16x2 %r6714,%r6696,%r6822,%r6574;
}
	// end inline asm
	// begin inline asm
	{fma.rn.f16x2 %r6718,%r6697,%r6822,%r6578;
}
	// end inline asm
	// begin inline asm
	{fma.rn.f16x2 %r6722,%r6696,%r6830,%r6582;
}
	// end inline asm
	// begin inline asm
	{fma.rn.f16x2 %r6726,%r6697,%r6830,%r6586;
}
	// end inline asm
	mov.b32 	{%rs779, %rs780}, %r6693;
	// begin inline asm
	{  mov.b32 %r6730, {%rs779,%rs779};}

	// end inline asm
	// begin inline asm
	{  mov.b32 %r6731, {%rs780,%rs780};}

	// end inline asm
	// begin inline asm
	{fma.rn.f16x2 %r6732,%r6730,%r6806,%r6592;
}
	// end inline asm
	// begin inline asm
	{fma.rn.f16x2 %r6736,%r6731,%r6806,%r6596;
}
	// end inline asm
	// begin inline asm
	{fma.rn.f16x2 %r6740,%r6730,%r6814,%r6600;
}
	// end inline asm
	// begin inline asm
	{fma.rn.f16x2 %r6744,%r6731,%r6814,%r6604;
}
	// end inline asm
	// begin inline asm
	{fma.rn.f16x2 %r6748,%r6730,%r6822,%r6608;
}
	// end inline asm
	// begin inline asm
	{fma.rn.f16x2 %r6752,%r6731,%r6822,%r6612;
}
	// end inline asm
	// begin inline asm
	{fma.rn.f16x2 %r6756,%r6730,%r6830,%r6616;
}
	// end inline asm
	// begin inline asm
	{fma.rn.f16x2 %r6760,%r6731,%r6830,%r6620;
}
	// end inline asm
	mov.b32 	{%rs781, %rs782}, %r6694;
	// begin inline asm
	{  mov.b32 %r6764, {%rs781,%rs781};}

	// end inline asm
	// begin inline asm
	{  mov.b32 %r6765, {%rs782,%rs782};}

	// end inline asm
	// begin inline asm
	{fma.rn.f16x2 %r6766,%r6764,%r6806,%r6626;
}
	// end inline asm
	// begin inline asm
	{fma.rn.f16x2 %r6770,%r6765,%r6806,%r6630;
}
	// end inline asm
	// begin inline asm
	{fma.rn.f16x2 %r6774,%r6764,%r6814,%r6634;
}
	// end inline asm
	// begin inline asm
	{fma.rn.f16x2 %r6778,%r6765,%r6814,%r6638;
}
	// end inline asm
	// begin inline asm
	{fma.rn.f16x2 %r6782,%r6764,%r6822,%r6642;
}
	// end inline asm
	// begin inline asm
	{fma.rn.f16x2 %r6786,%r6765,%r6822,%r6646;
}
	// end inline asm
	// begin inline asm
	{fma.rn.f16x2 %r6790,%r6764,%r6830,%r6650;
}
	// end inline asm
	// begin inline asm
	{fma.rn.f16x2 %r6794,%r6765,%r6830,%r6654;
}
	// end inline asm
	mov.b32 	{%rs783, %rs784}, %r6695;
	// begin inline asm
	{  mov.b32 %r6798, {%rs783,%rs783};}

	// end inline asm
	// begin inline asm
	{  mov.b32 %r6799, {%rs784,%rs784};}

	// end inline asm
	// begin inline asm
	{fma.rn.f16x2 %r6800,%r6798,%r6806,%r6660;
}
	// end inline asm
	// begin inline asm
	{fma.rn.f16x2 %r6804,%r6799,%r6806,%r6664;
}
	// end inline asm
	// begin inline asm
	{fma.rn.f16x2 %r6808,%r6798,%r6814,%r6668;
}
	// end inline asm
	// begin inline asm
	{fma.rn.f16x2 %r6812,%r6799,%r6814,%r6672;
}
	// end inline asm
	// begin inline asm
	{fma.rn.f16x2 %r6816,%r6798,%r6822,%r6676;
}
	// end inline asm
	// begin inline asm
	{fma.rn.f16x2 %r6820,%r6799,%r6822,%r6680;
}
	// end inline asm
	// begin inline asm
	{fma.rn.f16x2 %r6824,%r6798,%r6830,%r6684;
}
	// end inline asm
	// begin inline asm
	{fma.rn.f16x2 %r6828,%r6799,%r6830,%r6688;
}
	// end inline asm
	// begin inline asm
	{  mov.b32 %r6832, {%rs785,%rs786};}

	// end inline asm
	// begin inline asm
	{  mov.b32 %r6833, {%rs787,%rs788};}

	// end inline asm
	// begin inline asm
	{  mov.b32 %r6834, {%rs789,%rs790};}

	// end inline asm
	// begin inline asm
	{  mov.b32 %r6835, {%rs791,%rs792};}

	// end inline asm
	ld.shared.v4.u32 	{%r6946, %r6954, %r6962, %r6970}, [%r9218+12784];
	mov.b32 	{%rs793, %rs794}, %r6832;
	// begin inline asm
	{  mov.b32 %r6836, {%rs793,%rs793};}

	// end inline asm
	// begin inline asm
	{  mov.b32 %r6837, {%rs794,%rs794};}

	// end inline asm
	// begin inline asm
	{fma.rn.f16x2 %r6838,%r6836,%r6946,%r6698;
}
	// end inline asm
	// begin inline asm
	{fma.rn.f16x2 %r6842,%r6837,%r6946,%r6702;
}
	// end inline asm
	// begin inline asm
	{fma.rn.f16x2 %r6846,%r6836,%r6954,%r6706;
}
	// end inline asm
	// begin inline asm
	{fma.rn.f16x2 %r6850,%r6837,%r6954,%r6710;
}
	// end inline asm
	// begin inline asm
	{fma.rn.f16x2 %r6854,%r6836,%r6962,%r6714;
}
	// end inline asm
	// begin inline asm
	{fma.rn.f16x2 %r6858,%r6837,%r6962,%r6718;
}
	// end inline asm
	// begin inline asm
	{fma.rn.f16x2 %r6862,%r6836,%r6970,%r6722;
}
	// end inline asm
	// begin inline asm
	{fma.rn.f16x2 %r6866,%r6837,%r6970,%r6726;
}
	// end inline asm
	mov.b32 	{%rs795, %rs796}, %r6833;
	// begin inline asm
	{  mov.b32 %r6870, {%rs795,%rs795};}

	// end inline asm
	// begin inline asm
	{  mov.b32 %r6871, {%rs796,%rs796};}

	// end inline asm
	// begin inline asm
	{fma.rn.f16x2 %r6872,%r6870,%r6946,%r6732;
}
	// end inline asm
	// begin inline asm
	{fma.rn.f16x2 %r6876,%r6871,%r6946,%r6736;
}
	// end inline asm
	// begin inline asm
	{fma.rn.f16x2 %r6880,%r6870,%r6954,%r6740;
}
	// end inline asm
	// begin inline asm
	{fma.rn.f16x2 %r6884,%r6871,%r6954,%r6744;
}
	// end inline asm
	// begin inline asm
	{fma.rn.f16x2 %r6888,%r6870,%r6962,%r6748;
}
	// end inline asm
	// begin inline asm
	{fma.rn.f16x2 %r6892,%r6871,%r6962,%r6752;
}
	// end inline asm
	// begin inline asm
	{fma.rn.f16x2 %r6896,%r6870,%r6970,%r6756;
}
	// end inline asm
	// begin inline asm
	{fma.rn.f16x2 %r6900,%r6871,%r6970,%r6760;
}
	// end inline asm
	mov.b32 	{%rs797, %rs798}, %r6834;
	// begin inline asm
	{  mov.b32 %r6904, {%rs797,%rs797};}

	// end inline asm
	// begin inline asm
	{  mov.b32 %r6905, {%rs798,%rs798};}

	// end inline asm
	// begin inline asm
	{fma.rn.f16x2 %r6906,%r6904,%r6946,%r6766;
}
	// end inline asm
	// begin inline asm
	{fma.rn.f16x2 %r6910,%r6905,%r6946,%r6770;
}
	// end inline asm
	// begin inline asm
	{fma.rn.f16x2 %r6914,%r6904,%r6954,%r6774;
}
	// end inline asm
	// begin inline asm
	{fma.rn.f16x2 %r6918,%r6905,%r6954,%r6778;
}
	// end inline asm
	// begin inline asm
	{fma.rn.f16x2 %r6922,%r6904,%r6962,%r6782;
}
	// end inline asm
	// begin inline asm
	{fma.rn.f16x2 %r6926,%r6905,%r6962,%r6786;
}
	// end inline asm
	// begin inline asm
	{fma.rn.f16x2 %r6930,%r6904,%r6970,%r6790;
}
	// end inline asm
	// begin inline asm
	{fma.rn.f16x2 %r6934,%r6905,%r6970,%r6794;
}
	// end inline asm
	mov.b32 	{%rs799, %rs800}, %r6835;
	// begin inline asm
	{  mov.b32 %r6938, {%rs799,%rs799};}

	// end inline asm
	// begin inline asm
	{  mov.b32 %r6939, {%rs800,%rs800};}

	// end inline asm
	// begin inline asm
	{fma.rn.f16x2 %r6940,%r6938,%r6946,%r6800;
}
	// end inline asm
	// begin inline asm
	{fma.rn.f16x2 %r6944,%r6939,%r6946,%r6804;
}
	// end inline asm
	// begin inline asm
	{fma.rn.f16x2 %r6948,%r6938,%r6954,%r6808;
}
	// end inline asm
	// begin inline asm
	{fma.rn.f16x2 %r6952,%r6939,%r6954,%r6812;
}
	// end inline asm
	// begin inline asm
	{fma.rn.f16x2 %r6956,%r6938,%r6962,%r6816;
}
	// end inline asm
	// begin inline asm
	{fma.rn.f16x2 %r6960,%r6939,%r6962,%r6820;
}
	// end inline asm
	// begin inline asm
	{fma.rn.f16x2 %r6964,%r6938,%r6970,%r6824;
}
	// end inline asm
	// begin inline asm
	{fma.rn.f16x2 %r6968,%r6939,%r6970,%r6828;
}
	// end inline asm
	ld.shared.v4.b32 	{%r9415, %r9416, %r9417, %r9418}, [%r9222+96];
	mov.b32 	{%rs897, %rs913}, %r9418;
	mov.b32 	{%rs865, %rs881}, %r9417;
	mov.b32 	{%rs833, %rs849}, %r9416;
	mov.b32 	{%rs801, %rs817}, %r9415;
	ld.shared.v4.b32 	{%r9419, %r9420, %r9421, %r9422}, [%r9222+240];
	mov.b32 	{%rs898, %rs914}, %r9422;
	mov.b32 	{%rs866, %rs882}, %r9421;
	mov.b32 	{%rs834, %rs850}, %r9420;
	mov.b32 	{%rs802, %rs818}, %r9419;
	// begin inline asm
	{  mov.b32 %r6972, {%rs801,%rs802};}

	// end inline asm
	ld.shared.v4.b32 	{%r9423, %r9424, %r9425, %r9426}, [%r9222+384];
	mov.b32 	{%rs899, %rs915}, %r9426;
	mov.b32 	{%rs867, %rs883}, %r9425;
	mov.b32 	{%rs835, %rs851}, %r9424;
	mov.b32 	{%rs803, %rs819}, %r9423;
	ld.shared.v4.b32 	{%r9427, %r9428, %r9429, %r9430}, [%r9222+528];
	mov.b32 	{%rs900, %rs916}, %r9430;
	mov.b32 	{%rs868, %rs884}, %r9429;
	mov.b32 	{%rs836, %rs852}, %r9428;
	mov.b32 	{%rs804, %rs820}, %r9427;
	// begin inline asm
	{  mov.b32 %r6973, {%rs803,%rs804};}

	// end inline asm
	ld.shared.v4.b32 	{%r9431, %r9432, %r9433, %r9434}, [%r9222+672];
	mov.b32 	{%rs901, %rs917}, %r9434;
	mov.b32 	{%rs869, %rs885}, %r9433;
	mov.b32 	{%rs837, %rs853}, %r9432;
	mov.b32 	{%rs805, %rs821}, %r9431;
	ld.shared.v4.b32 	{%r9435, %r9436, %r9437, %r9438}, [%r9222+816];
	mov.b32 	{%rs902, %rs918}, %r9438;
	mov.b32 	{%rs870, %rs886}, %r9437;
	mov.b32 	{%rs838, %rs854}, %r9436;
	mov.b32 	{%rs806, %rs822}, %r9435;
	// begin inline asm
	{  mov.b32 %r6974, {%rs805,%rs806};}

	// end inline asm
	ld.shared.v4.b32 	{%r9439, %r9440, %r9441, %r9442}, [%r9222+960];
	mov.b32 	{%rs903, %rs919}, %r9442;
	mov.b32 	{%rs871, %rs887}, %r9441;
	mov.b32 	{%rs839, %rs855}, %r9440;
	mov.b32 	{%rs807, %rs823}, %r9439;
	ld.shared.v4.b32 	{%r9443, %r9444, %r9445, %r9446}, [%r9222+1104];
	mov.b32 	{%rs904, %rs920}, %r9446;
	mov.b32 	{%rs872, %rs888}, %r9445;
	mov.b32 	{%rs840, %rs856}, %r9444;
	mov.b32 	{%rs808, %rs824}, %r9443;
	// begin inline asm
	{  mov.b32 %r6975, {%rs807,%rs808};}

	// end inline asm
	ld.shared.v4.u32 	{%r7086, %r7094, %r7102, %r7110}, [%r9218+13056];
	mov.b32 	{%rs809, %rs810}, %r6972;
	// begin inline asm
	{  mov.b32 %r6976, {%rs809,%rs809};}

	// end inline asm
	// begin inline asm
	{  mov.b32 %r6977, {%rs810,%rs810};}

	// end inline asm
	// begin inline asm
	{fma.rn.f16x2 %r6978,%r6976,%r7086,%r6838;
}
	// end inline asm
	// begin inline asm
	{fma.rn.f16x2 %r6982,%r6977,%r7086,%r6842;
}
	// end inline asm
	// begin inline asm
	{fma.rn.f16x2 %r6986,%r6976,%r7094,%r6846;
}
	// end inline asm
	// begin inline asm
	{fma.rn.f16x2 %r6990,%r6977,%r7094,%r6850;
}
	// end inline asm
	// begin inline asm
	{fma.rn.f16x2 %r6994,%r6976,%r7102,%r6854;
}
	// end inline asm
	// begin inline asm
	{fma.rn.f16x2 %r6998,%r6977,%r7102,%r6858;
}
	// end inline asm
	// begin inline asm
	{fma.rn.f16x2 %r7002,%r6976,%r7110,%r6862;
}
	// end inline asm
	// begin inline asm
	{fma.rn.f16x2 %r7006,%r6977,%r7110,%r6866;
}
	// end inline asm
	mov.b32 	{%rs811, %rs812}, %r6973;
	// begin inline asm
	{  mov.b32 %r7010, {%rs811,%rs811};}

	// end inline asm
	// begin inline asm
	{  mov.b32 %r7011, {%rs812,%rs812};}

	// end inline asm
	// begin inline asm
	{fma.rn.f16x2 %r7012,%r7010,%r7086,%r6872;
}
	// end inline asm
	// begin inline asm
	{fma.rn.f16x2 %r7016,%r7011,%r7086,%r6876;
}
	// end inline asm
	// begin inline asm
	{fma.rn.f16x2 %r7020,%r7010,%r7094,%r6880;
}
	// end inline asm
	// begin inline asm
	{fma.rn.f16x2 %r7024,%r7011,%r7094,%r6884;
}
	// end inline asm
	// begin inline asm
	{fma.rn.f16x2 %r7028,%r7010,%r7102,%r6888;
}
	// end inline asm
	// begin inline asm
	{fma.rn.f16x2 %r7032,%r7011,%r7102,%r6892;
}
	// end inline asm
	// begin inline asm
	{fma.rn.f16x2 %r7036,%r7010,%r7110,%r6896;
}
	// end inline asm
	// begin inline asm
	{fma.rn.f16x2 %r7040,%r7011,%r7110,%r6900;
}
	// end inline asm
	mov.b32 	{%rs813, %rs814}, %r6974;
	// begin inline asm
	{  mov.b32 %r7044, {%rs813,%rs813};}

	// end inline asm
	// begin inline asm
	{  mov.b32 %r7045, {%rs814,%rs814};}

	// end inline asm
	// begin inline asm
	{fma.rn.f16x2 %r7046,%r7044,%r7086,%r6906;
}
	// end inline asm
	// begin inline asm
	{fma.rn.f16x2 %r7050,%r7045,%r7086,%r6910;
}
	// end inline asm
	// begin inline asm
	{fma.rn.f16x2 %r7054,%r7044,%r7094,%r6914;
}
	// end inline asm
	// begin inline asm
	{fma.rn.f16x2 %r7058,%r7045,%r7094,%r6918;
}
	// end inline asm
	// begin inline asm
	{fma.rn.f16x2 %r7062,%r7044,%r7102,%r6922;
}
	// end inline asm
	// begin inline asm
	{fma.rn.f16x2 %r7066,%r7045,%r7102,%r6926;
}
	// end inline asm
	// begin inline asm
	{fma.rn.f16x2 %r7070,%r7044,%r7110,%r6930;
}
	// end inline asm
	// begin inline asm
	{fma.rn.f16x2 %r7074,%r7045,%r7110,%r6934;
}
	// end inline asm
	mov.b32 	{%rs815, %rs816}, %r6975;
	// begin inline asm
	{  mov.b32 %r7078, {%rs815,%rs815};}

	// end inline asm
	// begin inline asm
	{  mov.b32 %r7079, {%rs816,%rs816};}

	// end inline asm
	// begin inline asm
	{fma.rn.f16x2 %r7080,%r7078,%r7086,%r6940;
}
	// end inline asm
	// begin inline asm
	{fma.rn.f16x2 %r7084,%r7079,%r7086,%r6944;
}
	// end inline asm
	// begin inline asm
	{fma.rn.f16x2 %r7088,%r7078,%r7094,%r6948;
}
	// end inline asm
	// begin inline asm
	{fma.rn.f16x2 %r7092,%r7079,%r7094,%r6952;
}
	// end inline asm
	// begin inline asm
	{fma.rn.f16x2 %r7096,%r7078,%r7102,%r6956;
}
	// end inline asm
	// begin inline asm
	{fma.rn.f16x2 %r7100,%r7079,%r7102,%r6960;
}
	// end inline asm
	// begin inline asm
	{fma.rn.f16x2 %r7104,%r7078,%r7110,%r6964;
}
	// end inline asm
	// begin inline asm
	{fma.rn.f16x2 %r7108,%r7079,%r7110,%r6968;
}
	// end inline asm
	// begin inline asm
	{  mov.b32 %r7112, {%rs817,%rs818};}

	// end inline asm
	// begin inline asm
	{  mov.b32 %r7113, {%rs819,%rs820};}

	// end inline asm
	// begin inline asm
	{  mov.b32 %r7114, {%rs821,%rs822};}

	// end inline asm
	// begin inline asm
	{  mov.b32 %r7115, {%rs823,%rs824};}

	// end inline asm
	ld.shared.v4.u32 	{%r7226, %r7234, %r7242, %r7250}, [%r9218+13328];
	mov.b32 	{%rs825, %rs826}, %r7112;
	// begin inline asm
	{  mov.b32 %r7116, {%rs825,%rs825};}

	// end inline asm
	// begin inline asm
	{  mov.b32 %r7117, {%rs826,%rs826};}

	// end inline asm
	// begin inline asm
	{fma.rn.f16x2 %r7118,%r7116,%r7226,%r6978;
}
	// end inline asm
	// begin inline asm
	{fma.rn.f16x2 %r7122,%r7117,%r7226,%r6982;
}
	// end inline asm
	// begin inline asm
	{fma.rn.f16x2 %r7126,%r7116,%r7234,%r6986;
}
	// end inline asm
	// begin inline asm
	{fma.rn.f16x2 %r7130,%r7117,%r7234,%r6990;
}
	// end inline asm
	// begin inline asm
	{fma.rn.f16x2 %r7134,%r7116,%r7242,%r6994;
}
	// end inline asm
	// begin inline asm
	{fma.rn.f16x2 %r7138,%r7117,%r7242,%r6998;
}
	// end inline asm
	// begin inline asm
	{fma.rn.f16x2 %r7142,%r7116,%r7250,%r7002;
}
	// end inline asm
	// begin inline asm
	{fma.rn.f16x2 %r7146,%r7117,%r7250,%r7006;
}
	// end inline asm
	mov.b32 	{%rs827, %rs828}, %r7113;
	// begin inline asm
	{  mov.b32 %r7150, {%rs827,%rs827};}

	// end inline asm
	// begin inline asm
	{  mov.b32 %r7151, {%rs828,%rs828};}

	// end inline asm
	// begin inline asm
	{fma.rn.f16x2 %r7152,%r7150,%r7226,%r7012;
}
	// end inline asm
	// begin inline asm
	{fma.rn.f16x2 %r7156,%r7151,%r7226,%r7016;
}
	// end inline asm
	// begin inline asm
	{fma.rn.f16x2 %r7160,%r7150,%r7234,%r7020;
}
	// end inline asm
	// begin inline asm
	{fma.rn.f16x2 %r7164,%r7151,%r7234,%r7024;
}
	// end inline asm
	// begin inline asm
	{fma.rn.f16x2 %r7168,%r7150,%r7242,%r7028;
}
	// end inline asm
	// begin inline asm
	{fma.rn.f16x2 %r7172,%r7151,%r7242,%r7032;
}
	// end inline asm
	// begin inline asm
	{fma.rn.f16x2 %r7176,%r7150,%r7250,%r7036;
}
	// end inline asm
	// begin inline asm
	{fma.rn.f16x2 %r7180,%r7151,%r7250,%r7040;
}
	// end inline asm
	mov.b32 	{%rs829, %rs830}, %r7114;
	// begin inline asm
	{  mov.b32 %r7184, {%rs829,%rs829};}

	// end inline asm
	// begin inline asm
	{  mov.b32 %r7185, {%rs830,%rs830};}

	// end inline asm
	// begin inline asm
	{fma.rn.f16x2 %r7186,%r7184,%r7226,%r7046;
}
	// end inline asm
	// begin inline asm
	{fma.rn.f16x2 %r7190,%r7185,%r7226,%r7050;
}
	// end inline asm
	// begin inline asm
	{fma.rn.f16x2 %r7194,%r7184,%r7234,%r7054;
}
	// end inline asm
	// begin inline asm
	{fma.rn.f16x2 %r7198,%r7185,%r7234,%r7058;
}
	// end inline asm
	// begin inline asm
	{fma.rn.f16x2 %r7202,%r7184,%r7242,%r7062;
}
	// end inline asm
	// begin inline asm
	{fma.rn.f16x2 %r7206,%r7185,%r7242,%r7066;
}
	// end inline asm
	// begin inline asm
	{fma.rn.f16x2 %r7210,%r7184,%r7250,%r7070;
}
	// end inline asm
	// begin inline asm
	{fma.rn.f16x2 %r7214,%r7185,%r7250,%r7074;
}
	// end inline asm
	mov.b32 	{%rs831, %rs832}, %r7115;
	// begin inline asm
	{  mov.b32 %r7218, {%rs831,%rs831};}

	// end inline asm
	// begin inline asm
	{  mov.b32 %r7219, {%rs832,%rs832};}

	// end inline asm
	// begin inline asm
	{fma.rn.f16x2 %r7220,%r7218,%r7226,%r7080;
}
	// end inline asm
	// begin inline asm
	{fma.rn.f16x2 %r7224,%r7219,%r7226,%r7084;
}
	// end inline asm
	// begin inline asm
	{fma.rn.f16x2 %r7228,%r7218,%r7234,%r7088;
}
	// end inline asm
	// begin inline asm
	{fma.rn.f16x2 %r7232,%r7219,%r7234,%r7092;
}
	// end inline asm
	// begin inline asm
	{fma.rn.f16x2 %r7236,%r7218,%r7242,%r7096;
}
	// end inline asm
	// begin inline asm
	{fma.rn.f16x2 %r7240,%r7219,%r7242,%r7100;
}
	// end inline asm
	// begin inline asm
	{fma.rn.f16x2 %r7244,%r7218,%r7250,%r7104;
}
	// end inline asm
	// begin inline asm
	{fma.rn.f16x2 %r7248,%r7219,%r7250,%r7108;
}
	// end inline asm
	// begin inline asm
	{  mov.b32 %r7252, {%rs833,%rs834};}

	// end inline asm
	// begin inline asm
	{  mov.b32 %r7253, {%rs835,%rs836};}

	// end inline asm
	// begin inline asm
	{  mov.b32 %r7254, {%rs837,%rs838};}

	// end inline asm
	// begin inline asm
	{  mov.b32 %r7255, {%rs839,%rs840};}

	// end inline asm
	ld.shared.v4.u32 	{%r7366, %r7374, %r7382, %r7390}, [%r9218+13600];
	mov.b32 	{%rs841, %rs842}, %r7252;
	// begin inline asm
	{  mov.b32 %r7256, {%rs841,%rs841};}

	// end inline asm
	// begin inline asm
	{  mov.b32 %r7257, {%rs842,%rs842};}

	// end inline asm
	// begin inline asm
	{fma.rn.f16x2 %r7258,%r7256,%r7366,%r7118;
}
	// end inline asm
	// begin inline asm
	{fma.rn.f16x2 %r7262,%r7257,%r7366,%r7122;
}
	// end inline asm
	// begin inline asm
	{fma.rn.f16x2 %r7266,%r7256,%r7374,%r7126;
}
	// end inline asm
	// begin inline asm
	{fma.rn.f16x2 %r7270,%r7257,%r7374,%r7130;
}
	// end inline asm
	// begin inline asm
	{fma.rn.f16x2 %r7274,%r7256,%r7382,%r7134;
}
	// end inline asm
	// begin inline asm
	{fma.rn.f16x2 %r7278,%r7257,%r7382,%r7138;
}
	// end inline asm
	// begin inline asm
	{fma.rn.f16x2 %r7282,%r7256,%r7390,%r7142;
}
	// end inline asm
	// begin inline asm
	{fma.rn.f16x2 %r7286,%r7257,%r7390,%r7146;
}
	// end inline asm
	mov.b32 	{%rs843, %rs844}, %r7253;
	// begin inline asm
	{  mov.b32 %r7290, {%rs843,%rs843};}

	// end inline asm
	// begin inline asm
	{  mov.b32 %r7291, {%rs844,%rs844};}

	// end inline asm
	// begin inline asm
	{fma.rn.f16x2 %r7292,%r7290,%r7366,%r7152;
}
	// end inline asm
	// begin inline asm
	{fma.rn.f16x2 %r7296,%r7291,%r7366,%r7156;
}
	// end inline asm
	// begin inline asm
	{fma.rn.f16x2 %r7300,%r7290,%r7374,%r7160;
}
	// end inline asm
	// begin inline asm
	{fma.rn.f16x2 %r7304,%r7291,%r7374,%r7164;
}
	// end inline asm
	// begin inline asm
	{fma.rn.f16x2 %r7308,%r7290,%r7382,%r7168;
}
	// end inline asm
	// begin inline asm
	{fma.rn.f16x2 %r7312,%r7291,%r7382,%r7172;
}
	// end inline asm
	// begin inline asm
	{fma.rn.f16x2 %r7316,%r7290,%r7390,%r7176;
}
	// end inline asm
	// begin inline asm
	{fma.rn.f16x2 %r7320,%r7291,%r7390,%r7180;
}
	// end inline asm
	mov.b32 	{%rs845, %rs846}, %r7254;
	// begin inline asm
	{  mov.b32 %r7324, {%rs845,%rs845};}

	// end inline asm
	// begin inline asm
	{  mov.b32 %r7325, {%rs846,%rs846};}

	// end inline asm
	// begin inline asm
	{fma.rn.f16x2 %r7326,%r7324,%r7366,%r7186;
}
	// end inline asm
	// begin inline asm
	{fma.rn.f16x2 %r7330,%r7325,%r7366,%r7190;
}
	// end inline asm
	// begin inline asm
	{fma.rn.f16x2 %r7334,%r7324,%r7374,%r7194;
}
	// end inline asm
	// begin inline asm
	{fma.rn.f16x2 %r7338,%r7325,%r7374,%r7198;
}
	// end inline asm
	// begin inline asm
	{fma.rn.f16x2 %r7342,%r7324,%r7382,%r7202;
}
	// end inline asm
	// begin inline asm
	{fma.rn.f16x2 %r7346,%r7325,%r7382,%r7206;
}
	// end inline asm
	// begin inline asm
	{fma.rn.f16x2 %r7350,%r7324,%r7390,%r7210;
}
	// end inline asm
	// begin inline asm
	{fma.rn.f16x2 %r7354,%r7325,%r7390,%r7214;
}
	// end inline asm
	mov.b32 	{%rs847, %rs848}, %r7255;
	// begin inline asm
	{  mov.b32 %r7358, {%rs847,%rs847};}

	// end inline asm
	// begin inline asm
	{  mov.b32 %r7359, {%rs848,%rs848};}

	// end inline asm
	// begin inline asm
	{fma.rn.f16x2 %r7360,%r7358,%r7366,%r7220;
}
	// end inline asm
	// begin inline asm
	{fma.rn.f16x2 %r7364,%r7359,%r7366,%r7224;
}
	// end inline asm
	// begin inline asm
	{fma.rn.f16x2 %r7368,%r7358,%r7374,%r7228;
}
	// end inline asm
	// begin inline asm
	{fma.rn.f16x2 %r7372,%r7359,%r7374,%r7232;
}
	// end inline asm
	// begin inline asm
	{fma.rn.f16x2 %r7376,%r7358,%r7382,%r7236;
}
	// end inline asm
	// begin inline asm
	{fma.rn.f16x2 %r7380,%r7359,%r7382,%r7240;
}
	// end inline asm
	// begin inline asm
	{fma.rn.f16x2 %r7384,%r7358,%r7390,%r7244;
}
	// end inline asm
	// begin inline asm
	{fma.rn.f16x2 %r7388,%r7359,%r7390,%r7248;
}
	// end inline asm
	// begin inline asm
	{  mov.b32 %r7392, {%rs849,%rs850};}

	// end inline asm
	// begin inline asm
	{  mov.b32 %r7393, {%rs851,%rs852};}

	// end inline asm
	// begin inline asm
	{  mov.b32 %r7394, {%rs853,%rs854};}

	// end inline asm
	// begin inline asm
	{  mov.b32 %r7395, {%rs855,%rs856};}

	// end inline asm
	ld.shared.v4.u32 	{%r7506, %r7514, %r7522, %r7530}, [%r9218+13872];
	mov.b32 	{%rs857, %rs858}, %r7392;
	// begin inline asm
	{  mov.b32 %r7396, {%rs857,%rs857};}

	// end inline asm
	// begin inline asm
	{  mov.b32 %r7397, {%rs858,%rs858};}

	// end inline asm
	// begin inline asm
	{fma.rn.f16x2 %r7398,%r7396,%r7506,%r7258;
}
	// end inline asm
	// begin inline asm
	{fma.rn.f16x2 %r7402,%r7397,%r7506,%r7262;
}
	// end inline asm
	// begin inline asm
	{fma.rn.f16x2 %r7406,%r7396,%r7514,%r7266;
}
	// end inline asm
	// begin inline asm
	{fma.rn.f16x2 %r7410,%r7397,%r7514,%r7270;
}
	// end inline asm
	// begin inline asm
	{fma.rn.f16x2 %r7414,%r7396,%r7522,%r7274;
}
	// end inline asm
	// begin inline asm
	{fma.rn.f16x2 %r7418,%r7397,%r7522,%r7278;
}
	// end inline asm
	// begin inline asm
	{fma.rn.f16x2 %r7422,%r7396,%r7530,%r7282;
}
	// end inline asm
	// begin inline asm
	{fma.rn.f16x2 %r7426,%r7397,%r7530,%r7286;
}
	// end inline asm
	mov.b32 	{%rs859, %rs860}, %r7393;
	// begin inline asm
	{  mov.b32 %r7430, {%rs859,%rs859};}

	// end inline asm
	// begin inline asm
	{  mov.b32 %r7431, {%rs860,%rs860};}

	// end inline asm
	// begin inline asm
	{fma.rn.f16x2 %r7432,%r7430,%r7506,%r7292;
}
	// end inline asm
	// begin inline asm
	{fma.rn.f16x2 %r7436,%r7431,%r7506,%r7296;
}
	// end inline asm
	// begin inline asm
	{fma.rn.f16x2 %r7440,%r7430,%r7514,%r7300;
}
	// end inline asm
	// begin inline asm
	{fma.rn.f16x2 %r7444,%r7431,%r7514,%r7304;
}
	// end inline asm
	// begin inline asm
	{fma.rn.f16x2 %r7448,%r7430,%r7522,%r7308;
}
	// end inline asm
	// begin inline asm
	{fma.rn.f16x2 %r7452,%r7431,%r7522,%r7312;
}
	// end inline asm
	// begin inline asm
	{fma.rn.f16x2 %r7456,%r7430,%r7530,%r7316;
}
	// end inline asm
	// begin inline asm
	{fma.rn.f16x2 %r7460,%r7431,%r7530,%r7320;
}
	// end inline asm
	mov.b32 	{%rs861, %rs862}, %r7394;
	// begin inline asm
	{  mov.b32 %r7464, {%rs861,%rs861};}

	// end inline asm
	// begin inline asm
	{  mov.b32 %r7465, {%rs862,%rs862};}

	// end inline asm
	// begin inline asm
	{fma.rn.f16x2 %r7466,%r7464,%r7506,%r7326;
}
	// end inline asm
	// begin inline asm
	{fma.rn.f16x2 %r7470,%r7465,%r7506,%r7330;
}
	// end inline asm
	// begin inline asm
	{fma.rn.f16x2 %r7474,%r7464,%r7514,%r7334;
}
	// end inline asm
	// begin inline asm
	{fma.rn.f16x2 %r7478,%r7465,%r7514,%r7338;
}
	// end inline asm
	// begin inline asm
	{fma.rn.f16x2 %r7482,%r7464,%r7522,%r7342;
}
	// end inline asm
	// begin inline asm
	{fma.rn.f16x2 %r7486,%r7465,%r7522,%r7346;
}
	// end inline asm
	// begin inline asm
	{fma.rn.f16x2 %r7490,%r7464,%r7530,%r7350;
}
	// end inline asm
	// begin inline asm
	{fma.rn.f16x2 %r7494,%r7465,%r7530,%r7354;
}
	// end inline asm
	mov.b32 	{%rs863, %rs864}, %r7395;
	// begin inline asm
	{  mov.b32 %r7498, {%rs863,%rs863};}

	// end inline asm
	// begin inline asm
	{  mov.b32 %r7499, {%rs864,%rs864};}

	// end inline asm
	// begin inline asm
	{fma.rn.f16x2 %r7500,%r7498,%r7506,%r7360;
}
	// end inline asm
	// begin inline asm
	{fma.rn.f16x2 %r7504,%r7499,%r7506,%r7364;
}
	// end inline asm
	// begin inline asm
	{fma.rn.f16x2 %r7508,%r7498,%r7514,%r7368;
}
	// end inline asm
	// begin inline asm
	{fma.rn.f16x2 %r7512,%r7499,%r7514,%r7372;
}
	// end inline asm
	// begin inline asm
	{fma.rn.f16x2 %r7516,%r7498,%r7522,%r7376;
}
	// end inline asm
	// begin inline asm
	{fma.rn.f16x2 %r7520,%r7499,%r7522,%r7380;
}
	// end inline asm
	// begin inline asm
	{fma.rn.f16x2 %r7524,%r7498,%r7530,%r7384;
}
	// end inline asm
	// begin inline asm
	{fma.rn.f16x2 %r7528,%r7499,%r7530,%r7388;
}
	// end inline asm
	// begin inline asm
	{  mov.b32 %r7532, {%rs865,%rs866};}

	// end inline asm
	// begin inline asm
	{  mov.b32 %r7533, {%rs867,%rs868};}

	// end inline asm
	// begin inline asm
	{  mov.b32 %r7534, {%rs869,%rs870};}

	// end inline asm
	// begin inline asm
	{  mov.b32 %r7535, {%rs871,%rs872};}

	// end inline asm
	ld.shared.v4.u32 	{%r7646, %r7654, %r7662, %r7670}, [%r9218+14144];
	mov.b32 	{%rs873, %rs874}, %r7532;
	// begin inline asm
	{  mov.b32 %r7536, {%rs873,%rs873};}

	// end inline asm
	// begin inline asm
	{  mov.b32 %r7537, {%rs874,%rs874};}

	// end inline asm
	// begin inline asm
	{fma.rn.f16x2 %r7538,%r7536,%r7646,%r7398;
}
	// end inline asm
	// begin inline asm
	{fma.rn.f16x2 %r7542,%r7537,%r7646,%r7402;
}
	// end inline asm
	// begin inline asm
	{fma.rn.f16x2 %r7546,%r7536,%r7654,%r7406;
}
	// end inline asm
	// begin inline asm
	{fma.rn.f16x2 %r7550,%r7537,%r7654,%r7410;
}
	// end inline asm
	// begin inline asm
	{fma.rn.f16x2 %r7554,%r7536,%r7662,%r7414;
}
	// end inline asm
	// begin inline asm
	{fma.rn.f16x2 %r7558,%r7537,%r7662,%r7418;
}
	// end inline asm
	// begin inline asm
	{fma.rn.f16x2 %r7562,%r7536,%r7670,%r7422;
}
	// end inline asm
	// begin inline asm
	{fma.rn.f16x2 %r7566,%r7537,%r7670,%r7426;
}
	// end inline asm
	mov.b32 	{%rs875, %rs876}, %r7533;
	// begin inline asm
	{  mov.b32 %r7570, {%rs875,%rs875};}

	// end inline asm
	// begin inline asm
	{  mov.b32 %r7571, {%rs876,%rs876};}

	// end inline asm
	// begin inline asm
	{fma.rn.f16x2 %r7572,%r7570,%r7646,%r7432;
}
	// end inline asm
	// begin inline asm
	{fma.rn.f16x2 %r7576,%r7571,%r7646,%r7436;
}
	// end inline asm
	// begin inline asm
	{fma.rn.f16x2 %r7580,%r7570,%r7654,%r7440;
}
	// end inline asm
	// begin inline asm
	{fma.rn.f16x2 %r7584,%r7571,%r7654,%r7444;
}
	// end inline asm
	// begin inline asm
	{fma.rn.f16x2 %r7588,%r7570,%r7662,%r7448;
}
	// end inline asm
	// begin inline asm
	{fma.rn.f16x2 %r7592,%r7571,%r7662,%r7452;
}
	// end inline asm
	// begin inline asm
	{fma.rn.f16x2 %r7596,%r7570,%r7670,%r7456;
}
	// end inline asm
	// begin inline asm
	{fma.rn.f16x2 %r7600,%r7571,%r7670,%r7460;
}
	// end inline asm
	mov.b32 	{%rs877, %rs878}, %r7534;
	// begin inline asm
	{  mov.b32 %r7604, {%rs877,%rs877};}

	// end inline asm
	// begin inline asm
	{  mov.b32 %r7605, {%rs878,%rs878};}

	// end inline asm
	// begin inline asm
	{fma.rn.f16x2 %r7606,%r7604,%r7646,%r7466;
}
	// end inline asm
	// begin inline asm
	{fma.rn.f16x2 %r7610,%r7605,%r7646,%r7470;
}
	// end inline asm
	// begin inline asm
	{fma.rn.f16x2 %r7614,%r7604,%r7654,%r7474;
}
	// end inline asm
	// begin inline asm
	{fma.rn.f16x2 %r7618,%r7605,%r7654,%r7478;
}
	// end inline asm
	// begin inline asm
	{fma.rn.f16x2 %r7622,%r7604,%r7662,%r7482;
}
	// end inline asm
	// begin inline asm
	{fma.rn.f16x2 %r7626,%r7605,%r7662,%r7486;
}
	// end inline asm
	// begin inline asm
	{fma.rn.f16x2 %r7630,%r7604,%r7670,%r7490;
}
	// end inline asm
	// begin inline asm
	{fma.rn.f16x2 %r7634,%r7605,%r7670,%r7494;
}
	// end inline asm
	mov.b32 	{%rs879, %rs880}, %r7535;
	// begin inline asm
	{  mov.b32 %r7638, {%rs879,%rs879};}

	// end inline asm
	// begin inline asm
	{  mov.b32 %r7639, {%rs880,%rs880};}

	// end inline asm
	// begin inline asm
	{fma.rn.f16x2 %r7640,%r7638,%r7646,%r7500;
}
	// end inline asm
	// begin inline asm
	{fma.rn.f16x2 %r7644,%r7639,%r7646,%r7504;
}
	// end inline asm
	// begin inline asm
	{fma.rn.f16x2 %r7648,%r7638,%r7654,%r7508;
}
	// end inline asm
	// begin inline asm
	{fma.rn.f16x2 %r7652,%r7639,%r7654,%r7512;
}
	// end inline asm
	// begin inline asm
	{fma.rn.f16x2 %r7656,%r7638,%r7662,%r7516;
}
	// end inline asm
	// begin inline asm
	{fma.rn.f16x2 %r7660,%r7639,%r7662,%r7520;
}
	// end inline asm
	// begin inline asm
	{fma.rn.f16x2 %r7664,%r7638,%r7670,%r7524;
}
	// end inline asm
	// begin inline asm
	{fma.rn.f16x2 %r7668,%r7639,%r7670,%r7528;
}
	// end inline asm
	// begin inline asm
	{  mov.b32 %r7672, {%rs881,%rs882};}

	// end inline asm
	// begin inline asm
	{  mov.b32 %r7673, {%rs883,%rs884};}

	// end inline asm
	// begin inline asm
	{  mov.b32 %r7674, {%rs885,%rs886};}

	// end inline asm
	// begin inline asm
	{  mov.b32 %r7675, {%rs887,%rs888};}

	// end inline asm
	ld.shared.v4.u32 	{%r7786, %r7794, %r7802, %r7810}, [%r9218+14416];
	mov.b32 	{%rs889, %rs890}, %r7672;
	// begin inline asm
	{  mov.b32 %r7676, {%rs889,%rs889};}

	// end inline asm
	// begin inline asm
	{  mov.b32 %r7677, {%rs890,%rs890};}

	// end inline asm
	// begin inline asm
	{fma.rn.f16x2 %r7678,%r7676,%r7786,%r7538;
}
	// end inline asm
	// begin inline asm
	{fma.rn.f16x2 %r7682,%r7677,%r7786,%r7542;
}
	// end inline asm
	// begin inline asm
	{fma.rn.f16x2 %r7686,%r7676,%r7794,%r7546;
}
	// end inline asm
	// begin inline asm
	{fma.rn.f16x2 %r7690,%r7677,%r7794,%r7550;
}
	// end inline asm
	// begin inline asm
	{fma.rn.f16x2 %r7694,%r7676,%r7802,%r7554;
}
	// end inline asm
	// begin inline asm
	{fma.rn.f16x2 %r7698,%r7677,%r7802,%r7558;
}
	// end inline asm
	// begin inline asm
	{fma.rn.f16x2 %r7702,%r7676,%r7810,%r7562;
}
	// end inline asm
	// begin inline asm
	{fma.rn.f16x2 %r7706,%r7677,%r7810,%r7566;
}
	// end inline asm
	mov.b32 	{%rs891, %rs892}, %r7673;
	// begin inline asm
	{  mov.b32 %r7710, {%rs891,%rs891};}

	// end inline asm
	// begin inline asm
	{  mov.b32 %r7711, {%rs892,%rs892};}

	// end inline asm
	// begin inline asm
	{fma.rn.f16x2 %r7712,%r7710,%r7786,%r7572;
}
	// end inline asm
	// begin inline asm
	{fma.rn.f16x2 %r7716,%r7711,%r7786,%r7576;
}
	// end inline asm
	// begin inline asm
	{fma.rn.f16x2 %r7720,%r7710,%r7794,%r7580;
}
	// end inline asm
	// begin inline asm
	{fma.rn.f16x2 %r7724,%r7711,%r7794,%r7584;
}
	// end inline asm
	// begin inline asm
	{fma.rn.f16x2 %r7728,%r7710,%r7802,%r7588;
}
	// end inline asm
	// begin inline asm
	{fma.rn.f16x2 %r7732,%r7711,%r7802,%r7592;
}
	// end inline asm
	// begin inline asm
	{fma.rn.f16x2 %r7736,%r7710,%r7810,%r7596;
}
	// end inline asm
	// begin inline asm
	{fma.rn.f16x2 %r7740,%r7711,%r7810,%r7600;
}
	// end inline asm
	mov.b32 	{%rs893, %rs894}, %r7674;
	// begin inline asm
	{  mov.b32 %r7744, {%rs893,%rs893};}

	// end inline asm
	// begin inline asm
	{  mov.b32 %r7745, {%rs894,%rs894};}

	// end inline asm
	// begin inline asm
	{fma.rn.f16x2 %r7746,%r7744,%r7786,%r7606;
}
	// end inline asm
	// begin inline asm
	{fma.rn.f16x2 %r7750,%r7745,%r7786,%r7610;
}
	// end inline asm
	// begin inline asm
	{fma.rn.f16x2 %r7754,%r7744,%r7794,%r7614;
}
	// end inline asm
	// begin inline asm
	{fma.rn.f16x2 %r7758,%r7745,%r7794,%r7618;
}
	// end inline asm
	// begin inline asm
	{fma.rn.f16x2 %r7762,%r7744,%r7802,%r7622;
}
	// end inline asm
	// begin inline asm
	{fma.rn.f16x2 %r7766,%r7745,%r7802,%r7626;
}
	// end inline asm
	// begin inline asm
	{fma.rn.f16x2 %r7770,%r7744,%r7810,%r7630;
}
	// end inline asm
	// begin inline asm
	{fma.rn.f16x2 %r7774,%r7745,%r7810,%r7634;
}
	// end inline asm
	mov.b32 	{%rs895, %rs896}, %r7675;
	// begin inline asm
	{  mov.b32 %r7778, {%rs895,%rs895};}

	// end inline asm
	// begin inline asm
	{  mov.b32 %r7779, {%rs896,%rs896};}

	// end inline asm
	// begin inline asm
	{fma.rn.f16x2 %r7780,%r7778,%r7786,%r7640;
}
	// end inline asm
	// begin inline asm
	{fma.rn.f16x2 %r7784,%r7779,%r7786,%r7644;
}
	// end inline asm
	// begin inline asm
	{fma.rn.f16x2 %r7788,%r7778,%r7794,%r7648;
}
	// end inline asm
	// begin inline asm
	{fma.rn.f16x2 %r7792,%r7779,%r7794,%r7652;
}
	// end inline asm
	// begin inline asm
	{fma.rn.f16x2 %r7796,%r7778,%r7802,%r7656;
}
	// end inline asm
	// begin inline asm
	{fma.rn.f16x2 %r7800,%r7779,%r7802,%r7660;
}
	// end inline asm
	// begin inline asm
	{fma.rn.f16x2 %r7804,%r7778,%r7810,%r7664;
}
	// end inline asm
	// begin inline asm
	{fma.rn.f16x2 %r7808,%r7779,%r7810,%r7668;
}
	// end inline asm
	// begin inline asm
	{  mov.b32 %r7812, {%rs897,%rs898};}

	// end inline asm
	// begin inline asm
	{  mov.b32 %r7813, {%rs899,%rs900};}

	// end inline asm
	// begin inline asm
	{  mov.b32 %r7814, {%rs901,%rs902};}

	// end inline asm
	// begin inline asm
	{  mov.b32 %r7815, {%rs903,%rs904};}

	// end inline asm
	ld.shared.v4.u32 	{%r7926, %r7934, %r7942, %r7950}, [%r9218+14688];
	mov.b32 	{%rs905, %rs906}, %r7812;
	// begin inline asm
	{  mov.b32 %r7816, {%rs905,%rs905};}

	// end inline asm
	// begin inline asm
	{  mov.b32 %r7817, {%rs906,%rs906};}

	// end inline asm
	// begin inline asm
	{fma.rn.f16x2 %r7818,%r7816,%r7926,%r7678;
}
	// end inline asm
	// begin inline asm
	{fma.rn.f16x2 %r7822,%r7817,%r7926,%r7682;
}
	// end inline asm
	// begin inline asm
	{fma.rn.f16x2 %r7826,%r7816,%r7934,%r7686;
}
	// end inline asm
	// begin inline asm
	{fma.rn.f16x2 %r7830,%r7817,%r7934,%r7690;
}
	// end inline asm
	// begin inline asm
	{fma.rn.f16x2 %r7834,%r7816,%r7942,%r7694;
}
	// end inline asm
	// begin inline asm
	{fma.rn.f16x2 %r7838,%r7817,%r7942,%r7698;
}
	// end inline asm
	// begin inline asm
	{fma.rn.f16x2 %r7842,%r7816,%r7950,%r7702;
}
	// end inline asm
	// begin inline asm
	{fma.rn.f16x2 %r7846,%r7817,%r7950,%r7706;
}
	// end inline asm
	mov.b32 	{%rs907, %rs908}, %r7813;
	// begin inline asm
	{  mov.b32 %r7850, {%rs907,%rs907};}

	// end inline asm
	// begin inline asm
	{  mov.b32 %r7851, {%rs908,%rs908};}

	// end inline asm
	// begin inline asm
	{fma.rn.f16x2 %r7852,%r7850,%r7926,%r7712;
}
	// end inline asm
	// begin inline asm
	{fma.rn.f16x2 %r7856,%r7851,%r7926,%r7716;
}
	// end inline asm
	// begin inline asm
	{fma.rn.f16x2 %r7860,%r7850,%r7934,%r7720;
}
	// end inline asm
	// begin inline asm
	{fma.rn.f16x2 %r7864,%r7851,%r7934,%r7724;
}
	// end inline asm
	// begin inline asm
	{fma.rn.f16x2 %r7868,%r7850,%r7942,%r7728;
}
	// end inline asm
	// begin inline asm
	{fma.rn.f16x2 %r7872,%r7851,%r7942,%r7732;
}
	// end inline asm
	// begin inline asm
	{fma.rn.f16x2 %r7876,%r7850,%r7950,%r7736;
}
	// end inline asm
	// begin inline asm
	{fma.rn.f16x2 %r7880,%r7851,%r7950,%r7740;
}
	// end inline asm
	mov.b32 	{%rs909, %rs910}, %r7814;
	// begin inline asm
	{  mov.b32 %r7884, {%rs909,%rs909};}

	// end inline asm
	// begin inline asm
	{  mov.b32 %r7885, {%rs910,%rs910};}

	// end inline asm
	// begin inline asm
	{fma.rn.f16x2 %r7886,%r7884,%r7926,%r7746;
}
	// end inline asm
	// begin inline asm
	{fma.rn.f16x2 %r7890,%r7885,%r7926,%r7750;
}
	// end inline asm
	// begin inline asm
	{fma.rn.f16x2 %r7894,%r7884,%r7934,%r7754;
}
	// end inline asm
	// begin inline asm
	{fma.rn.f16x2 %r7898,%r7885,%r7934,%r7758;
}
	// end inline asm
	// begin inline asm
	{fma.rn.f16x2 %r7902,%r7884,%r7942,%r7762;
}
	// end inline asm
	// begin inline asm
	{fma.rn.f16x2 %r7906,%r7885,%r7942,%r7766;
}
	// end inline asm
	// begin inline asm
	{fma.rn.f16x2 %r7910,%r7884,%r7950,%r7770;
}
	// end inline asm
	// begin inline asm
	{fma.rn.f16x2 %r7914,%r7885,%r7950,%r7774;
}
	// end inline asm
	mov.b32 	{%rs911, %rs912}, %r7815;
	// begin inline asm
	{  mov.b32 %r7918, {%rs911,%rs911};}

	// end inline asm
	// begin inline asm
	{  mov.b32 %r7919, {%rs912,%rs912};}

	// end inline asm
	// begin inline asm
	{fma.rn.f16x2 %r7920,%r7918,%r7926,%r7780;
}
	// end inline asm
	// begin inline asm
	{fma.rn.f16x2 %r7924,%r7919,%r7926,%r7784;
}
	// end inline asm
	// begin inline asm
	{fma.rn.f16x2 %r7928,%r7918,%r7934,%r7788;
}
	// end inline asm
	// begin inline asm
	{fma.rn.f16x2 %r7932,%r7919,%r7934,%r7792;
}
	// end inline asm
	// begin inline asm
	{fma.rn.f16x2 %r7936,%r7918,%r7942,%r7796;
}
	// end inline asm
	// begin inline asm
	{fma.rn.f16x2 %r7940,%r7919,%r7942,%r7800;
}
	// end inline asm
	// begin inline asm
	{fma.rn.f16x2 %r7944,%r7918,%r7950,%r7804;
}
	// end inline asm
	// begin inline asm
	{fma.rn.f16x2 %r7948,%r7919,%r7950,%r7808;
}
	// end inline asm
	// begin inline asm
	{  mov.b32 %r7952, {%rs913,%rs914};}

	// end inline asm
	// begin inline asm
	{  mov.b32 %r7953, {%rs915,%rs916};}

	// end inline asm
	// begin inline asm
	{  mov.b32 %r7954, {%rs917,%rs918};}

	// end inline asm
	// begin inline asm
	{  mov.b32 %r7955, {%rs919,%rs920};}

	// end inline asm
	ld.shared.v4.u32 	{%r8066, %r8074, %r8082, %r8090}, [%r9218+14960];
	mov.b32 	{%rs921, %rs922}, %r7952;
	// begin inline asm
	{  mov.b32 %r7956, {%rs921,%rs921};}

	// end inline asm
	// begin inline asm
	{  mov.b32 %r7957, {%rs922,%rs922};}

	// end inline asm
	// begin inline asm
	{fma.rn.f16x2 %r7958,%r7956,%r8066,%r7818;
}
	// end inline asm
	// begin inline asm
	{fma.rn.f16x2 %r7962,%r7957,%r8066,%r7822;
}
	// end inline asm
	// begin inline asm
	{fma.rn.f16x2 %r7966,%r7956,%r8074,%r7826;
}
	// end inline asm
	// begin inline asm
	{fma.rn.f16x2 %r7970,%r7957,%r8074,%r7830;
}
	// end inline asm
	// begin inline asm
	{fma.rn.f16x2 %r7974,%r7956,%r8082,%r7834;
}
	// end inline asm
	// begin inline asm
	{fma.rn.f16x2 %r7978,%r7957,%r8082,%r7838;
}
	// end inline asm
	// begin inline asm
	{fma.rn.f16x2 %r7982,%r7956,%r8090,%r7842;
}
	// end inline asm
	// begin inline asm
	{fma.rn.f16x2 %r7986,%r7957,%r8090,%r7846;
}
	// end inline asm
	mov.b32 	{%rs923, %rs924}, %r7953;
	// begin inline asm
	{  mov.b32 %r7990, {%rs923,%rs923};}

	// end inline asm
	// begin inline asm
	{  mov.b32 %r7991, {%rs924,%rs924};}

	// end inline asm
	// begin inline asm
	{fma.rn.f16x2 %r7992,%r7990,%r8066,%r7852;
}
	// end inline asm
	// begin inline asm
	{fma.rn.f16x2 %r7996,%r7991,%r8066,%r7856;
}
	// end inline asm
	// begin inline asm
	{fma.rn.f16x2 %r8000,%r7990,%r8074,%r7860;
}
	// end inline asm
	// begin inline asm
	{fma.rn.f16x2 %r8004,%r7991,%r8074,%r7864;
}
	// end inline asm
	// begin inline asm
	{fma.rn.f16x2 %r8008,%r7990,%r8082,%r7868;
}
	// end inline asm
	// begin inline asm
	{fma.rn.f16x2 %r8012,%r7991,%r8082,%r7872;
}
	// end inline asm
	// begin inline asm
	{fma.rn.f16x2 %r8016,%r7990,%r8090,%r7876;
}
	// end inline asm
	// begin inline asm
	{fma.rn.f16x2 %r8020,%r7991,%r8090,%r7880;
}
	// end inline asm
	mov.b32 	{%rs925, %rs926}, %r7954;
	// begin inline asm
	{  mov.b32 %r8024, {%rs925,%rs925};}

	// end inline asm
	// begin inline asm
	{  mov.b32 %r8025, {%rs926,%rs926};}

	// end inline asm
	// begin inline asm
	{fma.rn.f16x2 %r8026,%r8024,%r8066,%r7886;
}
	// end inline asm
	// begin inline asm
	{fma.rn.f16x2 %r8030,%r8025,%r8066,%r7890;
}
	// end inline asm
	// begin inline asm
	{fma.rn.f16x2 %r8034,%r8024,%r8074,%r7894;
}
	// end inline asm
	// begin inline asm
	{fma.rn.f16x2 %r8038,%r8025,%r8074,%r7898;
}
	// end inline asm
	// begin inline asm
	{fma.rn.f16x2 %r8042,%r8024,%r8082,%r7902;
}
	// end inline asm
	// begin inline asm
	{fma.rn.f16x2 %r8046,%r8025,%r8082,%r7906;
}
	// end inline asm
	// begin inline asm
	{fma.rn.f16x2 %r8050,%r8024,%r8090,%r7910;
}
	// end inline asm
	// begin inline asm
	{fma.rn.f16x2 %r8054,%r8025,%r8090,%r7914;
}
	// end inline asm
	mov.b32 	{%rs927, %rs928}, %r7955;
	// begin inline asm
	{  mov.b32 %r8058, {%rs927,%rs927};}

	// end inline asm
	// begin inline asm
	{  mov.b32 %r8059, {%rs928,%rs928};}

	// end inline asm
	// begin inline asm
	{fma.rn.f16x2 %r8060,%r8058,%r8066,%r7920;
}
	// end inline asm
	// begin inline asm
	{fma.rn.f16x2 %r8064,%r8059,%r8066,%r7924;
}
	// end inline asm
	// begin inline asm
	{fma.rn.f16x2 %r8068,%r8058,%r8074,%r7928;
}
	// end inline asm
	// begin inline asm
	{fma.rn.f16x2 %r8072,%r8059,%r8074,%r7932;
}
	// end inline asm
	// begin inline asm
	{fma.rn.f16x2 %r8076,%r8058,%r8082,%r7936;
}
	// end inline asm
	// begin inline asm
	{fma.rn.f16x2 %r8080,%r8059,%r8082,%r7940;
}
	// end inline asm
	// begin inline asm
	{fma.rn.f16x2 %r8084,%r8058,%r8090,%r7944;
}
	// end inline asm
	// begin inline asm
	{fma.rn.f16x2 %r8088,%r8059,%r8090,%r7948;
}
	// end inline asm
	ld.shared.v4.b32 	{%r9447, %r9448, %r9449, %r9450}, [%r9222+112];
	mov.b32 	{%rs1025, %rs1041}, %r9450;
	mov.b32 	{%rs993, %rs1009}, %r9449;
	mov.b32 	{%rs961, %rs977}, %r9448;
	mov.b32 	{%rs929, %rs945}, %r9447;
	ld.shared.v4.b32 	{%r9451, %r9452, %r9453, %r9454}, [%r9222+256];
	mov.b32 	{%rs1026, %rs1042}, %r9454;
	mov.b32 	{%rs994, %rs1010}, %r9453;
	mov.b32 	{%rs962, %rs978}, %r9452;
	mov.b32 	{%rs930, %rs946}, %r9451;
	// begin inline asm
	{  mov.b32 %r8092, {%rs929,%rs930};}

	// end inline asm
	ld.shared.v4.b32 	{%r9455, %r9456, %r9457, %r9458}, [%r9222+400];
	mov.b32 	{%rs1027, %rs1043}, %r9458;
	mov.b32 	{%rs995, %rs1011}, %r9457;
	mov.b32 	{%rs963, %rs979}, %r9456;
	mov.b32 	{%rs931, %rs947}, %r9455;
	ld.shared.v4.b32 	{%r9459, %r9460, %r9461, %r9462}, [%r9222+544];
	mov.b32 	{%rs1028, %rs1044}, %r9462;
	mov.b32 	{%rs996, %rs1012}, %r9461;
	mov.b32 	{%rs964, %rs980}, %r9460;
	mov.b32 	{%rs932, %rs948}, %r9459;
	// begin inline asm
	{  mov.b32 %r8093, {%rs931,%rs932};}

	// end inline asm
	ld.shared.v4.b32 	{%r9463, %r9464, %r9465, %r9466}, [%r9222+688];
	mov.b32 	{%rs1029, %rs1045}, %r9466;
	mov.b32 	{%rs997, %rs1013}, %r9465;
	mov.b32 	{%rs965, %rs981}, %r9464;
	mov.b32 	{%rs933, %rs949}, %r9463;
	ld.shared.v4.b32 	{%r9467, %r9468, %r9469, %r9470}, [%r9222+832];
	mov.b32 	{%rs1030, %rs1046}, %r9470;
	mov.b32 	{%rs998, %rs1014}, %r9469;
	mov.b32 	{%rs966, %rs982}, %r9468;
	mov.b32 	{%rs934, %rs950}, %r9467;
	// begin inline asm
	{  mov.b32 %r8094, {%rs933,%rs934};}

	// end inline asm
	ld.shared.v4.b32 	{%r9471, %r9472, %r9473, %r9474}, [%r9222+976];
	mov.b32 	{%rs1031, %rs1047}, %r9474;
	mov.b32 	{%rs999, %rs1015}, %r9473;
	mov.b32 	{%rs967, %rs983}, %r9472;
	mov.b32 	{%rs935, %rs951}, %r9471;
	ld.shared.v4.b32 	{%r9475, %r9476, %r9477, %r9478}, [%r9222+1120];
	mov.b32 	{%rs1032, %rs1048}, %r9478;
	mov.b32 	{%rs1000, %rs1016}, %r9477;
	mov.b32 	{%rs968, %rs984}, %r9476;
	mov.b32 	{%rs936, %rs952}, %r9475;
	// begin inline asm
	{  mov.b32 %r8095, {%rs935,%rs936};}

	// end inline asm
	ld.shared.v4.u32 	{%r8206, %r8214, %r8222, %r8230}, [%r9218+15232];
	mov.b32 	{%rs937, %rs938}, %r8092;
	// begin inline asm
	{  mov.b32 %r8096, {%rs937,%rs937};}

	// end inline asm
	// begin inline asm
	{  mov.b32 %r8097, {%rs938,%rs938};}

	// end inline asm
	// begin inline asm
	{fma.rn.f16x2 %r8098,%r8096,%r8206,%r7958;
}
	// end inline asm
	// begin inline asm
	{fma.rn.f16x2 %r8102,%r8097,%r8206,%r7962;
}
	// end inline asm
	// begin inline asm
	{fma.rn.f16x2 %r8106,%r8096,%r8214,%r7966;
}
	// end inline asm
	// begin inline asm
	{fma.rn.f16x2 %r8110,%r8097,%r8214,%r7970;
}
	// end inline asm
	// begin inline asm
	{fma.rn.f16x2 %r8114,%r8096,%r8222,%r7974;
}
	// end inline asm
	// begin inline asm
	{fma.rn.f16x2 %r8118,%r8097,%r8222,%r7978;
}
	// end inline asm
	// begin inline asm
	{fma.rn.f16x2 %r8122,%r8096,%r8230,%r7982;
}
	// end inline asm
	// begin inline asm
	{fma.rn.f16x2 %r8126,%r8097,%r8230,%r7986;
}
	// end inline asm
	mov.b32 	{%rs939, %rs940}, %r8093;
	// begin inline asm
	{  mov.b32 %r8130, {%rs939,%rs939};}

	// end inline asm
	// begin inline asm
	{  mov.b32 %r8131, {%rs940,%rs940};}

	// end inline asm
	// begin inline asm
	{fma.rn.f16x2 %r8132,%r8130,%r8206,%r7992;
}
	// end inline asm
	// begin inline asm
	{fma.rn.f16x2 %r8136,%r8131,%r8206,%r7996;
}
	// end inline asm
	// begin inline asm
	{fma.rn.f16x2 %r8140,%r8130,%r8214,%r8000;
}
	// end inline asm
	// begin inline asm
	{fma.rn.f16x2 %r8144,%r8131,%r8214,%r8004;
}
	// end inline asm
	// begin inline asm
	{fma.rn.f16x2 %r8148,%r8130,%r8222,%r8008;
}
	// end inline asm
	// begin inline asm
	{fma.rn.f16x2 %r8152,%r8131,%r8222,%r8012;
}
	// end inline asm
	// begin inline asm
	{fma.rn.f16x2 %r8156,%r8130,%r8230,%r8016;
}
	// end inline asm
	// begin inline asm
	{fma.rn.f16x2 %r8160,%r8131,%r8230,%r8020;
}
	// end inline asm
	mov.b32 	{%rs941, %rs942}, %r8094;
	// begin inline asm
	{  mov.b32 %r8164, {%rs941,%rs941};}

	// end inline asm
	// begin inline asm
	{  mov.b32 %r8165, {%rs942,%rs942};}

	// end inline asm
	// begin inline asm
	{fma.rn.f16x2 %r8166,%r8164,%r8206,%r8026;
}
	// end inline asm
	// begin inline asm
	{fma.rn.f16x2 %r8170,%r8165,%r8206,%r8030;
}
	// end inline asm
	// begin inline asm
	{fma.rn.f16x2 %r8174,%r8164,%r8214,%r8034;
}
	// end inline asm
	// begin inline asm
	{fma.rn.f16x2 %r8178,%r8165,%r8214,%r8038;
}
	// end inline asm
	// begin inline asm
	{fma.rn.f16x2 %r8182,%r8164,%r8222,%r8042;
}
	// end inline asm
	// begin inline asm
	{fma.rn.f16x2 %r8186,%r8165,%r8222,%r8046;
}
	// end inline asm
	// begin inline asm
	{fma.rn.f16x2 %r8190,%r8164,%r8230,%r8050;
}
	// end inline asm
	// begin inline asm
	{fma.rn.f16x2 %r8194,%r8165,%r8230,%r8054;
}
	// end inline asm
	mov.b32 	{%rs943, %rs944}, %r8095;
	// begin inline asm
	{  mov.b32 %r8198, {%rs943,%rs943};}

	// end inline asm
	// begin inline asm
	{  mov.b32 %r8199, {%rs944,%rs944};}

	// end inline asm
	// begin inline asm
	{fma.rn.f16x2 %r8200,%r8198,%r8206,%r8060;
}
	// end inline asm
	// begin inline asm
	{fma.rn.f16x2 %r8204,%r8199,%r8206,%r8064;
}
	// end inline asm
	// begin inline asm
	{fma.rn.f16x2 %r8208,%r8198,%r8214,%r8068;
}
	// end inline asm
	// begin inline asm
	{fma.rn.f16x2 %r8212,%r8199,%r8214,%r8072;
}
	// end inline asm
	// begin inline asm
	{fma.rn.f16x2 %r8216,%r8198,%r8222,%r8076;
}
	// end inline asm
	// begin inline asm
	{fma.rn.f16x2 %r8220,%r8199,%r8222,%r8080;
}
	// end inline asm
	// begin inline asm
	{fma.rn.f16x2 %r8224,%r8198,%r8230,%r8084;
}
	// end inline asm
	// begin inline asm
	{fma.rn.f16x2 %r8228,%r8199,%r8230,%r8088;
}
	// end inline asm
	// begin inline asm
	{  mov.b32 %r8232, {%rs945,%rs946};}

	// end inline asm
	// begin inline asm
	{  mov.b32 %r8233, {%rs947,%rs948};}

	// end inline asm
	// begin inline asm
	{  mov.b32 %r8234, {%rs949,%rs950};}

	// end inline asm
	// begin inline asm
	{  mov.b32 %r8235, {%rs951,%rs952};}

	// end inline asm
	ld.shared.v4.u32 	{%r8346, %r8354, %r8362, %r8370}, [%r9218+15504];
	mov.b32 	{%rs953, %rs954}, %r8232;
	// begin inline asm
	{  mov.b32 %r8236, {%rs953,%rs953};}

	// end inline asm
	// begin inline asm
	{  mov.b32 %r8237, {%rs954,%rs954};}

	// end inline asm
	// begin inline asm
	{fma.rn.f16x2 %r8238,%r8236,%r8346,%r8098;
}
	// end inline asm
	// begin inline asm
	{fma.rn.f16x2 %r8242,%r8237,%r8346,%r8102;
}
	// end inline asm
	// begin inline asm
	{fma.rn.f16x2 %r8246,%r8236,%r8354,%r8106;
}
	// end inline asm
	// begin inline asm
	{fma.rn.f16x2 %r8250,%r8237,%r8354,%r8110;
}
	// end inline asm
	// begin inline asm
	{fma.rn.f16x2 %r8254,%r8236,%r8362,%r8114;
}
	// end inline asm
	// begin inline asm
	{fma.rn.f16x2 %r8258,%r8237,%r8362,%r8118;
}
	// end inline asm
	// begin inline asm
	{fma.rn.f16x2 %r8262,%r8236,%r8370,%r8122;
}
	// end inline asm
	// begin inline asm
	{fma.rn.f16x2 %r8266,%r8237,%r8370,%r8126;
}
	// end inline asm
	mov.b32 	{%rs955, %rs956}, %r8233;
	// begin inline asm
	{  mov.b32 %r8270, {%rs955,%rs955};}

	// end inline asm
	// begin inline asm
	{  mov.b32 %r8271, {%rs956,%rs956};}

	// end inline asm
	// begin inline asm
	{fma.rn.f16x2 %r8272,%r8270,%r8346,%r8132;
}
	// end inline asm
	// begin inline asm
	{fma.rn.f16x2 %r8276,%r8271,%r8346,%r8136;
}
	// end inline asm
	// begin inline asm
	{fma.rn.f16x2 %r8280,%r8270,%r8354,%r8140;
}
	// end inline asm
	// begin inline asm
	{fma.rn.f16x2 %r8284,%r8271,%r8354,%r8144;
}
	// end inline asm
	// begin inline asm
	{fma.rn.f16x2 %r8288,%r8270,%r8362,%r8148;
}
	// end inline asm
	// begin inline asm
	{fma.rn.f16x2 %r8292,%r8271,%r8362,%r8152;
}
	// end inline asm
	// begin inline asm
	{fma.rn.f16x2 %r8296,%r8270,%r8370,%r8156;
}
	// end inline asm
	// begin inline asm
	{fma.rn.f16x2 %r8300,%r8271,%r8370,%r8160;
}
	// end inline asm
	mov.b32 	{%rs957, %rs958}, %r8234;
	// begin inline asm
	{  mov.b32 %r8304, {%rs957,%rs957};}

	// end inline asm
	// begin inline asm
	{  mov.b32 %r8305, {%rs958,%rs958};}

	// end inline asm
	// begin inline asm
	{fma.rn.f16x2 %r8306,%r8304,%r8346,%r8166;
}
	// end inline asm
	// begin inline asm
	{fma.rn.f16x2 %r8310,%r8305,%r8346,%r8170;
}
	// end inline asm
	// begin inline asm
	{fma.rn.f16x2 %r8314,%r8304,%r8354,%r8174;
}
	// end inline asm
	// begin inline asm
	{fma.rn.f16x2 %r8318,%r8305,%r8354,%r8178;
}
	// end inline asm
	// begin inline asm
	{fma.rn.f16x2 %r8322,%r8304,%r8362,%r8182;
}
	// end inline asm
	// begin inline asm
	{fma.rn.f16x2 %r8326,%r8305,%r8362,%r8186;
}
	// end inline asm
	// begin inline asm
	{fma.rn.f16x2 %r8330,%r8304,%r8370,%r8190;
}
	// end inline asm
	// begin inline asm
	{fma.rn.f16x2 %r8334,%r8305,%r8370,%r8194;
}
	// end inline asm
	mov.b32 	{%rs959, %rs960}, %r8235;
	// begin inline asm
	{  mov.b32 %r8338, {%rs959,%rs959};}

	// end inline asm
	// begin inline asm
	{  mov.b32 %r8339, {%rs960,%rs960};}

	// end inline asm
	// begin inline asm
	{fma.rn.f16x2 %r8340,%r8338,%r8346,%r8200;
}
	// end inline asm
	// begin inline asm
	{fma.rn.f16x2 %r8344,%r8339,%r8346,%r8204;
}
	// end inline asm
	// begin inline asm
	{fma.rn.f16x2 %r8348,%r8338,%r8354,%r8208;
}
	// end inline asm
	// begin inline asm
	{fma.rn.f16x2 %r8352,%r8339,%r8354,%r8212;
}
	// end inline asm
	// begin inline asm
	{fma.rn.f16x2 %r8356,%r8338,%r8362,%r8216;
}
	// end inline asm
	// begin inline asm
	{fma.rn.f16x2 %r8360,%r8339,%r8362,%r8220;
}
	// end inline asm
	// begin inline asm
	{fma.rn.f16x2 %r8364,%r8338,%r8370,%r8224;
}
	// end inline asm
	// begin inline asm
	{fma.rn.f16x2 %r8368,%r8339,%r8370,%r8228;
}
	// end inline asm
	// begin inline asm
	{  mov.b32 %r8372, {%rs961,%rs962};}

	// end inline asm
	// begin inline asm
	{  mov.b32 %r8373, {%rs963,%rs964};}

	// end inline asm
	// begin inline asm
	{  mov.b32 %r8374, {%rs965,%rs966};}

	// end inline asm
	// begin inline asm
	{  mov.b32 %r8375, {%rs967,%rs968};}

	// end inline asm
	ld.shared.v4.u32 	{%r8486, %r8494, %r8502, %r8510}, [%r9218+15776];
	mov.b32 	{%rs969, %rs970}, %r8372;
	// begin inline asm
	{  mov.b32 %r8376, {%rs969,%rs969};}

	// end inline asm
	// begin inline asm
	{  mov.b32 %r8377, {%rs970,%rs970};}

	// end inline asm
	// begin inline asm
	{fma.rn.f16x2 %r8378,%r8376,%r8486,%r8238;
}
	// end inline asm
	// begin inline asm
	{fma.rn.f16x2 %r8382,%r8377,%r8486,%r8242;
}
	// end inline asm
	// begin inline asm
	{fma.rn.f16x2 %r8386,%r8376,%r8494,%r8246;
}
	// end inline asm
	// begin inline asm
	{fma.rn.f16x2 %r8390,%r8377,%r8494,%r8250;
}
	// end inline asm
	// begin inline asm
	{fma.rn.f16x2 %r8394,%r8376,%r8502,%r8254;
}
	// end inline asm
	// begin inline asm
	{fma.rn.f16x2 %r8398,%r8377,%r8502,%r8258;
}
	// end inline asm
	// begin inline asm
	{fma.rn.f16x2 %r8402,%r8376,%r8510,%r8262;
}
	// end inline asm
	// begin inline asm
	{fma.rn.f16x2 %r8406,%r8377,%r8510,%r8266;
}
	// end inline asm
	mov.b32 	{%rs971, %rs972}, %r8373;
	// begin inline asm
	{  mov.b32 %r8410, {%rs971,%rs971};}

	// end inline asm
	// begin inline asm
	{  mov.b32 %r8411, {%rs972,%rs972};}

	// end inline asm
	// begin inline asm
	{fma.rn.f16x2 %r8412,%r8410,%r8486,%r8272;
}
	// end inline asm
	// begin inline asm
	{fma.rn.f16x2 %r8416,%r8411,%r8486,%r8276;
}
	// end inline asm
	// begin inline asm
	{fma.rn.f16x2 %r8420,%r8410,%r8494,%r8280;
}
	// end inline asm
	// begin inline asm
	{fma.rn.f16x2 %r8424,%r8411,%r8494,%r8284;
}
	// end inline asm
	// begin inline asm
	{fma.rn.f16x2 %r8428,%r8410,%r8502,%r8288;
}
	// end inline asm
	// begin inline asm
	{fma.rn.f16x2 %r8432,%r8411,%r8502,%r8292;
}
	// end inline asm
	// begin inline asm
	{fma.rn.f16x2 %r8436,%r8410,%r8510,%r8296;
}
	// end inline asm
	// begin inline asm
	{fma.rn.f16x2 %r8440,%r8411,%r8510,%r8300;
}
	// end inline asm
	mov.b32 	{%rs973, %rs974}, %r8374;
	// begin inline asm
	{  mov.b32 %r8444, {%rs973,%rs973};}

	// end inline asm
	// begin inline asm
	{  mov.b32 %r8445, {%rs974,%rs974};}

	// end inline asm
	// begin inline asm
	{fma.rn.f16x2 %r8446,%r8444,%r8486,%r8306;
}
	// end inline asm
	// begin inline asm
	{fma.rn.f16x2 %r8450,%r8445,%r8486,%r8310;
}
	// end inline asm
	// begin inline asm
	{fma.rn.f16x2 %r8454,%r8444,%r8494,%r8314;
}
	// end inline asm
	// begin inline asm
	{fma.rn.f16x2 %r8458,%r8445,%r8494,%r8318;
}
	// end inline asm
	// begin inline asm
	{fma.rn.f16x2 %r8462,%r8444,%r8502,%r8322;
}
	// end inline asm
	// begin inline asm
	{fma.rn.f16x2 %r8466,%r8445,%r8502,%r8326;
}
	// end inline asm
	// begin inline asm
	{fma.rn.f16x2 %r8470,%r8444,%r8510,%r8330;
}
	// end inline asm
	// begin inline asm
	{fma.rn.f16x2 %r8474,%r8445,%r8510,%r8334;
}
	// end inline asm
	mov.b32 	{%rs975, %rs976}, %r8375;
	// begin inline asm
	{  mov.b32 %r8478, {%rs975,%rs975};}

	// end inline asm
	// begin inline asm
	{  mov.b32 %r8479, {%rs976,%rs976};}

	// end inline asm
	// begin inline asm
	{fma.rn.f16x2 %r8480,%r8478,%r8486,%r8340;
}
	// end inline asm
	// begin inline asm
	{fma.rn.f16x2 %r8484,%r8479,%r8486,%r8344;
}
	// end inline asm
	// begin inline asm
	{fma.rn.f16x2 %r8488,%r8478,%r8494,%r8348;
}
	// end inline asm
	// begin inline asm
	{fma.rn.f16x2 %r8492,%r8479,%r8494,%r8352;
}
	// end inline asm
	// begin inline asm
	{fma.rn.f16x2 %r8496,%r8478,%r8502,%r8356;
}
	// end inline asm
	// begin inline asm
	{fma.rn.f16x2 %r8500,%r8479,%r8502,%r8360;
}
	// end inline asm
	// begin inline asm
	{fma.rn.f16x2 %r8504,%r8478,%r8510,%r8364;
}
	// end inline asm
	// begin inline asm
	{fma.rn.f16x2 %r8508,%r8479,%r8510,%r8368;
}
	// end inline asm
	// begin inline asm
	{  mov.b32 %r8512, {%rs977,%rs978};}

	// end inline asm
	// begin inline asm
	{  mov.b32 %r8513, {%rs979,%rs980};}

	// end inline asm
	// begin inline asm
	{  mov.b32 %r8514, {%rs981,%rs982};}

	// end inline asm
	// begin inline asm
	{  mov.b32 %r8515, {%rs983,%rs984};}

	// end inline asm
	ld.shared.v4.u32 	{%r8626, %r8634, %r8642, %r8650}, [%r9218+16048];
	mov.b32 	{%rs985, %rs986}, %r8512;
	// begin inline asm
	{  mov.b32 %r8516, {%rs985,%rs985};}

	// end inline asm
	// begin inline asm
	{  mov.b32 %r8517, {%rs986,%rs986};}

	// end inline asm
	// begin inline asm
	{fma.rn.f16x2 %r8518,%r8516,%r8626,%r8378;
}
	// end inline asm
	// begin inline asm
	{fma.rn.f16x2 %r8522,%r8517,%r8626,%r8382;
}
	// end inline asm
	// begin inline asm
	{fma.rn.f16x2 %r8526,%r8516,%r8634,%r8386;
}
	// end inline asm
	// begin inline asm
	{fma.rn.f16x2 %r8530,%r8517,%r8634,%r8390;
}
	// end inline asm
	// begin inline asm
	{fma.rn.f16x2 %r8534,%r8516,%r8642,%r8394;
}
	// end inline asm
	// begin inline asm
	{fma.rn.f16x2 %r8538,%r8517,%r8642,%r8398;
}
	// end inline asm
	// begin inline asm
	{fma.rn.f16x2 %r8542,%r8516,%r8650,%r8402;
}
	// end inline asm
	// begin inline asm
	{fma.rn.f16x2 %r8546,%r8517,%r8650,%r8406;
}
	// end inline asm
	mov.b32 	{%rs987, %rs988}, %r8513;
	// begin inline asm
	{  mov.b32 %r8550, {%rs987,%rs987};}

	// end inline asm
	// begin inline asm
	{  mov.b32 %r8551, {%rs988,%rs988};}

	// end inline asm
	// begin inline asm
	{fma.rn.f16x2 %r8552,%r8550,%r8626,%r8412;
}
	// end inline asm
	// begin inline asm
	{fma.rn.f16x2 %r8556,%r8551,%r8626,%r8416;
}
	// end inline asm
	// begin inline asm
	{fma.rn.f16x2 %r8560,%r8550,%r8634,%r8420;
}
	// end inline asm
	// begin inline asm
	{fma.rn.f16x2 %r8564,%r8551,%r8634,%r8424;
}
	// end inline asm
	// begin inline asm
	{fma.rn.f16x2 %r8568,%r8550,%r8642,%r8428;
}
	// end inline asm
	// begin inline asm
	{fma.rn.f16x2 %r8572,%r8551,%r8642,%r8432;
}
	// end inline asm
	// begin inline asm
	{fma.rn.f16x2 %r8576,%r8550,%r8650,%r8436;
}
	// end inline asm
	// begin inline asm
	{fma.rn.f16x2 %r8580,%r8551,%r8650,%r8440;
}
	// end inline asm
	mov.b32 	{%rs989, %rs990}, %r8514;
	// begin inline asm
	{  mov.b32 %r8584, {%rs989,%rs989};}

	// end inline asm
	// begin inline asm
	{  mov.b32 %r8585, {%rs990,%rs990};}

	// end inline asm
	// begin inline asm
	{fma.rn.f16x2 %r8586,%r8584,%r8626,%r8446;
}
	// end inline asm
	// begin inline asm
	{fma.rn.f16x2 %r8590,%r8585,%r8626,%r8450;
}
	// end inline asm
	// begin inline asm
	{fma.rn.f16x2 %r8594,%r8584,%r8634,%r8454;
}
	// end inline asm
	// begin inline asm
	{fma.rn.f16x2 %r8598,%r8585,%r8634,%r8458;
}
	// end inline asm
	// begin inline asm
	{fma.rn.f16x2 %r8602,%r8584,%r8642,%r8462;
}
	// end inline asm
	// begin inline asm
	{fma.rn.f16x2 %r8606,%r8585,%r8642,%r8466;
}
	// end inline asm
	// begin inline asm
	{fma.rn.f16x2 %r8610,%r8584,%r8650,%r8470;
}
	// end inline asm
	// begin inline asm
	{fma.rn.f16x2 %r8614,%r8585,%r8650,%r8474;
}
	// end inline asm
	mov.b32 	{%rs991, %rs992}, %r8515;
	// begin inline asm
	{  mov.b32 %r8618, {%rs991,%rs991};}

	// end inline asm
	// begin inline asm
	{  mov.b32 %r8619, {%rs992,%rs992};}

	// end inline asm
	// begin inline asm
	{fma.rn.f16x2 %r8620,%r8618,%r8626,%r8480;
}
	// end inline asm
	// begin inline asm
	{fma.rn.f16x2 %r8624,%r8619,%r8626,%r8484;
}
	// end inline asm
	// begin inline asm
	{fma.rn.f16x2 %r8628,%r8618,%r8634,%r8488;
}
	// end inline asm
	// begin inline asm
	{fma.rn.f16x2 %r8632,%r8619,%r8634,%r8492;
}
	// end inline asm
	// begin inline asm
	{fma.rn.f16x2 %r8636,%r8618,%r8642,%r8496;
}
	// end inline asm
	// begin inline asm
	{fma.rn.f16x2 %r8640,%r8619,%r8642,%r8500;
}
	// end inline asm
	// begin inline asm
	{fma.rn.f16x2 %r8644,%r8618,%r8650,%r8504;
}
	// end inline asm
	// begin inline asm
	{fma.rn.f16x2 %r8648,%r8619,%r8650,%r8508;
}
	// end inline asm
	// begin inline asm
	{  mov.b32 %r8652, {%rs993,%rs994};}

	// end inline asm
	// begin inline asm
	{  mov.b32 %r8653, {%rs995,%rs996};}

	// end inline asm
	// begin inline asm
	{  mov.b32 %r8654, {%rs997,%rs998};}

	// end inline asm
	// begin inline asm
	{  mov.b32 %r8655, {%rs999,%rs1000};}

	// end inline asm
	ld.shared.v4.u32 	{%r8766, %r8774, %r8782, %r8790}, [%r9218+16320];
	mov.b32 	{%rs1001, %rs1002}, %r8652;
	// begin inline asm
	{  mov.b32 %r8656, {%rs1001,%rs1001};}

	// end inline asm
	// begin inline asm
	{  mov.b32 %r8657, {%rs1002,%rs1002};}

	// end inline asm
	// begin inline asm
	{fma.rn.f16x2 %r8658,%r8656,%r8766,%r8518;
}
	// end inline asm
	// begin inline asm
	{fma.rn.f16x2 %r8662,%r8657,%r8766,%r8522;
}
	// end inline asm
	// begin inline asm
	{fma.rn.f16x2 %r8666,%r8656,%r8774,%r8526;
}
	// end inline asm
	// begin inline asm
	{fma.rn.f16x2 %r8670,%r8657,%r8774,%r8530;
}
	// end inline asm
	// begin inline asm
	{fma.rn.f16x2 %r8674,%r8656,%r8782,%r8534;
}
	// end inline asm
	// begin inline asm
	{fma.rn.f16x2 %r8678,%r8657,%r8782,%r8538;
}
	// end inline asm
	// begin inline asm
	{fma.rn.f16x2 %r8682,%r8656,%r8790,%r8542;
}
	// end inline asm
	// begin inline asm
	{fma.rn.f16x2 %r8686,%r8657,%r8790,%r8546;
}
	// end inline asm
	mov.b32 	{%rs1003, %rs1004}, %r8653;
	// begin inline asm
	{  mov.b32 %r8690, {%rs1003,%rs1003};}

	// end inline asm
	// begin inline asm
	{  mov.b32 %r8691, {%rs1004,%rs1004};}

	// end inline asm
	// begin inline asm
	{fma.rn.f16x2 %r8692,%r8690,%r8766,%r8552;
}
	// end inline asm
	// begin inline asm
	{fma.rn.f16x2 %r8696,%r8691,%r8766,%r8556;
}
	// end inline asm
	// begin inline asm
	{fma.rn.f16x2 %r8700,%r8690,%r8774,%r8560;
}
	// end inline asm
	// begin inline asm
	{fma.rn.f16x2 %r8704,%r8691,%r8774,%r8564;
}
	// end inline asm
	// begin inline asm
	{fma.rn.f16x2 %r8708,%r8690,%r8782,%r8568;
}
	// end inline asm
	// begin inline asm
	{fma.rn.f16x2 %r8712,%r8691,%r8782,%r8572;
}
	// end inline asm
	// begin inline asm
	{fma.rn.f16x2 %r8716,%r8690,%r8790,%r8576;
}
	// end inline asm
	// begin inline asm
	{fma.rn.f16x2 %r8720,%r8691,%r8790,%r8580;
}
	// end inline asm
	mov.b32 	{%rs1005, %rs1006}, %r8654;
	// begin inline asm
	{  mov.b32 %r8724, {%rs1005,%rs1005};}

	// end inline asm
	// begin inline asm
	{  mov.b32 %r8725, {%rs1006,%rs1006};}

	// end inline asm
	// begin inline asm
	{fma.rn.f16x2 %r8726,%r8724,%r8766,%r8586;
}
	// end inline asm
	// begin inline asm
	{fma.rn.f16x2 %r8730,%r8725,%r8766,%r8590;
}
	// end inline asm
	// begin inline asm
	{fma.rn.f16x2 %r8734,%r8724,%r8774,%r8594;
}
	// end inline asm
	// begin inline asm
	{fma.rn.f16x2 %r8738,%r8725,%r8774,%r8598;
}
	// end inline asm
	// begin inline asm
	{fma.rn.f16x2 %r8742,%r8724,%r8782,%r8602;
}
	// end inline asm
	// begin inline asm
	{fma.rn.f16x2 %r8746,%r8725,%r8782,%r8606;
}
	// end inline asm
	// begin inline asm
	{fma.rn.f16x2 %r8750,%r8724,%r8790,%r8610;
}
	// end inline asm
	// begin inline asm
	{fma.rn.f16x2 %r8754,%r8725,%r8790,%r8614;
}
	// end inline asm
	mov.b32 	{%rs1007, %rs1008}, %r8655;
	// begin inline asm
	{  mov.b32 %r8758, {%rs1007,%rs1007};}

	// end inline asm
	// begin inline asm
	{  mov.b32 %r8759, {%rs1008,%rs1008};}

	// end inline asm
	// begin inline asm
	{fma.rn.f16x2 %r8760,%r8758,%r8766,%r8620;
}
	// end inline asm
	// begin inline asm
	{fma.rn.f16x2 %r8764,%r8759,%r8766,%r8624;
}
	// end inline asm
	// begin inline asm
	{fma.rn.f16x2 %r8768,%r8758,%r8774,%r8628;
}
	// end inline asm
	// begin inline asm
	{fma.rn.f16x2 %r8772,%r8759,%r8774,%r8632;
}
	// end inline asm
	// begin inline asm
	{fma.rn.f16x2 %r8776,%r8758,%r8782,%r8636;
}
	// end inline asm
	// begin inline asm
	{fma.rn.f16x2 %r8780,%r8759,%r8782,%r8640;
}
	// end inline asm
	// begin inline asm
	{fma.rn.f16x2 %r8784,%r8758,%r8790,%r8644;
}
	// end inline asm
	// begin inline asm
	{fma.rn.f16x2 %r8788,%r8759,%r8790,%r8648;
}
	// end inline asm
	// begin inline asm
	{  mov.b32 %r8792, {%rs1009,%rs1010};}

	// end inline asm
	// begin inline asm
	{  mov.b32 %r8793, {%rs1011,%rs1012};}

	// end inline asm
	// begin inline asm
	{  mov.b32 %r8794, {%rs1013,%rs1014};}

	// end inline asm
	// begin inline asm
	{  mov.b32 %r8795, {%rs1015,%rs1016};}

	// end inline asm
	ld.shared.v4.u32 	{%r8906, %r8914, %r8922, %r8930}, [%r9218+16592];
	mov.b32 	{%rs1017, %rs1018}, %r8792;
	// begin inline asm
	{  mov.b32 %r8796, {%rs1017,%rs1017};}

	// end inline asm
	// begin inline asm
	{  mov.b32 %r8797, {%rs1018,%rs1018};}

	// end inline asm
	// begin inline asm
	{fma.rn.f16x2 %r8798,%r8796,%r8906,%r8658;
}
	// end inline asm
	// begin inline asm
	{fma.rn.f16x2 %r8802,%r8797,%r8906,%r8662;
}
	// end inline asm
	// begin inline asm
	{fma.rn.f16x2 %r8806,%r8796,%r8914,%r8666;
}
	// end inline asm
	// begin inline asm
	{fma.rn.f16x2 %r8810,%r8797,%r8914,%r8670;
}
	// end inline asm
	// begin inline asm
	{fma.rn.f16x2 %r8814,%r8796,%r8922,%r8674;
}
	// end inline asm
	// begin inline asm
	{fma.rn.f16x2 %r8818,%r8797,%r8922,%r8678;
}
	// end inline asm
	// begin inline asm
	{fma.rn.f16x2 %r8822,%r8796,%r8930,%r8682;
}
	// end inline asm
	// begin inline asm
	{fma.rn.f16x2 %r8826,%r8797,%r8930,%r8686;
}
	// end inline asm
	mov.b32 	{%rs1019, %rs1020}, %r8793;
	// begin inline asm
	{  mov.b32 %r8830, {%rs1019,%rs1019};}

	// end inline asm
	// begin inline asm
	{  mov.b32 %r8831, {%rs1020,%rs1020};}

	// end inline asm
	// begin inline asm
	{fma.rn.f16x2 %r8832,%r8830,%r8906,%r8692;
}
	// end inline asm
	// begin inline asm
	{fma.rn.f16x2 %r8836,%r8831,%r8906,%r8696;
}
	// end inline asm
	// begin inline asm
	{fma.rn.f16x2 %r8840,%r8830,%r8914,%r8700;
}
	// end inline asm
	// begin inline asm
	{fma.rn.f16x2 %r8844,%r8831,%r8914,%r8704;
}
	// end inline asm
	// begin inline asm
	{fma.rn.f16x2 %r8848,%r8830,%r8922,%r8708;
}
	// end inline asm
	// begin inline asm
	{fma.rn.f16x2 %r8852,%r8831,%r8922,%r8712;
}
	// end inline asm
	// begin inline asm
	{fma.rn.f16x2 %r8856,%r8830,%r8930,%r8716;
}
	// end inline asm
	// begin inline asm
	{fma.rn.f16x2 %r8860,%r8831,%r8930,%r8720;
}
	// end inline asm
	mov.b32 	{%rs1021, %rs1022}, %r8794;
	// begin inline asm
	{  mov.b32 %r8864, {%rs1021,%rs1021};}

	// end inline asm
	// begin inline asm
	{  mov.b32 %r8865, {%rs1022,%rs1022};}

	// end inline asm
	// begin inline asm
	{fma.rn.f16x2 %r8866,%r8864,%r8906,%r8726;
}
	// end inline asm
	// begin inline asm
	{fma.rn.f16x2 %r8870,%r8865,%r8906,%r8730;
}
	// end inline asm
	// begin inline asm
	{fma.rn.f16x2 %r8874,%r8864,%r8914,%r8734;
}
	// end inline asm
	// begin inline asm
	{fma.rn.f16x2 %r8878,%r8865,%r8914,%r8738;
}
	// end inline asm
	// begin inline asm
	{fma.rn.f16x2 %r8882,%r8864,%r8922,%r8742;
}
	// end inline asm
	// begin inline asm
	{fma.rn.f16x2 %r8886,%r8865,%r8922,%r8746;
}
	// end inline asm
	// begin inline asm
	{fma.rn.f16x2 %r8890,%r8864,%r8930,%r8750;
}
	// end inline asm
	// begin inline asm
	{fma.rn.f16x2 %r8894,%r8865,%r8930,%r8754;
}
	// end inline asm
	mov.b32 	{%rs1023, %rs1024}, %r8795;
	// begin inline asm
	{  mov.b32 %r8898, {%rs1023,%rs1023};}

	// end inline asm
	// begin inline asm
	{  mov.b32 %r8899, {%rs1024,%rs1024};}

	// end inline asm
	// begin inline asm
	{fma.rn.f16x2 %r8900,%r8898,%r8906,%r8760;
}
	// end inline asm
	// begin inline asm
	{fma.rn.f16x2 %r8904,%r8899,%r8906,%r8764;
}
	// end inline asm
	// begin inline asm
	{fma.rn.f16x2 %r8908,%r8898,%r8914,%r8768;
}
	// end inline asm
	// begin inline asm
	{fma.rn.f16x2 %r8912,%r8899,%r8914,%r8772;
}
	// end inline asm
	// begin inline asm
	{fma.rn.f16x2 %r8916,%r8898,%r8922,%r8776;
}
	// end inline asm
	// begin inline asm
	{fma.rn.f16x2 %r8920,%r8899,%r8922,%r8780;
}
	// end inline asm
	// begin inline asm
	{fma.rn.f16x2 %r8924,%r8898,%r8930,%r8784;
}
	// end inline asm
	// begin inline asm
	{fma.rn.f16x2 %r8928,%r8899,%r8930,%r8788;
}
	// end inline asm
	// begin inline asm
	{  mov.b32 %r8932, {%rs1025,%rs1026};}

	// end inline asm
	// begin inline asm
	{  mov.b32 %r8933, {%rs1027,%rs1028};}

	// end inline asm
	// begin inline asm
	{  mov.b32 %r8934, {%rs1029,%rs1030};}

	// end inline asm
	// begin inline asm
	{  mov.b32 %r8935, {%rs1031,%rs1032};}

	// end inline asm
	ld.shared.v4.u32 	{%r9046, %r9054, %r9062, %r9070}, [%r9218+16864];
	mov.b32 	{%rs1033, %rs1034}, %r8932;
	// begin inline asm
	{  mov.b32 %r8936, {%rs1033,%rs1033};}

	// end inline asm
	// begin inline asm
	{  mov.b32 %r8937, {%rs1034,%rs1034};}

	// end inline asm
	// begin inline asm
	{fma.rn.f16x2 %r8938,%r8936,%r9046,%r8798;
}
	// end inline asm
	// begin inline asm
	{fma.rn.f16x2 %r8942,%r8937,%r9046,%r8802;
}
	// end inline asm
	// begin inline asm
	{fma.rn.f16x2 %r8946,%r8936,%r9054,%r8806;
}
	// end inline asm
	// begin inline asm
	{fma.rn.f16x2 %r8950,%r8937,%r9054,%r8810;
}
	// end inline asm
	// begin inline asm
	{fma.rn.f16x2 %r8954,%r8936,%r9062,%r8814;
}
	// end inline asm
	// begin inline asm
	{fma.rn.f16x2 %r8958,%r8937,%r9062,%r8818;
}
	// end inline asm
	// begin inline asm
	{fma.rn.f16x2 %r8962,%r8936,%r9070,%r8822;
}
	// end inline asm
	// begin inline asm
	{fma.rn.f16x2 %r8966,%r8937,%r9070,%r8826;
}
	// end inline asm
	mov.b32 	{%rs1035, %rs1036}, %r8933;
	// begin inline asm
	{  mov.b32 %r8970, {%rs1035,%rs1035};}

	// end inline asm
	// begin inline asm
	{  mov.b32 %r8971, {%rs1036,%rs1036};}

	// end inline asm
	// begin inline asm
	{fma.rn.f16x2 %r8972,%r8970,%r9046,%r8832;
}
	// end inline asm
	// begin inline asm
	{fma.rn.f16x2 %r8976,%r8971,%r9046,%r8836;
}
	// end inline asm
	// begin inline asm
	{fma.rn.f16x2 %r8980,%r8970,%r9054,%r8840;
}
	// end inline asm
	// begin inline asm
	{fma.rn.f16x2 %r8984,%r8971,%r9054,%r8844;
}
	// end inline asm
	// begin inline asm
	{fma.rn.f16x2 %r8988,%r8970,%r9062,%r8848;
}
	// end inline asm
	// begin inline asm
	{fma.rn.f16x2 %r8992,%r8971,%r9062,%r8852;
}
	// end inline asm
	// begin inline asm
	{fma.rn.f16x2 %r8996,%r8970,%r9070,%r8856;
}
	// end inline asm
	// begin inline asm
	{fma.rn.f16x2 %r9000,%r8971,%r9070,%r8860;
}
	// end inline asm
	mov.b32 	{%rs1037, %rs1038}, %r8934;
	// begin inline asm
	{  mov.b32 %r9004, {%rs1037,%rs1037};}

	// end inline asm
	// begin inline asm
	{  mov.b32 %r9005, {%rs1038,%rs1038};}

	// end inline asm
	// begin inline asm
	{fma.rn.f16x2 %r9006,%r9004,%r9046,%r8866;
}
	// end inline asm
	// begin inline asm
	{fma.rn.f16x2 %r9010,%r9005,%r9046,%r8870;
}
	// end inline asm
	// begin inline asm
	{fma.rn.f16x2 %r9014,%r9004,%r9054,%r8874;
}
	// end inline asm
	// begin inline asm
	{fma.rn.f16x2 %r9018,%r9005,%r9054,%r8878;
}
	// end inline asm
	// begin inline asm
	{fma.rn.f16x2 %r9022,%r9004,%r9062,%r8882;
}
	// end inline asm
	// begin inline asm
	{fma.rn.f16x2 %r9026,%r9005,%r9062,%r8886;
}
	// end inline asm
	// begin inline asm
	{fma.rn.f16x2 %r9030,%r9004,%r9070,%r8890;
}
	// end inline asm
	// begin inline asm
	{fma.rn.f16x2 %r9034,%r9005,%r9070,%r8894;
}
	// end inline asm
	mov.b32 	{%rs1039, %rs1040}, %r8935;
	// begin inline asm
	{  mov.b32 %r9038, {%rs1039,%rs1039};}

	// end inline asm
	// begin inline asm
	{  mov.b32 %r9039, {%rs1040,%rs1040};}

	// end inline asm
	// begin inline asm
	{fma.rn.f16x2 %r9040,%r9038,%r9046,%r8900;
}
	// end inline asm
	// begin inline asm
	{fma.rn.f16x2 %r9044,%r9039,%r9046,%r8904;
}
	// end inline asm
	// begin inline asm
	{fma.rn.f16x2 %r9048,%r9038,%r9054,%r8908;
}
	// end inline asm
	// begin inline asm
	{fma.rn.f16x2 %r9052,%r9039,%r9054,%r8912;
}
	// end inline asm
	// begin inline asm
	{fma.rn.f16x2 %r9056,%r9038,%r9062,%r8916;
}
	// end inline asm
	// begin inline asm
	{fma.rn.f16x2 %r9060,%r9039,%r9062,%r8920;
}
	// end inline asm
	// begin inline asm
	{fma.rn.f16x2 %r9064,%r9038,%r9070,%r8924;
}
	// end inline asm
	// begin inline asm
	{fma.rn.f16x2 %r9068,%r9039,%r9070,%r8928;
}
	// end inline asm
	// begin inline asm
	{  mov.b32 %r9072, {%rs1041,%rs1042};}

	// end inline asm
	// begin inline asm
	{  mov.b32 %r9073, {%rs1043,%rs1044};}

	// end inline asm
	// begin inline asm
	{  mov.b32 %r9074, {%rs1045,%rs1046};}

	// end inline asm
	// begin inline asm
	{  mov.b32 %r9075, {%rs1047,%rs1048};}

	// end inline asm
	ld.shared.v4.u32 	{%r9186, %r9194, %r9202, %r9210}, [%r9218+17136];
	mov.b32 	{%rs1049, %rs1050}, %r9072;
	// begin inline asm
	{  mov.b32 %r9076, {%rs1049,%rs1049};}

	// end inline asm
	// begin inline asm
	{  mov.b32 %r9077, {%rs1050,%rs1050};}

	// end inline asm
	// begin inline asm
	{fma.rn.f16x2 %r9660,%r9076,%r9186,%r8938;
}
	// end inline asm
	// begin inline asm
	{fma.rn.f16x2 %r9656,%r9077,%r9186,%r8942;
}
	// end inline asm
	// begin inline asm
	{fma.rn.f16x2 %r9659,%r9076,%r9194,%r8946;
}
	// end inline asm
	// begin inline asm
	{fma.rn.f16x2 %r9655,%r9077,%r9194,%r8950;
}
	// end inline asm
	// begin inline asm
	{fma.rn.f16x2 %r9658,%r9076,%r9202,%r8954;
}
	// end inline asm
	// begin inline asm
	{fma.rn.f16x2 %r9654,%r9077,%r9202,%r8958;
}
	// end inline asm
	// begin inline asm
	{fma.rn.f16x2 %r9657,%r9076,%r9210,%r8962;
}
	// end inline asm
	// begin inline asm
	{fma.rn.f16x2 %r9653,%r9077,%r9210,%r8966;
}
	// end inline asm
	mov.b32 	{%rs1051, %rs1052}, %r9073;
	// begin inline asm
	{  mov.b32 %r9110, {%rs1051,%rs1051};}

	// end inline asm
	// begin inline asm
	{  mov.b32 %r9111, {%rs1052,%rs1052};}

	// end inline asm
	// begin inline asm
	{fma.rn.f16x2 %r9652,%r9110,%r9186,%r8972;
}
	// end inline asm
	// begin inline asm
	{fma.rn.f16x2 %r9648,%r9111,%r9186,%r8976;
}
	// end inline asm
	// begin inline asm
	{fma.rn.f16x2 %r9651,%r9110,%r9194,%r8980;
}
	// end inline asm
	// begin inline asm
	{fma.rn.f16x2 %r9647,%r9111,%r9194,%r8984;
}
	// end inline asm
	// begin inline asm
	{fma.rn.f16x2 %r9650,%r9110,%r9202,%r8988;
}
	// end inline asm
	// begin inline asm
	{fma.rn.f16x2 %r9646,%r9111,%r9202,%r8992;
}
	// end inline asm
	// begin inline asm
	{fma.rn.f16x2 %r9649,%r9110,%r9210,%r8996;
}
	// end inline asm
	// begin inline asm
	{fma.rn.f16x2 %r9645,%r9111,%r9210,%r9000;
}
	// end inline asm
	mov.b32 	{%rs1053, %rs1054}, %r9074;
	// begin inline asm
	{  mov.b32 %r9144, {%rs1053,%rs1053};}

	// end inline asm
	// begin inline asm
	{  mov.b32 %r9145, {%rs1054,%rs1054};}

	// end inline asm
	// begin inline asm
	{fma.rn.f16x2 %r9644,%r9144,%r9186,%r9006;
}
	// end inline asm
	// begin inline asm
	{fma.rn.f16x2 %r9640,%r9145,%r9186,%r9010;
}
	// end inline asm
	// begin inline asm
	{fma.rn.f16x2 %r9643,%r9144,%r9194,%r9014;
}
	// end inline asm
	// begin inline asm
	{fma.rn.f16x2 %r9639,%r9145,%r9194,%r9018;
}
	// end inline asm
	// begin inline asm
	{fma.rn.f16x2 %r9642,%r9144,%r9202,%r9022;
}
	// end inline asm
	// begin inline asm
	{fma.rn.f16x2 %r9638,%r9145,%r9202,%r9026;
}
	// end inline asm
	// begin inline asm
	{fma.rn.f16x2 %r9641,%r9144,%r9210,%r9030;
}
	// end inline asm
	// begin inline asm
	{fma.rn.f16x2 %r9637,%r9145,%r9210,%r9034;
}
	// end inline asm
	mov.b32 	{%rs1055, %rs1056}, %r9075;
	// begin inline asm
	{  mov.b32 %r9178, {%rs1055,%rs1055};}

	// end inline asm
	// begin inline asm
	{  mov.b32 %r9179, {%rs1056,%rs1056};}

	// end inline asm
	// begin inline asm
	{fma.rn.f16x2 %r9661,%r9178,%r9186,%r9040;
}
	// end inline asm
	// begin inline asm
	{fma.rn.f16x2 %r9665,%r9179,%r9186,%r9044;
}
	// end inline asm
	// begin inline asm
	{fma.rn.f16x2 %r9662,%r9178,%r9194,%r9048;
}
	// end inline asm
	// begin inline asm
	{fma.rn.f16x2 %r9666,%r9179,%r9194,%r9052;
}
	// end inline asm
	// begin inline asm
	{fma.rn.f16x2 %r9663,%r9178,%r9202,%r9056;
}
	// end inline asm
	// begin inline asm
	{fma.rn.f16x2 %r9667,%r9179,%r9202,%r9060;
}
	// end inline asm
	// begin inline asm
	{fma.rn.f16x2 %r9664,%r9178,%r9210,%r9064;
}
	// end inline asm
	// begin inline asm
	{fma.rn.f16x2 %r9668,%r9179,%r9210,%r9068;
}
	// end inline asm
	setp.ge.s32 	%p52, %r72, %r8;
	@%p52 bra 	$L__BB0_81;
	setp.ge.s32 	%p53, %r10, %r166;
	shl.b32 	%r106, %r72, 6;
	shl.b32 	%r9480, %r9219, 3;
	and.b32  	%r9481, %r9480, 56;
	or.b32  	%r9482, %r106, %r9481;
	setp.ge.s32 	%p54, %r9482, %r168;
	mad.lo.s32 	%r9484, %r73, 18432, %r9;
	cvt.u64.u32 	%rd14, %r9482;
	or.pred  	%p55, %p53, %p54;
	shr.u32 	%r9485, %r9219, 3;
	mad.lo.s32 	%r107, %r9485, 144, %r9484;
	@%p55 bra 	$L__BB0_58;
	ld.param.u64 	%rd166, [_Z29gemm_fp16_ampere_optimized_v3PK6__halfS1_PS_iiiiii_param_0];
	add.s64 	%rd93, %rd3, %rd14;
	shl.b64 	%rd94, %rd93, 1;
	add.s64 	%rd92, %rd166, %rd94;
	// begin inline asm
	cp.async.ca.shared.global [%r107], [%rd92], 16;

	// end inline asm
	bra.uni 	$L__BB0_59;
$L__BB0_58:
	mov.b32 	%r9487, 0;
	st.shared.v4.u32 	[%r107], {%r9487, %r9487, %r9487, %r9487};
$L__BB0_59:
	cvt.u32.u64 	%r9488, %rd14;
	setp.ge.s32 	%p56, %r9488, %r168;
	setp.ge.s32 	%p57, %r12, %r166;
	or.pred  	%p58, %p57, %p56;
	add.s32 	%r108, %r107, 4608;
	@%p58 bra 	$L__BB0_61;
	ld.param.u64 	%rd167, [_Z29gemm_fp16_ampere_optimized_v3PK6__halfS1_PS_iiiiii_param_0];
	add.s64 	%rd97, %rd5, %rd14;
	shl.b64 	%rd98, %rd97, 1;
	add.s64 	%rd96, %rd167, %rd98;
	// begin inline asm
	cp.async.ca.shared.global [%r108], [%rd96], 16;

	// end inline asm
	bra.uni 	$L__BB0_62;
$L__BB0_61:
	mov.b32 	%r9490, 0;
	st.shared.v4.u32 	[%r108], {%r9490, %r9490, %r9490, %r9490};
$L__BB0_62:
	setp.ge.s32 	%p60, %r14, %r166;
	or.pred  	%p61, %p60, %p56;
	add.s32 	%r109, %r107, 9216;
	@%p61 bra 	$L__BB0_64;
	ld.param.u64 	%rd168, [_Z29gemm_fp16_ampere_optimized_v3PK6__halfS1_PS_iiiiii_param_0];
	add.s64 	%rd101, %rd7, %rd14;
	shl.b64 	%rd102, %rd101, 1;
	add.s64 	%rd100, %rd168, %rd102;
	// begin inline asm
	cp.async.ca.shared.global [%r109], [%rd100], 16;

	// end inline asm
	bra.uni 	$L__BB0_65;
$L__BB0_64:
	mov.b32 	%r9493, 0;
	st.shared.v4.u32 	[%r109], {%r9493, %r9493, %r9493, %r9493};
$L__BB0_65:
	setp.ge.s32 	%p63, %r16, %r166;
	or.pred  	%p64, %p63, %p56;
	add.s32 	%r110, %r107, 13824;
	add.s64 	%rd15, %rd9, %rd14;
	@%p64 bra 	$L__BB0_67;
	ld.param.u64 	%rd169, [_Z29gemm_fp16_ampere_optimized_v3PK6__halfS1_PS_iiiiii_param_0];
	shl.b64 	%rd105, %rd15, 1;
	add.s64 	%rd104, %rd169, %rd105;
	// begin inline asm
	cp.async.ca.shared.global [%r110], [%rd104], 16;

	// end inline asm
	bra.uni 	$L__BB0_68;
$L__BB0_67:
	mov.b32 	%r9496, 0;
	st.shared.v4.u32 	[%r110], {%r9496, %r9496, %r9496, %r9496};
$L__BB0_68:
	and.b32  	%r9499, %r9480, 120;
	mov.u32 	%r9500, %ctaid.x;
	shl.b32 	%r9501, %r9500, 7;
	or.b32  	%r9502, %r9499, %r9501;
	cvt.u64.u32 	%rd16, %r9502;
	setp.ge.s32 	%p65, %r9502, %r167;
	mad.lo.s32 	%r9504, %r73, 17408, %r18;
	add.s32 	%r111, %r6, %r106;
	setp.ge.s32 	%p66, %r111, %r168;
	or.pred  	%p67, %p66, %p65;
	mad.lo.s32 	%r112, %r6, 272, %r9504;
	@%p67 bra 	$L__BB0_70;
	mul.lo.s32 	%r9506, %r111, %r170;
	cvt.s64.s32 	%rd107, %r9506;
	add.s64 	%rd108, %rd107, %rd16;
	shl.b64 	%rd109, %rd108, 1;
	add.s64 	%rd106, %rd37, %rd109;
	// begin inline asm
	cp.async.ca.shared.global [%r112], [%rd106], 16;

	// end inline asm
	bra.uni 	$L__BB0_71;
$L__BB0_70:
	mov.b32 	%r9507, 0;
	st.shared.v4.u32 	[%r112], {%r9507, %r9507, %r9507, %r9507};
$L__BB0_71:
	cvt.u32.u64 	%r9508, %rd16;
	setp.ge.s32 	%p68, %r9508, %r167;
	add.s32 	%r9509, %r111, 16;
	setp.ge.s32 	%p69, %r9509, %r168;
	or.pred  	%p70, %p69, %p68;
	add.s32 	%r113, %r112, 4352;
	mul.lo.s32 	%r9510, %r9509, %r170;
	cvt.s64.s32 	%rd111, %r9510;
	add.s64 	%rd17, %rd111, %rd16;
	@%p70 bra 	$L__BB0_73;
	shl.b64 	%rd113, %rd17, 1;
	add.s64 	%rd112, %rd37, %rd113;
	// begin inline asm
	cp.async.ca.shared.global [%r113], [%rd112], 16;

	// end inline asm
	bra.uni 	$L__BB0_74;
$L__BB0_73:
	mov.b32 	%r9512, 0;
	st.shared.v4.u32 	[%r113], {%r9512, %r9512, %r9512, %r9512};
$L__BB0_74:
	add.s32 	%r9514, %r111, 32;
	setp.ge.s32 	%p72, %r9514, %r168;
	or.pred  	%p73, %p72, %p68;
	add.s32 	%r114, %r112, 8704;
	mul.lo.s32 	%r9515, %r9514, %r170;
	cvt.s64.s32 	%rd115, %r9515;
	add.s64 	%rd18, %rd115, %rd16;
	@%p73 bra 	$L__BB0_76;
	shl.b64 	%rd117, %rd18, 1;
	add.s64 	%rd116, %rd37, %rd117;
	// begin inline asm
	cp.async.ca.shared.global [%r114], [%rd116], 16;

	// end inline asm
	bra.uni 	$L__BB0_77;
$L__BB0_76:
	mov.b32 	%r9517, 0;
	st.shared.v4.u32 	[%r114], {%r9517, %r9517, %r9517, %r9517};
$L__BB0_77:
	add.s32 	%r9519, %r111, 48;
	setp.ge.s32 	%p75, %r9519, %r168;
	or.pred  	%p76, %p75, %p68;
	add.s32 	%r115, %r112, 13056;
	mul.lo.s32 	%r9520, %r9519, %r170;
	cvt.s64.s32 	%rd119, %r9520;
	add.s64 	%rd19, %rd119, %rd16;
	@%p76 bra 	$L__BB0_79;
	shl.b64 	%rd121, %rd19, 1;
	add.s64 	%rd120, %rd37, %rd121;
	// begin inline asm
	cp.async.ca.shared.global [%r115], [%rd120], 16;

	// end inline asm
	bra.uni 	$L__BB0_80;
$L__BB0_79:
	mov.b32 	%r9522, 0;
	st.shared.v4.u32 	[%r115], {%r9522, %r9522, %r9522, %r9522};
$L__BB0_80:
	// begin inline asm
	cp.async.commit_group;

	// end inline asm
$L__BB0_81:
	add.s32 	%r9636, %r9636, 1;
	setp.ne.s32 	%p77, %r9636, %r38;
	@%p77 bra 	$L__BB0_52;
$L__BB0_82:
	// begin inline asm
	cp.async.wait_group 0;

	// end inline asm
	bar.sync 	0;
	mov.u32 	%r9523, %ctaid.y;
	shl.b32 	%r9524, %r9523, 7;
	mov.u32 	%r9525, %tid.x;
	shr.u32 	%r9526, %r9525, 1;
	and.b32  	%r9527, %r9526, 120;
	or.b32  	%r149, %r9527, %r9524;
	mov.u32 	%r9528, %ctaid.x;
	shl.b32 	%r9529, %r9528, 7;
	shl.b32 	%r9530, %r9525, 3;
	and.b32  	%r9531, %r9530, 120;
	or.b32  	%r150, %r9531, %r9529;
	setp.ge.s32 	%p78, %r149, %r166;
	@%p78 bra 	$L__BB0_95;
	ld.param.u32 	%r9596, [_Z29gemm_fp16_ampere_optimized_v3PK6__halfS1_PS_iiiiii_param_8];
	mul.lo.s32 	%r151, %r149, %r9596;
	setp.ge.s32 	%p79, %r150, %r167;
	@%p79 bra 	$L__BB0_86;
	add.s32 	%r9532, %r150, %r151;
	mul.wide.s32 	%rd122, %r9532, 2;
	add.s64 	%rd20, %rd1, %rd122;
	mov.b32 	{%rs1057, %rs1}, %r9660;
	st.global.u16 	[%rd20], %rs1057;
	add.s32 	%r9533, %r150, 1;
	setp.ge.s32 	%p80, %r9533, %r167;
	@%p80 bra 	$L__BB0_86;
	st.global.u16 	[%rd20+2], %rs1;
$L__BB0_86:
	add.s32 	%r9534, %r150, 2;
	setp.ge.s32 	%p81, %r9534, %r167;
	cvt.s64.s32 	%rd123, %r151;
	cvt.u64.u32 	%rd124, %r150;
	add.s64 	%rd125, %rd124, %rd123;
	shl.b64 	%rd126, %rd125, 1;
	add.s64 	%rd21, %rd1, %rd126;
	@%p81 bra 	$L__BB0_89;
	mov.b32 	{%rs1058, %rs2}, %r9659;
	st.global.u16 	[%rd21+4], %rs1058;
	add.s32 	%r9535, %r150, 3;
	setp.ge.s32 	%p82, %r9535, %r167;
	@%p82 bra 	$L__BB0_89;
	st.global.u16 	[%rd21+6], %rs2;
$L__BB0_89:
	add.s32 	%r9536, %r150, 4;
	setp.ge.s32 	%p83, %r9536, %r167;
	@%p83 bra 	$L__BB0_92;
	mov.b32 	{%rs1059, %rs3}, %r9658;
	st.global.u16 	[%rd21+8], %rs1059;
	add.s32 	%r9537, %r150, 5;
	setp.ge.s32 	%p84, %r9537, %r167;
	@%p84 bra 	$L__BB0_92;
	st.global.u16 	[%rd21+10], %rs3;
$L__BB0_92:
	add.s32 	%r9538, %r150, 6;
	setp.ge.s32 	%p85, %r9538, %r167;
	@%p85 bra 	$L__BB0_95;
	mov.b32 	{%rs1060, %rs4}, %r9657;
	st.global.u16 	[%rd21+12], %rs1060;
	add.s32 	%r9539, %r150, 7;
	setp.ge.s32 	%p86, %r9539, %r167;
	@%p86 bra 	$L__BB0_95;
	st.global.u16 	[%rd21+14], %rs4;
$L__BB0_95:
	add.s32 	%r152, %r149, 1;
	setp.ge.s32 	%p87, %r152, %r166;
	@%p87 bra 	$L__BB0_108;
	ld.param.u32 	%r9597, [_Z29gemm_fp16_ampere_optimized_v3PK6__halfS1_PS_iiiiii_param_8];
	mul.lo.s32 	%r153, %r152, %r9597;
	setp.ge.s32 	%p88, %r150, %r167;
	@%p88 bra 	$L__BB0_99;
	add.s32 	%r9540, %r150, %r153;
	mul.wide.s32 	%rd127, %r9540, 2;
	add.s64 	%rd22, %rd1, %rd127;
	mov.b32 	{%rs1061, %rs5}, %r9656;
	st.global.u16 	[%rd22], %rs1061;
	add.s32 	%r9541, %r150, 1;
	setp.ge.s32 	%p89, %r9541, %r167;
	@%p89 bra 	$L__BB0_99;
	st.global.u16 	[%rd22+2], %rs5;
$L__BB0_99:
	add.s32 	%r9542, %r150, 2;
	setp.ge.s32 	%p90, %r9542, %r167;
	cvt.s64.s32 	%rd128, %r153;
	cvt.u64.u32 	%rd129, %r150;
	add.s64 	%rd130, %rd129, %rd128;
	shl.b64 	%rd131, %rd130, 1;
	add.s64 	%rd23, %rd1, %rd131;
	@%p90 bra 	$L__BB0_102;
	mov.b32 	{%rs1062, %rs6}, %r9655;
	st.global.u16 	[%rd23+4], %rs1062;
	add.s32 	%r9543, %r150, 3;
	setp.ge.s32 	%p91, %r9543, %r167;
	@%p91 bra 	$L__BB0_102;
	st.global.u16 	[%rd23+6], %rs6;
$L__BB0_102:
	add.s32 	%r9544, %r150, 4;
	setp.ge.s32 	%p92, %r9544, %r167;
	@%p92 bra 	$L__BB0_105;
	mov.b32 	{%rs1063, %rs7}, %r9654;
	st.global.u16 	[%rd23+8], %rs1063;
	add.s32 	%r9545, %r150, 5;
	setp.ge.s32 	%p93, %r9545, %r167;
	@%p93 bra 	$L__BB0_105;
	st.global.u16 	[%rd23+10], %rs7;
$L__BB0_105:
	add.s32 	%r9546, %r150, 6;
	setp.ge.s32 	%p94, %r9546, %r167;
	@%p94 bra 	$L__BB0_108;
	mov.b32 	{%rs1064, %rs8}, %r9653;
	st.global.u16 	[%rd23+12], %rs1064;
	add.s32 	%r9547, %r150, 7;
	setp.ge.s32 	%p95, %r9547, %r167;
	@%p95 bra 	$L__BB0_108;
	st.global.u16 	[%rd23+14], %rs8;
$L__BB0_108:
	add.s32 	%r154, %r149, 2;
	setp.ge.s32 	%p96, %r154, %r166;
	@%p96 bra 	$L__BB0_121;
	ld.param.u32 	%r9598, [_Z29gemm_fp16_ampere_optimized_v3PK6__halfS1_PS_iiiiii_param_8];
	mul.lo.s32 	%r155, %r154, %r9598;
	setp.ge.s32 	%p97, %r150, %r167;
	@%p97 bra 	$L__BB0_112;
	add.s32 	%r9548, %r150, %r155;
	mul.wide.s32 	%rd132, %r9548, 2;
	add.s64 	%rd24, %rd1, %rd132;
	mov.b32 	{%rs1065, %rs9}, %r9652;
	st.global.u16 	[%rd24], %rs1065;
	add.s32 	%r9549, %r150, 1;
	setp.ge.s32 	%p98, %r9549, %r167;
	@%p98 bra 	$L__BB0_112;
	st.global.u16 	[%rd24+2], %rs9;
$L__BB0_112:
	add.s32 	%r9550, %r150, 2;
	setp.ge.s32 	%p99, %r9550, %r167;
	cvt.s64.s32 	%rd133, %r155;
	cvt.u64.u32 	%rd134, %r150;
	add.s64 	%rd135, %rd134, %rd133;
	shl.b64 	%rd136, %rd135, 1;
	add.s64 	%rd25, %rd1, %rd136;
	@%p99 bra 	$L__BB0_115;
	mov.b32 	{%rs1066, %rs10}, %r9651;
	st.global.u16 	[%rd25+4], %rs1066;
	add.s32 	%r9551, %r150, 3;
	setp.ge.s32 	%p100, %r9551, %r167;
	@%p100 bra 	$L__BB0_115;
	st.global.u16 	[%rd25+6], %rs10;
$L__BB0_115:
	add.s32 	%r9552, %r150, 4;
	setp.ge.s32 	%p101, %r9552, %r167;
	@%p101 bra 	$L__BB0_118;
	mov.b32 	{%rs1067, %rs11}, %r9650;
	st.global.u16 	[%rd25+8], %rs1067;
	add.s32 	%r9553, %r150, 5;
	setp.ge.s32 	%p102, %r9553, %r167;
	@%p102 bra 	$L__BB0_118;
	st.global.u16 	[%rd25+10], %rs11;
$L__BB0_118:
	add.s32 	%r9554, %r150, 6;
	setp.ge.s32 	%p103, %r9554, %r167;
	@%p103 bra 	$L__BB0_121;
	mov.b32 	{%rs1068, %rs12}, %r9649;
	st.global.u16 	[%rd25+12], %rs1068;
	add.s32 	%r9555, %r150, 7;
	setp.ge.s32 	%p104, %r9555, %r167;
	@%p104 bra 	$L__BB0_121;
	st.global.u16 	[%rd25+14], %rs12;
$L__BB0_121:
	add.s32 	%r156, %r149, 3;
	setp.ge.s32 	%p105, %r156, %r166;
	@%p105 bra 	$L__BB0_134;
	ld.param.u32 	%r9599, [_Z29gemm_fp16_ampere_optimized_v3PK6__halfS1_PS_iiiiii_param_8];
	mul.lo.s32 	%r157, %r156, %r9599;
	setp.ge.s32 	%p106, %r150, %r167;
	@%p106 bra 	$L__BB0_125;
	add.s32 	%r9556, %r150, %r157;
	mul.wide.s32 	%rd137, %r9556, 2;
	add.s64 	%rd26, %rd1, %rd137;
	mov.b32 	{%rs1069, %rs13}, %r9648;
	st.global.u16 	[%rd26], %rs1069;
	add.s32 	%r9557, %r150, 1;
	setp.ge.s32 	%p107, %r9557, %r167;
	@%p107 bra 	$L__BB0_125;
	st.global.u16 	[%rd26+2], %rs13;
$L__BB0_125:
	add.s32 	%r9558, %r150, 2;
	setp.ge.s32 	%p108, %r9558, %r167;
	cvt.s64.s32 	%rd138, %r157;
	cvt.u64.u32 	%rd139, %r150;
	add.s64 	%rd140, %rd139, %rd138;
	shl.b64 	%rd141, %rd140, 1;
	add.s64 	%rd27, %rd1, %rd141;
	@%p108 bra 	$L__BB0_128;
	mov.b32 	{%rs1070, %rs14}, %r9647;
	st.global.u16 	[%rd27+4], %rs1070;
	add.s32 	%r9559, %r150, 3;
	setp.ge.s32 	%p109, %r9559, %r167;
	@%p109 bra 	$L__BB0_128;
	st.global.u16 	[%rd27+6], %rs14;
$L__BB0_128:
	add.s32 	%r9560, %r150, 4;
	setp.ge.s32 	%p110, %r9560, %r167;
	@%p110 bra 	$L__BB0_131;
	mov.b32 	{%rs1071, %rs15}, %r9646;
	st.global.u16 	[%rd27+8], %rs1071;
	add.s32 	%r9561, %r150, 5;
	setp.ge.s32 	%p111, %r9561, %r167;
	@%p111 bra 	$L__BB0_131;
	st.global.u16 	[%rd27+10], %rs15;
$L__BB0_131:
	add.s32 	%r9562, %r150, 6;
	setp.ge.s32 	%p112, %r9562, %r167;
	@%p112 bra 	$L__BB0_134;
	mov.b32 	{%rs1072, %rs16}, %r9645;
	st.global.u16 	[%rd27+12], %rs1072;
	add.s32 	%r9563, %r150, 7;
	setp.ge.s32 	%p113, %r9563, %r167;
	@%p113 bra 	$L__BB0_134;
	st.global.u16 	[%rd27+14], %rs16;
$L__BB0_134:
	add.s32 	%r158, %r149, 4;
	setp.ge.s32 	%p114, %r158, %r166;
	@%p114 bra 	$L__BB0_147;
	ld.param.u32 	%r9600, [_Z29gemm_fp16_ampere_optimized_v3PK6__halfS1_PS_iiiiii_param_8];
	mul.lo.s32 	%r159, %r158, %r9600;
	setp.ge.s32 	%p115, %r150, %r167;
	@%p115 bra 	$L__BB0_138;
	add.s32 	%r9564, %r150, %r159;
	mul.wide.s32 	%rd142, %r9564, 2;
	add.s64 	%rd28, %rd1, %rd142;
	mov.b32 	{%rs1073, %rs17}, %r9644;
	st.global.u16 	[%rd28], %rs1073;
	add.s32 	%r9565, %r150, 1;
	setp.ge.s32 	%p116, %r9565, %r167;
	@%p116 bra 	$L__BB0_138;
	st.global.u16 	[%rd28+2], %rs17;
$L__BB0_138:
	add.s32 	%r9566, %r150, 2;
	setp.ge.s32 	%p117, %r9566, %r167;
	cvt.s64.s32 	%rd143, %r159;
	cvt.u64.u32 	%rd144, %r150;
	add.s64 	%rd145, %rd144, %rd143;
	shl.b64 	%rd146, %rd145, 1;
	add.s64 	%rd29, %rd1, %rd146;
	@%p117 bra 	$L__BB0_141;
	mov.b32 	{%rs1074, %rs18}, %r9643;
	st.global.u16 	[%rd29+4], %rs1074;
	add.s32 	%r9567, %r150, 3;
	setp.ge.s32 	%p118, %r9567, %r167;
	@%p118 bra 	$L__BB0_141;
	st.global.u16 	[%rd29+6], %rs18;
$L__BB0_141:
	add.s32 	%r9568, %r150, 4;
	setp.ge.s32 	%p119, %r9568, %r167;
	@%p119 bra 	$L__BB0_144;
	mov.b32 	{%rs1075, %rs19}, %r9642;
	st.global.u16 	[%rd29+8], %rs1075;
	add.s32 	%r9569, %r150, 5;
	setp.ge.s32 	%p120, %r9569, %r167;
	@%p120 bra 	$L__BB0_144;
	st.global.u16 	[%rd29+10], %rs19;
$L__BB0_144:
	add.s32 	%r9570, %r150, 6;
	setp.ge.s32 	%p121, %r9570, %r167;
	@%p121 bra 	$L__BB0_147;
	mov.b32 	{%rs1076, %rs20}, %r9641;
	st.global.u16 	[%rd29+12], %rs1076;
	add.s32 	%r9571, %r150, 7;
	setp.ge.s32 	%p122, %r9571, %r167;
	@%p122 bra 	$L__BB0_147;
	st.global.u16 	[%rd29+14], %rs20;
$L__BB0_147:
	add.s32 	%r160, %r149, 5;
	setp.ge.s32 	%p123, %r160, %r166;
	@%p123 bra 	$L__BB0_160;
	ld.param.u32 	%r9601, [_Z29gemm_fp16_ampere_optimized_v3PK6__halfS1_PS_iiiiii_param_8];
	mul.lo.s32 	%r161, %r160, %r9601;
	setp.ge.s32 	%p124, %r150, %r167;
	@%p124 bra 	$L__BB0_151;
	add.s32 	%r9572, %r150, %r161;
	mul.wide.s32 	%rd147, %r9572, 2;
	add.s64 	%rd30, %rd1, %rd147;
	mov.b32 	{%rs1077, %rs21}, %r9640;
	st.global.u16 	[%rd30], %rs1077;
	add.s32 	%r9573, %r150, 1;
	setp.ge.s32 	%p125, %r9573, %r167;
	@%p125 bra 	$L__BB0_151;
	st.global.u16 	[%rd30+2], %rs21;
$L__BB0_151:
	add.s32 	%r9574, %r150, 2;
	setp.ge.s32 	%p126, %r9574, %r167;
	cvt.s64.s32 	%rd148, %r161;
	cvt.u64.u32 	%rd149, %r150;
	add.s64 	%rd150, %rd149, %rd148;
	shl.b64 	%rd151, %rd150, 1;
	add.s64 	%rd31, %rd1, %rd151;
	@%p126 bra 	$L__BB0_154;
	mov.b32 	{%rs1078, %rs22}, %r9639;
	st.global.u16 	[%rd31+4], %rs1078;
	add.s32 	%r9575, %r150, 3;
	setp.ge.s32 	%p127, %r9575, %r167;
	@%p127 bra 	$L__BB0_154;
	st.global.u16 	[%rd31+6], %rs22;
$L__BB0_154:
	add.s32 	%r9576, %r150, 4;
	setp.ge.s32 	%p128, %r9576, %r167;
	@%p128 bra 	$L__BB0_157;
	mov.b32 	{%rs1079, %rs23}, %r9638;
	st.global.u16 	[%rd31+8], %rs1079;
	add.s32 	%r9577, %r150, 5;
	setp.ge.s32 	%p129, %r9577, %r167;
	@%p129 bra 	$L__BB0_157;
	st.global.u16 	[%rd31+10], %rs23;
$L__BB0_157:
	add.s32 	%r9578, %r150, 6;
	setp.ge.s32 	%p130, %r9578, %r167;
	@%p130 bra 	$L__BB0_160;
	mov.b32 	{%rs1080, %rs24}, %r9637;
	st.global.u16 	[%rd31+12], %rs1080;
	add.s32 	%r9579, %r150, 7;
	setp.ge.s32 	%p131, %r9579, %r167;
	@%p131 bra 	$L__BB0_160;
	st.global.u16 	[%rd31+14], %rs24;
$L__BB0_160:
	add.s32 	%r162, %r149, 6;
	setp.ge.s32 	%p132, %r162, %r166;
	@%p132 bra 	$L__BB0_173;
	ld.param.u32 	%r9602, [_Z29gemm_fp16_ampere_optimized_v3PK6__halfS1_PS_iiiiii_param_8];
	mul.lo.s32 	%r163, %r162, %r9602;
	setp.ge.s32 	%p133, %r150, %r167;
	@%p133 bra 	$L__BB0_164;
	add.s32 	%r9580, %r150, %r163;
	mul.wide.s32 	%rd152, %r9580, 2;
	add.s64 	%rd32, %rd1, %rd152;
	mov.b32 	{%rs1081, %rs25}, %r9661;
	st.global.u16 	[%rd32], %rs1081;
	add.s32 	%r9581, %r150, 1;
	setp.ge.s32 	%p134, %r9581, %r167;
	@%p134 bra 	$L__BB0_164;
	st.global.u16 	[%rd32+2], %rs25;
$L__BB0_164:
	add.s32 	%r9582, %r150, 2;
	setp.ge.s32 	%p135, %r9582, %r167;
	cvt.s64.s32 	%rd153, %r163;
	cvt.u64.u32 	%rd154, %r150;
	add.s64 	%rd155, %rd154, %rd153;
	shl.b64 	%rd156, %rd155, 1;
	add.s64 	%rd33, %rd1, %rd156;
	@%p135 bra 	$L__BB0_167;
	mov.b32 	{%rs1082, %rs26}, %r9662;
	st.global.u16 	[%rd33+4], %rs1082;
	add.s32 	%r9583, %r150, 3;
	setp.ge.s32 	%p136, %r9583, %r167;
	@%p136 bra 	$L__BB0_167;
	st.global.u16 	[%rd33+6], %rs26;
$L__BB0_167:
	add.s32 	%r9584, %r150, 4;
	setp.ge.s32 	%p137, %r9584, %r167;
	@%p137 bra 	$L__BB0_170;
	mov.b32 	{%rs1083, %rs27}, %r9663;
	st.global.u16 	[%rd33+8], %rs1083;
	add.s32 	%r9585, %r150, 5;
	setp.ge.s32 	%p138, %r9585, %r167;
	@%p138 bra 	$L__BB0_170;
	st.global.u16 	[%rd33+10], %rs27;
$L__BB0_170:
	add.s32 	%r9586, %r150, 6;
	setp.ge.s32 	%p139, %r9586, %r167;
	@%p139 bra 	$L__BB0_173;
	mov.b32 	{%rs1084, %rs28}, %r9664;
	st.global.u16 	[%rd33+12], %rs1084;
	add.s32 	%r9587, %r150, 7;
	setp.ge.s32 	%p140, %r9587, %r167;
	@%p140 bra 	$L__BB0_173;
	st.global.u16 	[%rd33+14], %rs28;
$L__BB0_173:
	add.s32 	%r164, %r149, 7;
	setp.ge.s32 	%p141, %r164, %r166;
	@%p141 bra 	$L__BB0_186;
	ld.param.u32 	%r9603, [_Z29gemm_fp16_ampere_optimized_v3PK6__halfS1_PS_iiiiii_param_8];
	mul.lo.s32 	%r165, %r164, %r9603;
	setp.ge.s32 	%p142, %r150, %r167;
	@%p142 bra 	$L__BB0_177;
	add.s32 	%r9588, %r150, %r165;
	mul.wide.s32 	%rd157, %r9588, 2;
	add.s64 	%rd34, %rd1, %rd157;
	mov.b32 	{%rs1085, %rs29}, %r9665;
	st.global.u16 	[%rd34], %rs1085;
	add.s32 	%r9589, %r150, 1;
	setp.ge.s32 	%p143, %r9589, %r167;
	@%p143 bra 	$L__BB0_177;
	st.global.u16 	[%rd34+2], %rs29;
$L__BB0_177:
	add.s32 	%r9590, %r150, 2;
	setp.ge.s32 	%p144, %r9590, %r167;
	cvt.s64.s32 	%rd158, %r165;
	cvt.u64.u32 	%rd159, %r150;
	add.s64 	%rd160, %rd159, %rd158;
	shl.b64 	%rd161, %rd160, 1;
	add.s64 	%rd35, %rd1, %rd161;
	@%p144 bra 	$L__BB0_180;
	mov.b32 	{%rs1086, %rs30}, %r9666;
	st.global.u16 	[%rd35+4], %rs1086;
	add.s32 	%r9591, %r150, 3;
	setp.ge.s32 	%p145, %r9591, %r167;
	@%p145 bra 	$L__BB0_180;
	st.global.u16 	[%rd35+6], %rs30;
$L__BB0_180:
	add.s32 	%r9592, %r150, 4;
	setp.ge.s32 	%p146, %r9592, %r167;
	@%p146 bra 	$L__BB0_183;
	mov.b32 	{%rs1087, %rs31}, %r9667;
	st.global.u16 	[%rd35+8], %rs1087;
	add.s32 	%r9593, %r150, 5;
	setp.ge.s32 	%p147, %r9593, %r167;
	@%p147 bra 	$L__BB0_183;
	st.global.u16 	[%rd35+10], %rs31;
$L__BB0_183:
	add.s32 	%r9594, %r150, 6;
	setp.ge.s32 	%p148, %r9594, %r167;
	@%p148 bra 	$L__BB0_186;
	mov.b32 	{%rs1088, %rs32}, %r9668;
	st.global.u16 	[%rd35+12], %rs1088;
	add.s32 	%r9595, %r150, 7;
	setp.ge.s32 	%p149, %r9595, %r167;
	@%p149 bra 	$L__BB0_186;
	st.global.u16 	[%rd35+14], %rs32;
$L__BB0_186:
	ret;

}
	// .globl	_Z24add_bias_fp16_vectorizedP7__half2PKS_ii
.visible .entry _Z24add_bias_fp16_vectorizedP7__half2PKS_ii(
	.param .u64 .ptr .align 1 _Z24add_bias_fp16_vectorizedP7__half2PKS_ii_param_0,
	.param .u64 .ptr .align 1 _Z24add_bias_fp16_vectorizedP7__half2PKS_ii_param_1,
	.param .u32 _Z24add_bias_fp16_vectorizedP7__half2PKS_ii_param_2,
	.param .u32 _Z24add_bias_fp16_vectorizedP7__half2PKS_ii_param_3
)
{
	.reg .pred 	%p<2>;
	.reg .b32 	%r<11>;
	.reg .b64 	%rd<9>;

	ld.param.u64 	%rd1, [_Z24add_bias_fp16_vectorizedP7__half2PKS_ii_param_0];
	ld.param.u64 	%rd2, [_Z24add_bias_fp16_vectorizedP7__half2PKS_ii_param_1];
	ld.param.u32 	%r3, [_Z24add_bias_fp16_vectorizedP7__half2PKS_ii_param_2];
	ld.param.u32 	%r2, [_Z24add_bias_fp16_vectorizedP7__half2PKS_ii_param_3];
	mov.u32 	%r4, %ctaid.x;
	mov.u32 	%r5, %ntid.x;
	mov.u32 	%r6, %tid.x;
	mad.lo.s32 	%r1, %r4, %r5, %r6;
	setp.ge.s32 	%p1, %r1, %r3;
	@%p1 bra 	$L__BB1_2;
	cvta.to.global.u64 	%rd3, %rd1;
	cvta.to.global.u64 	%rd4, %rd2;
	rem.s32 	%r10, %r1, %r2;
	mul.wide.s32 	%rd5, %r1, 4;
	add.s64 	%rd6, %rd3, %rd5;
	ld.global.u32 	%r8, [%rd6];
	mul.wide.s32 	%rd7, %r10, 4;
	add.s64 	%rd8, %rd4, %rd7;
	ld.global.nc.u32 	%r9, [%rd8];
	// begin inline asm
	{add.f16x2 %r7,%r8,%r9;
}
	// end inline asm
	st.global.u32 	[%rd6], %r7;
$L__BB1_2:
	ret;

}


// ===== COMPILED SASS (sm_100) =====

	.target	sm_100

	.elftype	@"ET_EXEC"


//--------------------- .note.nv.tkinfo           --------------------------
	.section	.note.nv.tkinfo,"",@"SHT_NOTE"
	.sectionflags	@"SHF_NOTE_NV_TKINFO"
	.tkinfo
        /*0018*/ 	.word	0x00000002
        /*0030*/ 	.string	""
        /*0030*/ 	.string	"ptxas"
        /*0030*/ 	.string	"Cuda compilation tools, release 13.0, V13.0.88"
        /*0030*/ 	.string	"Build cuda_13.0.r13.0/compiler.36424714_0"
        /*0030*/ 	.string	"-arch sm_100 -m 64 "



//--------------------- .note.nv.cuinfo           --------------------------
	.section	.note.nv.cuinfo,"",@"SHT_NOTE"
	.sectionflags	@"SHF_NOTE_NV_CUINFO"
        /*0018*/ 	.short	0x0002
        /*001a*/ 	.short	0x0064
        /*001c*/ 	.short	0x0082
	.zero		2


//--------------------- .nv.info                  --------------------------
	.section	.nv.info,"",@"SHT_CUDA_INFO"
	.align	4


	//----- nvinfo : EIATTR_REGCOUNT
	.align		4
        /*0000*/ 	.byte	0x04, 0x2f
        /*0002*/ 	.short	(.L_1 - .L_0)
	.align		4
.L_0:
        /*0004*/ 	.word	index@(_Z29gemm_fp16_ampere_optimized_v3PK6__halfS1_PS_iiiiii)
        /*0008*/ 	.word	0x0000005f


	//----- nvinfo : EIATTR_FRAME_SIZE
	.align		4
.L_1:
        /*000c*/ 	.byte	0x04, 0x11
        /*000e*/ 	.short	(.L_3 - .L_2)
	.align		4
.L_2:
        /*0010*/ 	.word	index@(_Z29gemm_fp16_ampere_optimized_v3PK6__halfS1_PS_iiiiii)
        /*0014*/ 	.word	0x00000000


	//----- nvinfo : EIATTR_REGCOUNT
	.align		4
.L_3:
        /*0018*/ 	.byte	0x04, 0x2f
        /*001a*/ 	.short	(.L_5 - .L_4)
	.align		4
.L_4:
        /*001c*/ 	.word	index@(_Z24add_bias_fp16_vectorizedP7__half2PKS_ii)
        /*0020*/ 	.word	0x0000000c


	//----- nvinfo : EIATTR_FRAME_SIZE
	.align		4
.L_5:
        /*0024*/ 	.byte	0x04, 0x11
        /*0026*/ 	.short	(.L_7 - .L_6)
	.align		4
.L_6:
        /*0028*/ 	.word	index@(_Z24add_bias_fp16_vectorizedP7__half2PKS_ii)
        /*002c*/ 	.word	0x00000000


	//----- nvinfo : EIATTR_MIN_STACK_SIZE
	.align		4
.L_7:
        /*0030*/ 	.byte	0x04, 0x12
        /*0032*/ 	.short	(.L_9 - .L_8)
	.align		4
.L_8:
        /*0034*/ 	.word	index@(_Z24add_bias_fp16_vectorizedP7__half2PKS_ii)
        /*0038*/ 	.word	0x00000000


	//----- nvinfo : EIATTR_MIN_STACK_SIZE
	.align		4
.L_9:
        /*003c*/ 	.byte	0x04, 0x12
        /*003e*/ 	.short	(.L_11 - .L_10)
	.align		4
.L_10:
        /*0040*/ 	.word	index@(_Z29gemm_fp16_ampere_optimized_v3PK6__halfS1_PS_iiiiii)
        /*0044*/ 	.word	0x00000000
.L_11:


//--------------------- .nv.compat                --------------------------
	.section	.nv.compat,"",@"SHT_CUDA_COMPAT_INFO"
	.align	4
        /*0000*/ 	.byte	0x02, 0x09, 0x00, 0x00, 0x02, 0x02, 0x01, 0x00, 0x02, 0x05, 0x05, 0x00, 0x03, 0x07, 0x01, 0x01
        /*0010*/ 	.byte	0x02, 0x03, 0x00, 0x00, 0x02, 0x06, 0x01, 0x00, 0x04, 0x0b, 0x08, 0x00, 0x09, 0x00, 0x00, 0x00
        /*0020*/ 	.byte	0x00, 0x00, 0x00, 0x00


//--------------------- .nv.info._Z24add_bias_fp16_vectorizedP7__half2PKS_ii --------------------------
	.section	.nv.info._Z24add_bias_fp16_vectorizedP7__half2PKS_ii,"",@"SHT_CUDA_INFO"
	.sectionflags	@""
	.align	4


	//----- nvinfo : EIATTR_CUDA_API_VERSION
	.align		4
        /*0000*/ 	.byte	0x04, 0x37
        /*0002*/ 	.short	(.L_13 - .L_12)
.L_12:
        /*0004*/ 	.word	0x00000082


	//----- nvinfo : EIATTR_KPARAM_INFO
	.align		4
.L_13:
        /*0008*/ 	.byte	0x04, 0x17
        /*000a*/ 	.short	(.L_15 - .L_14)
.L_14:
        /*000c*/ 	.word	0x00000000
        /*0010*/ 	.short	0x0003
        /*0012*/ 	.short	0x0014
        /*0014*/ 	.byte	0x00, 0xf0, 0x11, 0x00


	//----- nvinfo : EIATTR_KPARAM_INFO
	.align		4
.L_15:
        /*0018*/ 	.byte	0x04, 0x17
        /*001a*/ 	.short	(.L_17 - .L_16)
.L_16:
        /*001c*/ 	.word	0x00000000
        /*0020*/ 	.short	0x0002
        /*0022*/ 	.short	0x0010
        /*0024*/ 	.byte	0x00, 0xf0, 0x11, 0x00


	//----- nvinfo : EIATTR_KPARAM_INFO
	.align		4
.L_17:
        /*0028*/ 	.byte	0x04, 0x17
        /*002a*/ 	.short	(.L_19 - .L_18)
.L_18:
        /*002c*/ 	.word	0x00000000
        /*0030*/ 	.short	0x0001
        /*0032*/ 	.short	0x0008
        /*0034*/ 	.byte	0x00, 0xf5, 0x21, 0x00


	//----- nvinfo : EIATTR_KPARAM_INFO
	.align		4
.L_19:
        /*0038*/ 	.byte	0x04, 0x17
        /*003a*/ 	.short	(.L_21 - .L_20)
.L_20:
        /*003c*/ 	.word	0x00000000
        /*0040*/ 	.short	0x0000
        /*0042*/ 	.short	0x0000
        /*0044*/ 	.byte	0x00, 0xf5, 0x21, 0x00


	//----- nvinfo : EIATTR_SPARSE_MMA_MASK
	.align		4
.L_21:
        /*0048*/ 	.byte	0x03, 0x50
        /*004a*/ 	.short	0x0000


	//----- nvinfo : EIATTR_MAXREG_COUNT
	.align		4
        /*004c*/ 	.byte	0x03, 0x1b
        /*004e*/ 	.short	0x00ff


	//----- nvinfo : EIATTR_MERCURY_ISA_VERSION
	.align		4
        /*0050*/ 	.byte	0x03, 0x5f
        /*0052*/ 	.short	0x0101


	//----- nvinfo : EIATTR_VRC_CTA_INIT_COUNT
	.align		4
        /*0054*/ 	.byte	0x02, 0x4a
	.zero		1
	.zero		1


	//----- nvinfo : EIATTR_EXIT_INSTR_OFFSETS
	.align		4
        /*0058*/ 	.byte	0x04, 0x1c
        /*005a*/ 	.short	(.L_23 - .L_22)


	//   ....[0]....
.L_22:
        /*005c*/ 	.word	0x00000070


	//   ....[1]....
        /*0060*/ 	.word	0x00000270


	//----- nvinfo : EIATTR_CBANK_PARAM_SIZE
	.align		4
.L_23:
        /*0064*/ 	.byte	0x03, 0x19
        /*0066*/ 	.short	0x0018


	//----- nvinfo : EIATTR_PARAM_CBANK
	.align		4
        /*0068*/ 	.byte	0x04, 0x0a
        /*006a*/ 	.short	(.L_25 - .L_24)
	.align		4
.L_24:
        /*006c*/ 	.word	index@(.nv.constant0._Z24add_bias_fp16_vectorizedP7__half2PKS_ii)
        /*0070*/ 	.short	0x0380
        /*0072*/ 	.short	0x0018


	//----- nvinfo : EIATTR_SW_WAR
	.align		4
.L_25:
        /*0074*/ 	.byte	0x04, 0x36
        /*0076*/ 	.short	(.L_27 - .L_26)
.L_26:
        /*0078*/ 	.word	0x00000008
.L_27:


//--------------------- .nv.info._Z29gemm_fp16_ampere_optimized_v3PK6__halfS1_PS_iiiiii --------------------------
	.section	.nv.info._Z29gemm_fp16_ampere_optimized_v3PK6__halfS1_PS_iiiiii,"",@"SHT_CUDA_INFO"
	.sectionflags	@""
	.align	4


	//----- nvinfo : EIATTR_CUDA_API_VERSION
	.align		4
        /*0000*/ 	.byte	0x04, 0x37
        /*0002*/ 	.short	(.L_29 - .L_28)
.L_28:
        /*0004*/ 	.word	0x00000082


	//----- nvinfo : EIATTR_KPARAM_INFO
	.align		4
.L_29:
        /*0008*/ 	.byte	0x04, 0x17
        /*000a*/ 	.short	(.L_31 - .L_30)
.L_30:
        /*000c*/ 	.word	0x00000000
        /*0010*/ 	.short	0x0008
        /*0012*/ 	.short	0x002c
        /*0014*/ 	.byte	0x00, 0xf0, 0x11, 0x00


	//----- nvinfo : EIATTR_KPARAM_INFO
	.align		4
.L_31:
        /*0018*/ 	.byte	0x04, 0x17
        /*001a*/ 	.short	(.L_33 - .L_32)
.L_32:
        /*001c*/ 	.word	0x00000000
        /*0020*/ 	.short	0x0007
        /*0022*/ 	.short	0x0028
        /*0024*/ 	.byte	0x00, 0xf0, 0x11, 0x00


	//----- nvinfo : EIATTR_KPARAM_INFO
	.align		4
.L_33:
        /*0028*/ 	.byte	0x04, 0x17
        /*002a*/ 	.short	(.L_35 - .L_34)
.L_34:
        /*002c*/ 	.word	0x00000000
        /*0030*/ 	.short	0x0006
        /*0032*/ 	.short	0x0024
        /*0034*/ 	.byte	0x00, 0xf0, 0x11, 0x00


	//----- nvinfo : EIATTR_KPARAM_INFO
	.align		4
.L_35:
        /*0038*/ 	.byte	0x04, 0x17
        /*003a*/ 	.short	(.L_37 - .L_36)
.L_36:
        /*003c*/ 	.word	0x00000000
        /*0040*/ 	.short	0x0005
        /*0042*/ 	.short	0x0020
        /*0044*/ 	.byte	0x00, 0xf0, 0x11, 0x00


	//----- nvinfo : EIATTR_KPARAM_INFO
	.align		4
.L_37:
        /*0048*/ 	.byte	0x04, 0x17
        /*004a*/ 	.short	(.L_39 - .L_38)
.L_38:
        /*004c*/ 	.word	0x00000000
        /*0050*/ 	.short	0x0004
        /*0052*/ 	.short	0x001c
        /*0054*/ 	.byte	0x00, 0xf0, 0x11, 0x00


	//----- nvinfo : EIATTR_KPARAM_INFO
	.align		4
.L_39:
        /*0058*/ 	.byte	0x04, 0x17
        /*005a*/ 	.short	(.L_41 - .L_40)
.L_40:
        /*005c*/ 	.word	0x00000000
        /*0060*/ 	.short	0x0003
        /*0062*/ 	.short	0x0018
        /*0064*/ 	.byte	0x00, 0xf0, 0x11, 0x00


	//----- nvinfo : EIATTR_KPARAM_INFO
	.align		4
.L_41:
        /*0068*/ 	.byte	0x04, 0x17
        /*006a*/ 	.short	(.L_43 - .L_42)
.L_42:
        /*006c*/ 	.word	0x00000000
        /*0070*/ 	.short	0x0002
        /*0072*/ 	.short	0x0010
        /*0074*/ 	.byte	0x00, 0xf5, 0x21, 0x00


	//----- nvinfo : EIATTR_KPARAM_INFO
	.align		4
.L_43:
        /*0078*/ 	.byte	0x04, 0x17
        /*007a*/ 	.short	(.L_45 - .L_44)
.L_44:
        /*007c*/ 	.word	0x00000000
        /*0080*/ 	.short	0x0001
        /*0082*/ 	.short	0x0008
        /*0084*/ 	.byte	0x00, 0xf5, 0x21, 0x00


	//----- nvinfo : EIATTR_KPARAM_INFO
	.align		4
.L_45:
        /*0088*/ 	.byte	0x04, 0x17
        /*008a*/ 	.short	(.L_47 - .L_46)
.L_46:
        /*008c*/ 	.word	0x00000000
        /*0090*/ 	.short	0x0000
        /*0092*/ 	.short	0x0000
        /*0094*/ 	.byte	0x00, 0xf5, 0x21, 0x00


	//----- nvinfo : EIATTR_SPARSE_MMA_MASK
	.align		4
.L_47:
        /*0098*/ 	.byte	0x03, 0x50
        /*009a*/ 	.short	0x0000


	//----- nvinfo : EIATTR_MAXREG_COUNT
	.align		4
        /*009c*/ 	.byte	0x03, 0x1b
        /*009e*/ 	.short	0x00ff


	//----- nvinfo : EIATTR_NUM_BARRIERS
	.align		4
        /*00a0*/ 	.byte	0x02, 0x4c
        /*00a2*/ 	.byte	0x01
	.zero		1


	//----- nvinfo : EIATTR_MERCURY_ISA_VERSION
	.align		4
        /*00a4*/ 	.byte	0x03, 0x5f
        /*00a6*/ 	.short	0x0101


	//----- nvinfo : EIATTR_VRC_CTA_INIT_COUNT
	.align		4
        /*00a8*/ 	.byte	0x02, 0x4a
	.zero		1
	.zero		1


	//----- nvinfo : EIATTR_EXIT_INSTR_OFFSETS
	.align		4
        /*00ac*/ 	.byte	0x04, 0x1c
        /*00ae*/ 	.short	(.L_49 - .L_48)


	//   ....[0]....
.L_48:
        /*00b0*/ 	.word	0x0000b9c0


	//   ....[1]....
        /*00b4*/ 	.word	0x0000bc70


	//   ....[2]....
        /*00b8*/ 	.word	0x0000bcb0


	//   ....[3]....
        /*00bc*/ 	.word	0x0000bce0


	//----- nvinfo : EIATTR_MAX_THREADS
	.align		4
.L_49:
        /*00c0*/ 	.byte	0x04, 0x05
        /*00c2*/ 	.short	(.L_51 - .L_50)
.L_50:
        /*00c4*/ 	.word	0x00000100
        /*00c8*/ 	.word	0x00000001
        /*00cc*/ 	.word	0x00000001


	//----- nvinfo : EIATTR_CRS_STACK_SIZE
	.align		4
.L_51:
        /*00d0*/ 	.byte	0x04, 0x1e
        /*00d2*/ 	.short	(.L_53 - .L_52)
.L_52:
        /*00d4*/ 	.word	0x00000000


	//----- nvinfo : EIATTR_CBANK_PARAM_SIZE
	.align		4
.L_53:
        /*00d8*/ 	.byte	0x03, 0x19
        /*00da*/ 	.short	0x0030


	//----- nvinfo : EIATTR_PARAM_CBANK
	.align		4
        /*00dc*/ 	.byte	0x04, 0x0a
        /*00de*/ 	.short	(.L_55 - .L_54)
	.align		4
.L_54:
        /*00e0*/ 	.word	index@(.nv.constant0._Z29gemm_fp16_ampere_optimized_v3PK6__halfS1_PS_iiiiii)
        /*00e4*/ 	.short	0x0380
        /*00e6*/ 	.short	0x0030


	//----- nvinfo : EIATTR_SW_WAR
	.align		4
.L_55:
        /*00e8*/ 	.byte	0x04, 0x36
        /*00ea*/ 	.short	(.L_57 - .L_56)
.L_56:
        /*00ec*/ 	.word	0x00000008
.L_57:


//--------------------- .nv.callgraph             --------------------------
	.section	.nv.callgraph,"",@"SHT_CUDA_CALLGRAPH"
	.align	4
	.sectionentsize	8
	.align		4
        /*0000*/ 	.word	0x00000000
	.align		4
        /*0004*/ 	.word	0xffffffff
	.align		4
        /*0008*/ 	.word	0x00000000
	.align		4
        /*000c*/ 	.word	0xfffffffe
	.align		4
        /*0010*/ 	.word	0x00000000
	.align		4
        /*0014*/ 	.word	0xfffffffd
	.align		4
        /*0018*/ 	.word	0x00000000
	.align		4
        /*001c*/ 	.word	0xfffffffc


//--------------------- .text._Z24add_bias_fp16_vectorizedP7__half2PKS_ii --------------------------
	.section	.text._Z24add_bias_fp16_vectorizedP7__half2PKS_ii,"ax",@progbits
	.align	128
        .global         _Z24add_bias_fp16_vectorizedP7__half2PKS_ii
        .type           _Z24add_bias_fp16_vectorizedP7__half2PKS_ii,@function
        .size           _Z24add_bias_fp16_vectorizedP7__half2PKS_ii,(.L_x_76 - _Z24add_bias_fp16_vectorizedP7__half2PKS_ii)
        .other          _Z24add_bias_fp16_vectorizedP7__half2PKS_ii,@"STO_CUDA_ENTRY STV_DEFAULT"
_Z24add_bias_fp16_vectorizedP7__half2PKS_ii:
.text._Z24add_bias_fp16_vectorizedP7__half2PKS_ii:
[----:B------:R-:W-:Y:S01]  /*0000*/  LDC R1, c[0x0][0x37c] ;  /* 0x0000df00ff017b82 */ /* 0x000fe20000000800 */
[----:B------:R-:W0:Y:S07]  /*0010*/  S2R R0, SR_TID.X ;  /* 0x0000000000007919 */ /* 0x000e2e0000002100 */
[----:B------:R-:W0:Y:S01]  /*0020*/  S2UR UR4, SR_CTAID.X ;  /* 0x00000000000479c3 */ /* 0x000e220000002500 */
[----:B------:R-:W1:Y:S07]  /*0030*/  LDCU UR5, c[0x0][0x390] ;  /* 0x00007200ff0577ac */ /* 0x000e6e0008000800 */
[----:B------:R-:W0:Y:S02]  /*0040*/  LDC R7, c[0x0][0x360] ;  /* 0x0000d800ff077b82 */ /* 0x000e240000000800 */
[----:B0-----:R-:W-:-:S05]  /*0050*/  IMAD R7, R7, UR4, R0 ;  /* 0x0000000407077c24 */ /* 0x001fca000f8e0200 */
[----:B-1----:R-:W-:-:S13]  /*0060*/  ISETP.GE.AND P0, PT, R7, UR5, PT ;  /* 0x0000000507007c0c */ /* 0x002fda000bf06270 */
[----:B------:R-:W-:Y:S05]  /*0070*/  @P0 EXIT ;  /* 0x000000000000094d */ /* 0x000fea0003800000 */
[----:B------:R-:W0:Y:S01]  /*0080*/  LDC R6, c[0x0][0x394] ;  /* 0x0000e500ff067b82 */ /* 0x000e220000000800 */
[----:B------:R-:W-:Y:S01]  /*0090*/  ISETP.GE.AND P2, PT, R7, RZ, PT ;  /* 0x000000ff0700720c */ /* 0x000fe20003f46270 */
[----:B------:R-:W1:Y:S01]  /*00a0*/  LDCU.64 UR4, c[0x0][0x358] ;  /* 0x00006b00ff0477ac */ /* 0x000e620008000a00 */
[----:B0-----:R-:W-:-:S04]  /*00b0*/  IABS R9, R6 ;  /* 0x0000000600097213 */ /* 0x001fc80000000000 */
[----:B------:R-:W0:Y:S08]  /*00c0*/  I2F.RP R0, R9 ;  /* 0x0000000900007306 */ /* 0x000e300000209400 */
[----:B0-----:R-:W0:Y:S02]  /*00d0*/  MUFU.RCP R0, R0 ;  /* 0x0000000000007308 */ /* 0x001e240000001000 */
[----:B0-----:R-:W-:-:S06]  /*00e0*/  IADD3 R2, PT, PT, R0, 0xffffffe, RZ ;  /* 0x0ffffffe00027810 */ /* 0x001fcc0007ffe0ff */
[----:B------:R0:W2:Y:S02]  /*00f0*/  F2I.FTZ.U32.TRUNC.NTZ R3, R2 ;  /* 0x0000000200037305 */ /* 0x0000a4000021f000 */
[----:B0-----:R-:W-:Y:S01]  /*0100*/  IMAD.MOV.U32 R2, RZ, RZ, RZ ;  /* 0x000000ffff027224 */ /* 0x001fe200078e00ff */
[----:B--2---:R-:W-:-:S05]  /*0110*/  IADD3 R4, PT, PT, RZ, -R3, RZ ;  /* 0x80000003ff047210 */ /* 0x004fca0007ffe0ff */
[----:B------:R-:W-:Y:S01]  /*0120*/  IMAD R5, R4, R9, RZ ;  /* 0x0000000904057224 */ /* 0x000fe200078e02ff */
[----:B------:R-:W-:-:S03]  /*0130*/  IABS R4, R7 ;  /* 0x0000000700047213 */ /* 0x000fc60000000000 */
[----:B------:R-:W-:-:S06]  /*0140*/  IMAD.HI.U32 R3, R3, R5, R2 ;  /* 0x0000000503037227 */ /* 0x000fcc00078e0002 */
[----:B------:R-:W-:-:S05]  /*0150*/  IMAD.HI.U32 R3, R3, R4, RZ ;  /* 0x0000000403037227 */ /* 0x000fca00078e00ff */
[----:B------:R-:W-:-:S05]  /*0160*/  IADD3 R3, PT, PT, -R3, RZ, RZ ;  /* 0x000000ff03037210 */ /* 0x000fca0007ffe1ff */
[C---:B------:R-:W-:Y:S02]  /*0170*/  IMAD R0, R9.reuse, R3, R4 ;  /* 0x0000000309007224 */ /* 0x040fe400078e0204 */
[----:B------:R-:W0:Y:S03]  /*0180*/  LDC.64 R4, c[0x0][0x388] ;  /* 0x0000e200ff047b82 */ /* 0x000e260000000a00 */
[----:B------:R-:W-:-:S05]  /*0190*/  ISETP.GT.U32.AND P0, PT, R9, R0, PT ;  /* 0x000000000900720c */ /* 0x000fca0003f04070 */
[----:B------:R-:W2:Y:S08]  /*01a0*/  LDC.64 R2, c[0x0][0x380] ;  /* 0x0000e000ff027b82 */ /* 0x000eb00000000a00 */
[----:B------:R-:W-:Y:S01]  /*01b0*/  @!P0 IMAD.IADD R0, R0, 0x1, -R9 ;  /* 0x0000000100008824 */ /* 0x000fe200078e0a09 */
[----:B------:R-:W-:-:S04]  /*01c0*/  ISETP.NE.AND P0, PT, R6, RZ, PT ;  /* 0x000000ff0600720c */ /* 0x000fc80003f05270 */
[----:B------:R-:W-:Y:S01]  /*01d0*/  ISETP.GT.U32.AND P1, PT, R9, R0, PT ;  /* 0x000000000900720c */ /* 0x000fe20003f24070 */
[----:B--2---:R-:W-:-:S12]  /*01e0*/  IMAD.WIDE R2, R7, 0x4, R2 ;  /* 0x0000000407027825 */ /* 0x004fd800078e0202 */
[----:B------:R-:W-:-:S05]  /*01f0*/  @!P1 IADD3 R0, PT, PT, R0, -R9, RZ ;  /* 0x8000000900009210 */ /* 0x000fca0007ffe0ff */
[----:B------:R-:W-:Y:S01]  /*0200*/  @!P2 IMAD.MOV R0, RZ, RZ, -R0 ;  /* 0x000000ffff00a224 */ /* 0x000fe200078e0a00 */
[----:B------:R-:W-:-:S05]  /*0210*/  @!P0 LOP3.LUT R0, RZ, R6, RZ, 0x33, !PT ;  /* 0x00000006ff008212 */ /* 0x000fca00078e33ff */
[----:B0-----:R-:W-:Y:S02]  /*0220*/  IMAD.WIDE R4, R0, 0x4, R4 ;  /* 0x0000000400047825 */ /* 0x001fe400078e0204 */
[----:B-1----:R-:W2:Y:S04]  /*0230*/  LDG.E R0, desc[UR4][R2.64] ;  /* 0x0000000402007981 */ /* 0x002ea8000c1e1900 */
[----:B------:R-:W2:Y:S02]  /*0240*/  LDG.E.CONSTANT R5, desc[UR4][R4.64] ;  /* 0x0000000404057981 */ /* 0x000ea4000c1e9900 */
[----:B--2---:R-:W-:-:S05]  /*0250*/  HFMA2 R7, R0, 1, 1, R5 ;  /* 0x3c003c0000077831 */ /* 0x004fca0000000005 */
[----:B------:R-:W-:Y:S01]  /*0260*/  STG.E desc[UR4][R2.64], R7 ;  /* 0x0000000702007986 */ /* 0x000fe2000c101904 */
[----:B------:R-:W-:Y:S05]  /*0270*/  EXIT ;  /* 0x000000000000794d */ /* 0x000fea0003800000 */
.L_x_0:
[----:B------:R-:W-:-:S00]  /*0280*/  BRA `(.L_x_0) ;  /* 0xfffffffc00fc7947 */ /* 0x000fc0000383ffff */
[----:B------:R-:W-:-:S00]  /*0290*/  NOP ;  /* 0x0000000000007918 */ /* 0x000fc00000000000 */
        /* <DEDUP_REMOVED lines=14> */
.L_x_76:


//--------------------- .text._Z29gemm_fp16_ampere_optimized_v3PK6__halfS1_PS_iiiiii --------------------------
	.section	.text._Z29gemm_fp16_ampere_optimized_v3PK6__halfS1_PS_iiiiii,"ax",@progbits
	.align	128
        .global         _Z29gemm_fp16_ampere_optimized_v3PK6__halfS1_PS_iiiiii
        .type           _Z29gemm_fp16_ampere_optimized_v3PK6__halfS1_PS_iiiiii,@function
        .size           _Z29gemm_fp16_ampere_optimized_v3PK6__halfS1_PS_iiiiii,(.L_x_77 - _Z29gemm_fp16_ampere_optimized_v3PK6__halfS1_PS_iiiiii)
        .other          _Z29gemm_fp16_ampere_optimized_v3PK6__halfS1_PS_iiiiii,@"STO_CUDA_ENTRY STV_DEFAULT"
_Z29gemm_fp16_ampere_optimized_v3PK6__halfS1_PS_iiiiii:
.text._Z29gemm_fp16_ampere_optimized_v3PK6__halfS1_PS_iiiiii:
[----:B------:R-:W-:Y:S01]  /*0000*/  LDC R1, c[0x0][0x37c] ;  /* 0x0000df00ff017b82 */ /* 0x000fe20000000800 */
[----:B------:R-:W1:Y:S01]  /*0010*/  LDCU UR15, c[0x0][0x3a0] ;  /* 0x00007400ff0f77ac */ /* 0x000e620008000800 */
[----:B------:R-:W2:Y:S01]  /*0020*/  S2R R0, SR_TID.X ;  /* 0x0000000000007919 */ /* 0x000ea20000002100 */
[----:B------:R-:W-:Y:S01]  /*0030*/  HFMA2 R14, -RZ, RZ, 0, 0 ;  /* 0x00000000ff0e7431 */ /* 0x000fe200000001ff */
[----:B------:R-:W-:Y:S01]  /*0040*/  CS2R R36, SRZ ;  /* 0x0000000000247805 */ /* 0x000fe2000001ff00 */
[----:B------:R-:W-:Y:S01]  /*0050*/  HFMA2 R85, -RZ, RZ, 0, 0 ;  /* 0x00000000ff557431 */ /* 0x000fe200000001ff */
[----:B------:R-:W-:Y:S01]  /*0060*/  CS2R R10, SRZ ;  /* 0x00000000000a7805 */ /* 0x000fe2000001ff00 */
[----:B------:R-:W-:Y:S01]  /*0070*/  HFMA2 R89, -RZ, RZ, 0, 0 ;  /* 0x00000000ff597431 */ /* 0x000fe200000001ff */
[----:B------:R-:W-:Y:S02]  /*0080*/  CS2R R76, SRZ ;  /* 0x00000000004c7805 */ /* 0x000fe4000001ff00 */
[----:B------:R-:W-:-:S02]  /*0090*/  CS2R R78, SRZ ;  /* 0x00000000004e7805 */ /* 0x000fc4000001ff00 */
[----:B------:R-:W-:Y:S02]  /*00a0*/  CS2R R80, SRZ ;  /* 0x0000000000507805 */ /* 0x000fe4000001ff00 */
[----:B------:R-:W-:Y:S02]  /*00b0*/  CS2R R4, SRZ ;  /* 0x0000000000047805 */ /* 0x000fe4000001ff00 */
[----:B------:R-:W-:Y:S02]  /*00c0*/  CS2R R6, SRZ ;  /* 0x0000000000067805 */ /* 0x000fe4000001ff00 */
[----:B------:R-:W-:Y:S02]  /*00d0*/  CS2R R12, SRZ ;  /* 0x00000000000c7805 */ /* 0x000fe4000001ff00 */
[----:B------:R-:W-:Y:S02]  /*00e0*/  CS2R R82, SRZ ;  /* 0x0000000000527805 */ /* 0x000fe4000001ff00 */
[----:B------:R-:W-:-:S02]  /*00f0*/  MOV R87, RZ ;  /* 0x000000ff00577202 */ /* 0x000fc40000000f00 */
[----:B------:R-:W-:Y:S02]  /*0100*/  CS2R R16, SRZ ;  /* 0x0000000000107805 */ /* 0x000fe4000001ff00 */
[----:B------:R-:W-:Y:S02]  /*0110*/  MOV R18, RZ ;  /* 0x000000ff00127202 */ /* 0x000fe40000000f00 */
[----:B------:R-:W-:Y:S01]  /*0120*/  CS2R R8, SRZ ;  /* 0x0000000000087805 */ /* 0x000fe2000001ff00 */
[----:B-1----:R-:W-:Y:S01]  /*0130*/  UISETP.GE.AND UP0, UPT, UR15, 0x1, UPT ;  /* 0x000000010f00788c */ /* 0x002fe2000bf06270 */
[----:B------:R-:W-:Y:S02]  /*0140*/  MOV R38, RZ ;  /* 0x000000ff00267202 */ /* 0x000fe40000000f00 */
[----:B------:R-:W-:Y:S02]  /*0150*/  CS2R R72, SRZ ;  /* 0x0000000000487805 */ /* 0x000fe4000001ff00 */
[----:B------:R-:W-:Y:S01]  /*0160*/  CS2R R74, SRZ ;  /* 0x00000000004a7805 */ /* 0x000fe2000001ff00 */
[----:B------:R-:W1:Y:S03]  /*0170*/  LDCU.64 UR12, c[0x0][0x358] ;  /* 0x00006b00ff0c77ac */ /* 0x000e660008000a00 */
[----:B--2---:R-:W-:Y:S05]  /*0180*/  BRA.U !UP0, `(.L_x_1) ;  /* 0x000000a108107547 */ /* 0x004fea000b800000 */
[----:B------:R-:W2:Y:S01]  /*0190*/  S2R R3, SR_CTAID.X ;  /* 0x0000000000037919 */ /* 0x000ea20000002500 */
[----:B------:R-:W3:Y:S01]  /*01a0*/  LDCU UR4, c[0x0][0x39c] ;  /* 0x00007380ff0477ac */ /* 0x000ee20008000800 */
[----:B------:R-:W-:Y:S01]  /*01b0*/  SHF.L.U32 R2, R0, 0x3, RZ ;  /* 0x0000000300027819 */ /* 0x000fe200000006ff */
[----:B------:R-:W4:Y:S01]  /*01c0*/  LDC R22, c[0x0][0x3a8] ;  /* 0x0000ea00ff167b82 */ /* 0x000f220000000800 */
[--C-:B------:R-:W-:Y:S01]  /*01d0*/  SHF.R.U32.HI R71, RZ, 0x4, R0.reuse ;  /* 0x00000004ff477819 */ /* 0x100fe20000011600 */
[----:B------:R-:W5:Y:S01]  /*01e0*/  S2R R57, SR_CTAID.Y ;  /* 0x0000000000397919 */ /* 0x000f620000002600 */
[C---:B------:R-:W-:Y:S01]  /*01f0*/  LOP3.LUT R70, R2.reuse, 0x78, RZ, 0xc0, !PT ;  /* 0x0000007802467812 */ /* 0x040fe200078ec0ff */
[----:B------:R-:W1:Y:S01]  /*0200*/  LDCU UR7, c[0x0][0x3a4] ;  /* 0x00007480ff0777ac */ /* 0x000e620008000800 */
[C---:B------:R-:W-:Y:S02]  /*0210*/  LOP3.LUT R4, R71.reuse, 0x20, RZ, 0xfc, !PT ;  /* 0x0000002047047812 */ /* 0x040fe400078efcff */
[----:B------:R-:W-:Y:S01]  /*0220*/  SHF.R.U32.HI R0, RZ, 0x3, R0 ;  /* 0x00000003ff007819 */ /* 0x000fe20000011600 */
[----:B------:R-:W1:Y:S01]  /*0230*/  S2UR UR5, SR_CgaCtaId ;  /* 0x00000000000579c3 */ /* 0x000e620000008800 */
[----:B------:R-:W5:Y:S01]  /*0240*/  LDCU UR6, c[0x0][0x398] ;  /* 0x00007300ff0677ac */ /* 0x000f620008000800 */
[----:B------:R-:W-:Y:S01]  /*0250*/  LOP3.LUT R19, R2, 0x38, RZ, 0xc0, !PT ;  /* 0x0000003802137812 */ /* 0x000fe200078ec0ff */
[----:B------:R-:W5:Y:S01]  /*0260*/  LDCU.64 UR8, c[0x0][0x380] ;  /* 0x00007000ff0877ac */ /* 0x000f620008000a00 */
[----:B------:R-:W-:Y:S01]  /*0270*/  UISETP.GE.U32.AND UP0, UPT, UR15, 0x41, UPT ;  /* 0x000000410f00788c */ /* 0x000fe2000bf06070 */
[----:B----4-:R-:W-:Y:S01]  /*0280*/  IMAD R25, R71, R22, RZ ;  /* 0x0000001647197224 */ /* 0x010fe200078e02ff */
[----:B--2---:R-:W-:-:S02]  /*0290*/  LEA R18, R3, R70, 0x7 ;  /* 0x0000004603127211 */ /* 0x004fc400078e38ff */
[C---:B------:R-:W-:Y:S02]  /*02a0*/  LOP3.LUT R3, R71.reuse, 0x10, RZ, 0xfc, !PT ;  /* 0x0000001047037812 */ /* 0x040fe400078efcff */
[----:B---3--:R-:W-:Y:S01]  /*02b0*/  ISETP.GE.AND P0, PT, R18, UR4, PT ;  /* 0x0000000412007c0c */ /* 0x008fe2000bf06270 */
[----:B------:R-:W-:Y:S01]  /*02c0*/  UMOV UR4, 0x400 ;  /* 0x0000040000047882 */ /* 0x000fe20000000000 */
[----:B------:R-:W-:Y:S01]  /*02d0*/  LEA R5, R22, R25, 0x5 ;  /* 0x0000001916057211 */ /* 0x000fe200078e28ff */
[----:B-1----:R-:W-:Y:S01]  /*02e0*/  ULEA UR4, UR5, UR4, 0x18 ;  /* 0x0000000405047291 */ /* 0x002fe2000f8ec0ff */
[----:B------:R-:W-:Y:S02]  /*02f0*/  ISETP.GE.U32.OR P5, PT, R71, UR15, P0 ;  /* 0x0000000f47007c0c */ /* 0x000fe400087a6470 */
[----:B------:R-:W-:Y:S02]  /*0300*/  ISETP.GE.U32.OR P3, PT, R4, UR15, P0 ;  /* 0x0000000f04007c0c */ /* 0x000fe40008766470 */
[----:B------:R-:W-:-:S02]  /*0310*/  ISETP.GE.U32.OR P4, PT, R3, UR15, P0 ;  /* 0x0000000f03007c0c */ /* 0x000fc40008786470 */
[----:B-----5:R-:W-:Y:S02]  /*0320*/  LEA R57, R57, R0, 0x7 ;  /* 0x0000000039397211 */ /* 0x020fe400078e38ff */
[----:B------:R-:W-:Y:S02]  /*0330*/  LEA R61, R19, UR4, 0x1 ;  /* 0x00000004133d7c11 */ /* 0x000fe4000f8e08ff */
[C---:B------:R-:W-:Y:S01]  /*0340*/  IADD3 R59, PT, PT, R57.reuse, 0x20, RZ ;  /* 0x00000020393b7810 */ /* 0x040fe20007ffe0ff */
[C---:B------:R-:W-:Y:S01]  /*0350*/  IMAD R58, R57.reuse, UR7, RZ ;  /* 0x00000007393a7c24 */ /* 0x040fe2000f8e02ff */
[----:B------:R-:W-:Y:S01]  /*0360*/  IADD3 R63, PT, PT, R57, 0x40, RZ ;  /* 0x00000040393f7810 */ /* 0x000fe20007ffe0ff */
[----:B------:R-:W1:Y:S01]  /*0370*/  @!P5 LDC.64 R10, c[0x0][0x388] ;  /* 0x0000e200ff0adb82 */ /* 0x000e620000000a00 */
[-C--:B------:R-:W-:Y:S01]  /*0380*/  @!P5 IADD3 R4, P1, PT, R18, R25.reuse, RZ ;  /* 0x000000191204d210 */ /* 0x080fe20007f3e0ff */
[----:B------:R-:W-:Y:S01]  /*0390*/  IMAD R21, R0, 0x90, R61 ;  /* 0x0000009000157824 */ /* 0x000fe200078e023d */
[----:B------:R-:W-:Y:S01]  /*03a0*/  SHF.R.S32.HI R60, RZ, 0x1f, R58 ;  /* 0x0000001fff3c7819 */ /* 0x000fe2000001143a */
[----:B------:R-:W-:Y:S01]  /*03b0*/  IMAD R62, R59, UR7, RZ ;  /* 0x000000073b3e7c24 */ /* 0x000fe2000f8e02ff */
[----:B------:R-:W-:Y:S01]  /*03c0*/  @!P5 LEA.HI.X.SX32 R6, R25, RZ, 0x1, P1 ;  /* 0x000000ff1906d211 */ /* 0x000fe200008f0eff */
[----:B------:R-:W-:Y:S01]  /*03d0*/  IMAD R65, R63, UR7, RZ ;  /* 0x000000073f417c24 */ /* 0x000fe2000f8e02ff */
[----:B------:R-:W-:Y:S01]  /*03e0*/  @!P4 LEA R3, R22, R25, 0x4 ;  /* 0x000000191603c211 */ /* 0x000fe200078e20ff */
[----:B------:R-:W2:Y:S01]  /*03f0*/  @!P3 LDC.64 R14, c[0x0][0x388] ;  /* 0x0000e200ff0ebb82 */ /* 0x000ea20000000a00 */
[----:B------:R-:W-:-:S02]  /*0400*/  SHF.R.S32.HI R64, RZ, 0x1f, R62 ;  /* 0x0000001fff407819 */ /* 0x000fc4000001143e */
[----:B------:R-:W-:Y:S02]  /*0410*/  SHF.R.S32.HI R66, RZ, 0x1f, R65 ;  /* 0x0000001fff427819 */ /* 0x000fe40000011441 */
[----:B------:R-:W-:Y:S02]  /*0420*/  IADD3 R67, PT, PT, R57, 0x60, RZ ;  /* 0x0000006039437810 */ /* 0x000fe40007ffe0ff */
[----:B------:R-:W-:Y:S01]  /*0430*/  LEA R70, R70, UR4, 0x1 ;  /* 0x0000000446467c11 */ /* 0x000fe2000f8e08ff */
[----:B------:R-:W3:Y:S01]  /*0440*/  @!P4 LDC.64 R12, c[0x0][0x388] ;  /* 0x0000e200ff0ccb82 */ /* 0x000ee20000000a00 */
[----:B------:R-:W-:Y:S01]  /*0450*/  UIADD3 UR4, UPT, UPT, UR15, 0x3f, URZ ;  /* 0x0000003f0f047890 */ /* 0x000fe2000fffe0ff */
[----:B------:R-:W-:Y:S01]  /*0460*/  IMAD R68, R67, UR7, RZ ;  /* 0x0000000743447c24 */ /* 0x000fe2000f8e02ff */
[----:B------:R-:W-:Y:S02]  /*0470*/  IADD3 R56, PT, PT, R70, 0xd800, RZ ;  /* 0x0000d80046387810 */ /* 0x000fe40007ffe0ff */
[----:B------:R-:W-:-:S02]  /*0480*/  USHF.R.S32.HI UR5, URZ, 0x1f, UR4 ;  /* 0x0000001fff057899 */ /* 0x000fc40008011404 */
[----:B------:R-:W-:Y:S01]  /*0490*/  SHF.R.S32.HI R69, RZ, 0x1f, R68 ;  /* 0x0000001fff457819 */ /* 0x000fe20000011444 */
[----:B------:R-:W-:Y:S01]  /*04a0*/  IMAD R23, R71, 0x110, R56 ;  /* 0x0000011047177824 */ /* 0x000fe200078e0238 */
[----:B-1----:R-:W-:Y:S01]  /*04b0*/  @!P5 LEA R10, P1, R4, R10, 0x1 ;  /* 0x0000000a040ad211 */ /* 0x002fe200078208ff */
[----:B------:R-:W-:-:S03]  /*04c0*/  ULEA.HI UR5, UR5, UR4, URZ, 0x6 ;  /* 0x0000000405057291 */ /* 0x000fc6000f8f30ff */
[----:B------:R-:W-:Y:S02]  /*04d0*/  @!P5 LEA.HI.X R11, R4, R11, R6, 0x1, P1 ;  /* 0x0000000b040bd211 */ /* 0x000fe400008f0c06 */
[C---:B------:R-:W-:Y:S02]  /*04e0*/  @!P4 IADD3 R6, P1, PT, R18.reuse, R3, RZ ;  /* 0x000000031206c210 */ /* 0x040fe40007f3e0ff */
[----:B------:R-:W-:Y:S02]  /*04f0*/  @!P3 IADD3 R4, P2, PT, R18, R5, RZ ;  /* 0x000000051204b210 */ /* 0x000fe40007f5e0ff */
[----:B------:R-:W-:Y:S02]  /*0500*/  @!P4 LEA.HI.X.SX32 R7, R3, RZ, 0x1, P1 ;  /* 0x000000ff0307c211 */ /* 0x000fe400008f0eff */
[----:B------:R-:W-:Y:S02]  /*0510*/  @!P3 LEA.HI.X.SX32 R3, R5, RZ, 0x1, P2 ;  /* 0x000000ff0503b211 */ /* 0x000fe400010f0eff */
[----:B--2---:R-:W-:-:S02]  /*0520*/  @!P3 LEA R14, P2, R4, R14, 0x1 ;  /* 0x0000000e040eb211 */ /* 0x004fc400078408ff */
[----:B---3--:R-:W-:Y:S02]  /*0530*/  @!P4 LEA R12, P1, R6, R12, 0x1 ;  /* 0x0000000c060cc211 */ /* 0x008fe400078208ff */
[----:B------:R-:W-:Y:S02]  /*0540*/  LEA R5, R22, R5, 0x4 ;  /* 0x0000000516057211 */ /* 0x000fe400078e20ff */
[----:B------:R-:W-:Y:S02]  /*0550*/  @!P3 LEA.HI.X R15, R4, R15, R3, 0x1, P2 ;  /* 0x0000000f040fb211 */ /* 0x000fe400010f0c03 */
[----:B------:R-:W-:Y:S02]  /*0560*/  @!P4 LEA.HI.X R13, R6, R13, R7, 0x1, P1 ;  /* 0x0000000d060dc211 */ /* 0x000fe400008f0c07 */
[----:B------:R-:W-:Y:S02]  /*0570*/  IADD3 R17, P2, PT, R18, R5, RZ ;  /* 0x0000000512117210 */ /* 0x000fe40007f5e0ff */
[----:B------:R-:W-:-:S02]  /*0580*/  ISETP.GE.U32.AND P1, PT, R19, UR15, PT ;  /* 0x0000000f13007c0c */ /* 0x000fc4000bf26070 */
[----:B------:R-:W-:Y:S02]  /*0590*/  IADD3 R3, P6, PT, R19, R58, RZ ;  /* 0x0000003a13037210 */ /* 0x000fe40007fde0ff */
[----:B------:R-:W-:Y:S02]  /*05a0*/  LEA.HI.X.SX32 R20, R5, RZ, 0x1, P2 ;  /* 0x000000ff05147211 */ /* 0x000fe400010f0eff */
[----:B------:R-:W-:Y:S02]  /*05b0*/  ISETP.GE.OR P2, PT, R57, UR6, P1 ;  /* 0x0000000639007c0c */ /* 0x000fe40008f46670 */
[----:B------:R-:W-:Y:S02]  /*05c0*/  IADD3.X R4, PT, PT, RZ, R60, RZ, P6, !PT ;  /* 0x0000003cff047210 */ /* 0x000fe400037fe4ff */
[----:B------:R-:W-:-:S04]  /*05d0*/  LEA R2, P6, R3, UR8, 0x1 ;  /* 0x0000000803027c11 */ /* 0x000fc8000f8c08ff */
[----:B------:R-:W-:Y:S02]  /*05e0*/  LEA.HI.X R3, R3, UR9, R4, 0x1, P6 ;  /* 0x0000000903037c11 */ /* 0x000fe4000b0f0c04 */
[----:B------:R-:W-:-:S03]  /*05f0*/  IADD3 R0, P6, PT, R19, R62, RZ ;  /* 0x0000003e13007210 */ /* 0x000fc60007fde0ff */
[----:B------:R-:W-:Y:S01]  /*0600*/  @!PT LDS RZ, [RZ] ;  /* 0x00000000fffff984 */ /* 0x000fe20000000800 */
[----:B------:R-:W-:Y:S01]  /*0610*/  @!PT LDS RZ, [RZ] ;  /* 0x00000000fffff984 */ /* 0x000fe20000000800 */
[----:B------:R-:W-:Y:S01]  /*0620*/  @!PT LDS RZ, [RZ] ;  /* 0x00000000fffff984 */ /* 0x000fe20000000800 */
[----:B------:R1:W-:Y:S01]  /*0630*/  @!P2 LDGSTS.E.128 [R21], desc[UR12][R2.64] ;  /* 0x000000000215afae */ /* 0x0003e2000b9a180c */
[----:B------:R-:W-:Y:S02]  /*0640*/  IADD3.X R5, PT, PT, RZ, R64, RZ, P6, !PT ;  /* 0x00000040ff057210 */ /* 0x000fe400037fe4ff */
[C---:B------:R-:W-:Y:S01]  /*0650*/  LEA R4, P6, R0.reuse, UR8, 0x1 ;  /* 0x0000000800047c11 */ /* 0x040fe2000f8c08ff */
[----:B------:R1:W-:Y:S01]  /*0660*/  @P2 STS.128 [R21], RZ ;  /* 0x000000ff15002388 */ /* 0x0003e20000000c00 */
[----:B------:R-:W-:Y:S02]  /*0670*/  ISETP.GE.OR P2, PT, R59, UR6, P1 ;  /* 0x000000063b007c0c */ /* 0x000fe40008f46670 */
[----:B------:R-:W-:Y:S02]  /*0680*/  LEA.HI.X R5, R0, UR9, R5, 0x1, P6 ;  /* 0x0000000900057c11 */ /* 0x000fe4000b0f0c05 */
[----:B------:R-:W-:Y:S02]  /*0690*/  LOP3.LUT R0, R71, 0x30, RZ, 0xfc, !PT ;  /* 0x0000003047007812 */ /* 0x000fe400078efcff */
[----:B------:R-:W-:-:S07]  /*06a0*/  IADD3 R7, P6, PT, R19, R65, RZ ;  /* 0x0000004113077210 */ /* 0x000fce0007fde0ff */
[----:B------:R-:W-:Y:S01]  /*06b0*/  @!PT LDS RZ, [RZ] ;  /* 0x00000000fffff984 */ /* 0x000fe20000000800 */
[----:B------:R-:W-:Y:S01]  /*06c0*/  @!PT LDS RZ, [RZ] ;  /* 0x00000000fffff984 */ /* 0x000fe20000000800 */
[----:B------:R-:W-:Y:S01]  /*06d0*/  @!PT LDS RZ, [RZ] ;  /* 0x00000000fffff984 */ /* 0x000fe20000000800 */
[----:B------:R1:W-:Y:S04]  /*06e0*/  @!P2 LDGSTS.E.128 [R21+0x1200], desc[UR12][R4.64] ;  /* 0x012000000415afae */ /* 0x0003e8000b9a180c */
[----:B------:R1:W-:Y:S01]  /*06f0*/  @P2 STS.128 [R21+0x1200], RZ ;  /* 0x001200ff15002388 */ /* 0x0003e20000000c00 */
[----:B------:R-:W-:Y:S02]  /*0700*/  ISETP.GE.U32.OR P2, PT, R0, UR15, P0 ;  /* 0x0000000f00007c0c */ /* 0x000fe40008746470 */
[----:B------:R-:W-:Y:S02]  /*0710*/  IADD3.X R0, PT, PT, RZ, R66, RZ, P6, !PT ;  /* 0x00000042ff007210 */ /* 0x000fe400037fe4ff */
[----:B------:R-:W-:-:S04]  /*0720*/  LEA R6, P6, R7, UR8, 0x1 ;  /* 0x0000000807067c11 */ /* 0x000fc8000f8c08ff */
[----:B------:R-:W-:Y:S02]  /*0730*/  LEA.HI.X R7, R7, UR9, R0, 0x1, P6 ;  /* 0x0000000907077c11 */ /* 0x000fe4000b0f0c00 */
[----:B------:R-:W-:Y:S02]  /*0740*/  ISETP.GE.OR P6, PT, R63, UR6, P1 ;  /* 0x000000063f007c0c */ /* 0x000fe40008fc6670 */
[----:B------:R-:W-:Y:S01]  /*0750*/  ISETP.GE.OR P1, PT, R67, UR6, P1 ;  /* 0x0000000643007c0c */ /* 0x000fe20008f26670 */
[----:B------:R-:W2:Y:S10]  /*0760*/  @!P2 LDC.64 R26, c[0x0][0x388] ;  /* 0x0000e200ff1aab82 */ /* 0x000eb40000000a00 */
[----:B------:R-:W-:Y:S01]  /*0770*/  @!PT LDS RZ, [RZ] ;  /* 0x00000000fffff984 */ /* 0x000fe20000000800 */
[----:B------:R-:W-:Y:S01]  /*0780*/  @!PT LDS RZ, [RZ] ;  /* 0x00000000fffff984 */ /* 0x000fe20000000800 */
[----:B------:R-:W-:Y:S01]  /*0790*/  @!PT LDS RZ, [RZ] ;  /* 0x00000000fffff984 */ /* 0x000fe20000000800 */
[----:B------:R1:W-:Y:S04]  /*07a0*/  @!P6 LDGSTS.E.128 [R21+0x2400], desc[UR12][R6.64] ;  /* 0x024000000615efae */ /* 0x0003e8000b9a180c */
[----:B------:R1:W-:Y:S01]  /*07b0*/  @P6 STS.128 [R21+0x2400], RZ ;  /* 0x002400ff15006388 */ /* 0x0003e20000000c00 */
[----:B------:R-:W-:-:S04]  /*07c0*/  IADD3 R0, P6, PT, R19, R68, RZ ;  /* 0x0000004413007210 */ /* 0x000fc80007fde0ff */
[----:B------:R-:W-:Y:S02]  /*07d0*/  IADD3.X R9, PT, PT, RZ, R69, RZ, P6, !PT ;  /* 0x00000045ff097210 */ /* 0x000fe400037fe4ff */
[----:B------:R-:W-:Y:S01]  /*07e0*/  LEA R8, P6, R0, UR8, 0x1 ;  /* 0x0000000800087c11 */ /* 0x000fe2000f8c08ff */
[----:B------:R-:W-:-:S03]  /*07f0*/  USHF.R.S32.HI UR8, URZ, 0x6, UR5 ;  /* 0x00000006ff087899 */ /* 0x000fc60008011405 */
[----:B------:R-:W-:Y:S02]  /*0800*/  LEA.HI.X R9, R0, UR9, R9, 0x1, P6 ;  /* 0x0000000900097c11 */ /* 0x000fe4000b0f0c09 */
[----:B--2---:R-:W-:-:S03]  /*0810*/  @!P2 LEA R16, P6, R17, R26, 0x1 ;  /* 0x0000001a1110a211 */ /* 0x004fc600078c08ff */
[----:B------:R-:W-:Y:S01]  /*0820*/  @!PT LDS RZ, [RZ] ;  /* 0x00000000fffff984 */ /* 0x000fe20000000800 */
[----:B------:R-:W-:Y:S01]  /*0830*/  @!PT LDS RZ, [RZ] ;  /* 0x00000000fffff984 */ /* 0x000fe20000000800 */
[----:B------:R-:W-:Y:S01]  /*0840*/  @!PT LDS RZ, [RZ] ;  /* 0x00000000fffff984 */ /* 0x000fe20000000800 */
[----:B------:R1:W-:Y:S01]  /*0850*/  @!P1 LDGSTS.E.128 [R21+0x3600], desc[UR12][R8.64] ;  /* 0x0360000008159fae */ /* 0x0003e2000b9a180c */
[----:B------:R-:W-:-:S03]  /*0860*/  @!P2 LEA.HI.X R17, R17, R27, R20, 0x1, P6 ;  /* 0x0000001b1111a211 */ /* 0x000fc600030f0c14 */
[----:B------:R1:W-:Y:S04]  /*0870*/  @P1 STS.128 [R21+0x3600], RZ ;  /* 0x003600ff15001388 */ /* 0x0003e80000000c00 */
[----:B------:R-:W-:Y:S01]  /*0880*/  @!PT LDS RZ, [RZ] ;  /* 0x00000000fffff984 */ /* 0x000fe20000000800 */
[----:B------:R-:W-:Y:S01]  /*0890*/  @!PT LDS RZ, [RZ] ;  /* 0x00000000fffff984 */ /* 0x000fe20000000800 */
[----:B------:R-:W-:Y:S01]  /*08a0*/  @!PT LDS RZ, [RZ] ;  /* 0x00000000fffff984 */ /* 0x000fe20000000800 */
[----:B------:R1:W-:Y:S04]  /*08b0*/  @!P5 LDGSTS.E.128 [R23], desc[UR12][R10.64] ;  /* 0x000000000a17dfae */ /* 0x0003e8000b9a180c */
[----:B------:R1:W-:Y:S04]  /*08c0*/  @P5 STS.128 [R23], RZ ;  /* 0x000000ff17005388 */ /* 0x0003e80000000c00 */
[----:B------:R-:W-:Y:S01]  /*08d0*/  @!PT LDS RZ, [RZ] ;  /* 0x00000000fffff984 */ /* 0x000fe20000000800 */
[----:B------:R-:W-:Y:S01]  /*08e0*/  @!PT LDS RZ, [RZ] ;  /* 0x00000000fffff984 */ /* 0x000fe20000000800 */
[----:B------:R-:W-:Y:S01]  /*08f0*/  @!PT LDS RZ, [RZ] ;  /* 0x00000000fffff984 */ /* 0x000fe20000000800 */
[----:B------:R1:W-:Y:S04]  /*0900*/  @!P4 LDGSTS.E.128 [R23+0x1100], desc[UR12][R12.64] ;  /* 0x011000000c17cfae */ /* 0x0003e8000b9a180c */
[----:B------:R1:W-:Y:S04]  /*0910*/  @P4 STS.128 [R23+0x1100], RZ ;  /* 0x001100ff17004388 */ /* 0x0003e80000000c00 */
        /* <DEDUP_REMOVED lines=10> */
[----:B------:R-:W0:Y:S01]  /*09c0*/  LDGDEPBAR ;  /* 0x00000000000079af */ /* 0x000e220000000000 */
[----:B------:R-:W-:Y:S05]  /*09d0*/  BRA.U !UP0, `(.L_x_2) ;  /* 0x00000005084c7547 */ /* 0x000fea000b800000 */
[----:B------:R-:W-:Y:S01]  /*09e0*/  LOP3.LUT R0, R71, 0x40, RZ, 0xfc, !PT ;  /* 0x0000004047007812 */ /* 0x000fe200078efcff */
[----:B------:R-:W-:Y:S01]  /*09f0*/  BSSY.RECONVERGENT B0, `(.L_x_3) ;  /* 0x0000050000007945 */ /* 0x000fe20003800200 */
[----:B------:R-:W-:Y:S02]  /*0a00*/  IADD3 R19, PT, PT, R19, 0x40, RZ ;  /* 0x0000004013137810 */ /* 0x000fe40007ffe0ff */
[----:B------:R-:W-:Y:S02]  /*0a10*/  ISETP.GE.U32.OR P4, PT, R0, UR15, P0 ;  /* 0x0000000f00007c0c */ /* 0x000fe40008786470 */
[----:B------:R-:W-:Y:S02]  /*0a20*/  LOP3.LUT R0, R71, 0x50, RZ, 0xfc, !PT ;  /* 0x0000005047007812 */ /* 0x000fe400078efcff */
[----:B------:R-:W-:Y:S02]  /*0a30*/  ISETP.GE.U32.AND P1, PT, R19, UR15, PT ;  /* 0x0000000f13007c0c */ /* 0x000fe4000bf26070 */
[----:B------:R-:W-:-:S02]  /*0a40*/  ISETP.GE.U32.OR P3, PT, R0, UR15, P0 ;  /* 0x0000000f00007c0c */ /* 0x000fc40008766470 */
[----:B------:R-:W-:Y:S02]  /*0a50*/  LOP3.LUT R0, R71, 0x60, RZ, 0xfc, !PT ;  /* 0x0000006047007812 */ /* 0x000fe400078efcff */
[----:B------:R-:W-:Y:S02]  /*0a60*/  ISETP.GE.OR P6, PT, R57, UR6, P1 ;  /* 0x0000000639007c0c */ /* 0x000fe40008fc6670 */
[----:B------:R-:W-:Y:S01]  /*0a70*/  ISETP.GE.U32.OR P2, PT, R0, UR15, P0 ;  /* 0x0000000f00007c0c */ /* 0x000fe20008746470 */
[----:B-1----:R-:W1:Y:S01]  /*0a80*/  @!P4 LDC.64 R14, c[0x0][0x388] ;  /* 0x0000e200ff0ecb82 */ /* 0x002e620000000a00 */
[----:B------:R-:W-:Y:S02]  /*0a90*/  ISETP.GE.OR P5, PT, R59, UR6, P1 ;  /* 0x000000063b007c0c */ /* 0x000fe40008fa6670 */
[----:B------:R-:W-:-:S04]  /*0aa0*/  LEA R25, R22, R25, 0x6 ;  /* 0x0000001916197211 */ /* 0x000fc800078e30ff */
[-C--:B------:R-:W-:Y:S01]  /*0ab0*/  @!P3 LEA R13, R22, R25.reuse, 0x4 ;  /* 0x00000019160db211 */ /* 0x080fe200078e20ff */
[----:B------:R-:W2:Y:S02]  /*0ac0*/  @!P3 LDC.64 R16, c[0x0][0x388] ;  /* 0x0000e200ff10bb82 */ /* 0x000ea40000000a00 */
[----:B------:R-:W-:Y:S01]  /*0ad0*/  @!PT LDS RZ, [RZ] ;  /* 0x00000000fffff984 */ /* 0x000fe20000000800 */
[----:B------:R-:W-:Y:S01]  /*0ae0*/  @!PT LDS RZ, [RZ] ;  /* 0x00000000fffff984 */ /* 0x000fe20000000800 */
[----:B------:R-:W-:Y:S01]  /*0af0*/  @!PT LDS RZ, [RZ] ;  /* 0x00000000fffff984 */ /* 0x000fe20000000800 */
[----:B------:R2:W-:Y:S04]  /*0b00*/  @!P6 LDGSTS.E.128 [R21+0x4800], desc[UR12][R2.64+0x80] ;  /* 0x048000800215efae */ /* 0x0005e8000b9a180c */
[----:B------:R3:W-:Y:S01]  /*0b10*/  @P6 STS.128 [R21+0x4800], RZ ;  /* 0x004800ff15006388 */ /* 0x0007e20000000c00 */
[----:B------:R-:W-:Y:S01]  /*0b20*/  @!P4 IADD3 R11, P6, PT, R18, R25, RZ ;  /* 0x00000019120bc210 */ /* 0x000fe20007fde0ff */
[----:B------:R-:W4:Y:S02]  /*0b30*/  @!P2 LDC.64 R26, c[0x0][0x388] ;  /* 0x0000e200ff1aab82 */ /* 0x000f240000000a00 */
[----:B------:R-:W-:Y:S01]  /*0b40*/  @!PT LDS RZ, [RZ] ;  /* 0x00000000fffff984 */ /* 0x000fe20000000800 */
[----:B------:R-:W-:Y:S01]  /*0b50*/  @!PT LDS RZ, [RZ] ;  /* 0x00000000fffff984 */ /* 0x000fe20000000800 */
[----:B------:R-:W-:Y:S01]  /*0b60*/  @!PT LDS RZ, [RZ] ;  /* 0x00000000fffff984 */ /* 0x000fe20000000800 */
[----:B------:R5:W-:Y:S01]  /*0b70*/  @!P5 LDGSTS.E.128 [R21+0x5a00], desc[UR12][R4.64+0x80] ;  /* 0x05a000800415dfae */ /* 0x000be2000b9a180c */
[----:B------:R-:W-:-:S02]  /*0b80*/  @!P4 LEA.HI.X.SX32 R12, R25, RZ, 0x1, P6 ;  /* 0x000000ff190cc211 */ /* 0x000fc400030f0eff */
[----:B------:R-:W-:Y:S01]  /*0b90*/  @!P3 IADD3 R0, P6, PT, R18, R13, RZ ;  /* 0x0000000d1200b210 */ /* 0x000fe20007fde0ff */
[----:B------:R3:W-:Y:S01]  /*0ba0*/  @P5 STS.128 [R21+0x5a00], RZ ;  /* 0x005a00ff15005388 */ /* 0x0007e20000000c00 */
[----:B------:R-:W-:Y:S02]  /*0bb0*/  LEA R25, R22, R25, 0x5 ;  /* 0x0000001916197211 */ /* 0x000fe400078e28ff */
[----:B-1----:R-:W-:Y:S02]  /*0bc0*/  @!P4 LEA R10, P5, R11, R14, 0x1 ;  /* 0x0000000e0b0ac211 */ /* 0x002fe400078a08ff */
[----:B------:R-:W-:Y:S02]  /*0bd0*/  @!P3 LEA.HI.X.SX32 R13, R13, RZ, 0x1, P6 ;  /* 0x000000ff0d0db211 */ /* 0x000fe400030f0eff */
[----:B------:R-:W-:Y:S02]  /*0be0*/  @!P4 LEA.HI.X R11, R11, R15, R12, 0x1, P5 ;  /* 0x0000000f0b0bc211 */ /* 0x000fe400028f0c0c */
[----:B------:R-:W-:-:S02]  /*0bf0*/  ISETP.GE.OR P5, PT, R63, UR6, P1 ;  /* 0x000000063f007c0c */ /* 0x000fc40008fa6670 */
[C---:B--2---:R-:W-:Y:S02]  /*0c00*/  @!P3 LEA R2, P6, R0.reuse, R16, 0x1 ;  /* 0x000000100002b211 */ /* 0x044fe400078c08ff */
[----:B------:R-:W-:Y:S02]  /*0c10*/  ISETP.GE.OR P1, PT, R67, UR6, P1 ;  /* 0x0000000643007c0c */ /* 0x000fe40008f26670 */
[----:B------:R-:W-:Y:S02]  /*0c20*/  @!P3 LEA.HI.X R3, R0, R17, R13, 0x1, P6 ;  /* 0x000000110003b211 */ /* 0x000fe400030f0c0d */
[----:B------:R-:W-:-:S04]  /*0c30*/  @!P2 IADD3 R0, P6, PT, R18, R25, RZ ;  /* 0x000000191200a210 */ /* 0x000fc80007fde0ff */
[----:B-----5:R-:W-:Y:S01]  /*0c40*/  @!P2 LEA.HI.X.SX32 R5, R25, RZ, 0x1, P6 ;  /* 0x000000ff1905a211 */ /* 0x020fe200030f0eff */
[----:B------:R-:W-:Y:S01]  /*0c50*/  @!PT LDS RZ, [RZ] ;  /* 0x00000000fffff984 */ /* 0x000fe20000000800 */
[----:B------:R-:W-:Y:S01]  /*0c60*/  @!PT LDS RZ, [RZ] ;  /* 0x00000000fffff984 */ /* 0x000fe20000000800 */
[----:B------:R-:W-:Y:S01]  /*0c70*/  @!PT LDS RZ, [RZ] ;  /* 0x00000000fffff984 */ /* 0x000fe20000000800 */
[----:B------:R3:W-:Y:S01]  /*0c80*/  @!P5 LDGSTS.E.128 [R21+0x6c00], desc[UR12][R6.64+0x80] ;  /* 0x06c000800615dfae */ /* 0x0007e2000b9a180c */
[----:B----4-:R-:W-:Y:S02]  /*0c90*/  @!P2 LEA R4, P6, R0, R26, 0x1 ;  /* 0x0000001a0004a211 */ /* 0x010fe400078c08ff */
[----:B------:R-:W-:Y:S01]  /*0ca0*/  LEA R25, R22, R25, 0x4 ;  /* 0x0000001916197211 */ /* 0x000fe200078e20ff */
[----:B------:R3:W-:Y:S01]  /*0cb0*/  @P5 STS.128 [R21+0x6c00], RZ ;  /* 0x006c00ff15005388 */ /* 0x0007e20000000c00 */
[----:B------:R-:W-:Y:S02]  /*0cc0*/  @!P2 LEA.HI.X R5, R0, R27, R5, 0x1, P6 ;  /* 0x0000001b0005a211 */ /* 0x000fe400030f0c05 */
[----:B------:R-:W-:Y:S01]  /*0cd0*/  LOP3.LUT R0, R71, 0x70, RZ, 0xfc, !PT ;  /* 0x0000007047007812 */ /* 0x000fe200078efcff */
[----:B------:R-:W-:Y:S01]  /*0ce0*/  @!PT LDS RZ, [RZ] ;  /* 0x00000000fffff984 */ /* 0x000fe20000000800 */
[----:B------:R-:W-:Y:S01]  /*0cf0*/  @!PT LDS RZ, [RZ] ;  /* 0x00000000fffff984 */ /* 0x000fe20000000800 */
[----:B------:R-:W-:Y:S01]  /*0d00*/  @!PT LDS RZ, [RZ] ;  /* 0x00000000fffff984 */ /* 0x000fe20000000800 */
[----:B------:R3:W-:Y:S03]  /*0d10*/  @!P1 LDGSTS.E.128 [R21+0x7e00], desc[UR12][R8.64+0x80] ;  /* 0x07e0008008159fae */ /* 0x0007e6000b9a180c */
[----:B------:R-:W-:Y:S01]  /*0d20*/  ISETP.GE.U32.OR P0, PT, R0, UR15, P0 ;  /* 0x0000000f00007c0c */ /* 0x000fe20008706470 */
[----:B------:R3:W-:Y:S01]  /*0d30*/  @P1 STS.128 [R21+0x7e00], RZ ;  /* 0x007e00ff15001388 */ /* 0x0007e20000000c00 */
[----:B------:R-:W-:-:S03]  /*0d40*/  IADD3 R18, P1, PT, R18, R25, RZ ;  /* 0x0000001912127210 */ /* 0x000fc60007f3e0ff */
[----:B------:R-:W-:Y:S01]  /*0d50*/  @!PT LDS RZ, [RZ] ;  /* 0x00000000fffff984 */ /* 0x000fe20000000800 */
[----:B------:R-:W-:Y:S01]  /*0d60*/  @!PT LDS RZ, [RZ] ;  /* 0x00000000fffff984 */ /* 0x000fe20000000800 */
[----:B------:R-:W-:Y:S01]  /*0d70*/  @!PT LDS RZ, [RZ] ;  /* 0x00000000fffff984 */ /* 0x000fe20000000800 */
[----:B------:R3:W-:Y:S01]  /*0d80*/  @!P4 LDGSTS.E.128 [R23+0x4400], desc[UR12][R10.64] ;  /* 0x044000000a17cfae */ /* 0x0007e2000b9a180c */
[----:B------:R-:W-:-:S03]  /*0d90*/  LEA.HI.X.SX32 R25, R25, RZ, 0x1, P1 ;  /* 0x000000ff19197211 */ /* 0x000fc600008f0eff */
        /* <DEDUP_REMOVED lines=10> */
[----:B------:R3:W-:Y:S01]  /*0e40*/  @P2 STS.128 [R23+0x6600], RZ ;  /* 0x006600ff17002388 */ /* 0x0007e20000000c00 */
[----:B------:R-:W-:Y:S05]  /*0e50*/  @P0 BRA `(.L_x_4) ;  /* 0x0000000000200947 */ /* 0x000fea0003800000 */
[----:B------:R-:W3:Y:S02]  /*0e60*/  LDCU.64 UR4, c[0x0][0x388] ;  /* 0x00007100ff0477ac */ /* 0x000ee40008000a00 */
[----:B---3--:R-:W-:-:S04]  /*0e70*/  LEA R2, P0, R18, UR4, 0x1 ;  /* 0x0000000412027c11 */ /* 0x008fc8000f8008ff */
[----:B------:R-:W-:-:S05]  /*0e80*/  LEA.HI.X R3, R18, UR5, R25, 0x1, P0 ;  /* 0x0000000512037c11 */ /* 0x000fca00080f0c19 */
[----:B------:R-:W-:Y:S01]  /*0e90*/  @!PT LDS RZ, [RZ] ;  /* 0x00000000fffff984 */ /* 0x000fe20000000800 */
[----:B------:R-:W-:Y:S01]  /*0ea0*/  @!PT LDS RZ, [RZ] ;  /* 0x00000000fffff984 */ /* 0x000fe20000000800 */
[----:B------:R-:W-:Y:S01]  /*0eb0*/  @!PT LDS RZ, [RZ] ;  /* 0x00000000fffff984 */ /* 0x000fe20000000800 */
[----:B------:R1:W-:Y:S01]  /*0ec0*/  LDGSTS.E.128 [R23+0x7700], desc[UR12][R2.64] ;  /* 0x0770000002177fae */ /* 0x0003e2000b9a180c */
[----:B------:R-:W-:Y:S05]  /*0ed0*/  BRA `(.L_x_5) ;  /* 0x0000000000047947 */ /* 0x000fea0003800000 */
.L_x_4:
[----:B------:R2:W-:Y:S02]  /*0ee0*/  STS.128 [R23+0x7700], RZ ;  /* 0x007700ff17007388 */ /* 0x0005e40000000c00 */
.L_x_5:
[----:B------:R-:W-:Y:S05]  /*0ef0*/  BSYNC.RECONVERGENT B0 ;  /* 0x0000000000007941 */ /* 0x000fea0003800200 */
.L_x_3:
[----:B------:R-:W0:Y:S02]  /*0f00*/  LDGDEPBAR ;  /* 0x00000000000079af */ /* 0x000e240000000000 */
.L_x_2:
[----:B------:R-:W-:Y:S01]  /*0f10*/  HFMA2 R37, -RZ, RZ, 0, 0 ;  /* 0x00000000ff257431 */ /* 0x000fe200000001ff */
[----:B------:R-:W-:Y:S01]  /*0f20*/  UISETP.LT.AND UP0, UPT, UR8, 0x1, UPT ;  /* 0x000000010800788c */ /* 0x000fe2000bf01270 */
[----:B------:R-:W-:Y:S01]  /*0f30*/  HFMA2 R87, -RZ, RZ, 0, 0 ;  /* 0x00000000ff577431 */ /* 0x000fe200000001ff */
[----:B-1-3--:R-:W-:Y:S01]  /*0f40*/  CS2R R10, SRZ ;  /* 0x00000000000a7805 */ /* 0x00afe2000001ff00 */
[----:B------:R-:W-:Y:S01]  /*0f50*/  HFMA2 R18, -RZ, RZ, 0, 0 ;  /* 0x00000000ff127431 */ /* 0x000fe200000001ff */
[----:B------:R-:W-:Y:S01]  /*0f60*/  CS2R R76, SRZ ;  /* 0x00000000004c7805 */ /* 0x000fe2000001ff00 */
[----:B------:R-:W-:Y:S01]  /*0f70*/  HFMA2 R38, -RZ, RZ, 0, 0 ;  /* 0x00000000ff267431 */ /* 0x000fe200000001ff */
[----:B------:R-:W-:Y:S02]  /*0f80*/  CS2R R78, SRZ ;  /* 0x00000000004e7805 */ /* 0x000fe4000001ff00 */
[----:B------:R-:W-:Y:S02]  /*0f90*/  CS2R R80, SRZ ;  /* 0x0000000000507805 */ /* 0x000fe4000001ff00 */
[----:B------:R-:W-:-:S02]  /*0fa0*/  CS2R R4, SRZ ;  /* 0x0000000000047805 */ /* 0x000fc4000001ff00 */
[----:B------:R-:W-:Y:S02]  /*0fb0*/  CS2R R6, SRZ ;  /* 0x0000000000067805 */ /* 0x000fe4000001ff00 */
[----:B------:R-:W-:Y:S02]  /*0fc0*/  MOV R14, RZ ;  /* 0x000000ff000e7202 */ /* 0x000fe40000000f00 */
[----:B------:R-:W-:Y:S02]  /*0fd0*/  CS2R R12, SRZ ;  /* 0x00000000000c7805 */ /* 0x000fe4000001ff00 */
[----:B------:R-:W-:Y:S02]  /*0fe0*/  CS2R R82, SRZ ;  /* 0x0000000000527805 */ /* 0x000fe4000001ff00 */
[----:B------:R-:W-:Y:S02]  /*0ff0*/  MOV R85, RZ ;  /* 0x000000ff00557202 */ /* 0x000fe40000000f00 */
[----:B------:R-:W-:-:S02]  /*1000*/  CS2R R16, SRZ ;  /* 0x0000000000107805 */ /* 0x000fc4000001ff00 */
[----:B------:R-:W-:Y:S02]  /*1010*/  MOV R89, RZ ;  /* 0x000000ff00597202 */ /* 0x000fe40000000f00 */
[----:B------:R-:W-:Y:S02]  /*1020*/  CS2R R8, SRZ ;  /* 0x0000000000087805 */ /* 0x000fe4000001ff00 */
[----:B------:R-:W-:Y:S02]  /*1030*/  CS2R R72, SRZ ;  /* 0x0000000000487805 */ /* 0x000fe4000001ff00 */
[----:B------:R-:W-:Y:S01]  /*1040*/  CS2R R74, SRZ ;  /* 0x00000000004a7805 */ /* 0x000fe2000001ff00 */
[----:B------:R-:W1:Y:S01]  /*1050*/  LDCU UR18, c[0x0][0x39c] ;  /* 0x00007380ff1277ac */ /* 0x000e620008000800 */
[----:B------:R-:W3:Y:S01]  /*1060*/  LDCU UR17, c[0x0][0x398] ;  /* 0x00007300ff1177ac */ /* 0x000ee20008000800 */
[----:B------:R-:W4:Y:S01]  /*1070*/  LDCU UR16, c[0x0][0x3a0] ;  /* 0x00007400ff1077ac */ /* 0x000f220008000800 */
[----:B------:R-:W5:Y:S01]  /*1080*/  LDCU UR19, c[0x0][0x3a8] ;  /* 0x00007500ff1377ac */ /* 0x000f620008000800 */
[----:B------:R-:W1:Y:S01]  /*1090*/  LDCU.64 UR20, c[0x0][0x388] ;  /* 0x00007100ff1477ac */ /* 0x000e620008000a00 */
[----:B------:R-:W-:Y:S01]  /*10a0*/  USEL UR14, UR8, 0x1, !UP0 ;  /* 0x00000001080e7887 */ /* 0x000fe2000c000000 */
[----:B------:R-:W-:-:S11]  /*10b0*/  UMOV UR4, URZ ;  /* 0x000000ff00047c82 */ /* 0x000fd60008000000 */
.L_x_12:
[----:B------:R-:W-:Y:S02]  /*10c0*/  UISETP.GE.U32.AND UP0, UPT, UR15, 0x81, UPT ;  /* 0x000000810f00788c */ /* 0x000fe4000bf06070 */
[----:B------:R-:W-:-:S04]  /*10d0*/  UIADD3 UR9, UPT, UPT, UR4, 0x2, URZ ;  /* 0x0000000204097890 */ /* 0x000fc8000fffe0ff */
[----:B------:R-:W-:-:S04]  /*10e0*/  UIMAD.WIDE.U32 UR6, UR9, -0x55555555, URZ ;  /* 0xaaaaaaab090678a5 */ /* 0x000fc8000f8e00ff */
[----:B------:R-:W-:-:S04]  /*10f0*/  USHF.R.U32.HI UR7, URZ, 0x1, UR7 ;  /* 0x00000001ff077899 */ /* 0x000fc80008011607 */
[----:B------:R-:W-:Y:S01]  /*1100*/  UIMAD UR10, UR7, -0x3, UR9 ;  /* 0xfffffffd070a78a4 */ /* 0x000fe2000f8e0209 */
[----:B-12-4-:R-:W-:Y:S11]  /*1110*/  BRA.U !UP0, `(.L_x_6) ;  /* 0x0000000108087547 */ /* 0x016ff6000b800000 */
[----:B------:R-:W-:-:S04]  /*1120*/  DEPBAR.LE SB0, 0x1 ;  /* 0x000080400000791a */ /* 0x000fc80000000000 */
[----:B------:R-:W-:Y:S05]  /*1130*/  BRA `(.L_x_7) ;  /* 0x0000000000047947 */ /* 0x000fea0003800000 */
.L_x_6:
[----:B------:R-:W-:-:S04]  /*1140*/  DEPBAR.LE SB0, 0x0 ;  /* 0x000080000000791a */ /* 0x000fc80000000000 */
.L_x_7:
[----:B------:R-:W1:Y:S01]  /*1150*/  S2R R0, SR_TID.X ;  /* 0x0000000000007919 */ /* 0x000e620000002100 */
[----:B------:R-:W2:Y:S01]  /*1160*/  S2UR UR11, SR_CgaCtaId ;  /* 0x00000000000b79c3 */ /* 0x000ea20000008800 */
[----:B------:R-:W-:-:S07]  /*1170*/  UIMAD.WIDE.U32 UR6, UR4, -0x55555555, URZ ;  /* 0xaaaaaaab040678a5 */ /* 0x000fce000f8e00ff */
[----:B------:R-:W-:Y:S01]  /*1180*/  BAR.SYNC.DEFER_BLOCKING 0x0 ;  /* 0x0000000000007b1d */ /* 0x000fe20000010000 */
[----:B------:R-:W-:Y:S02]  /*1190*/  UISETP.GE.AND UP0, UPT, UR9, UR8, UPT ;  /* 0x000000080900728c */ /* 0x000fe4000bf06270 */
[----:B------:R-:W-:-:S03]  /*11a0*/  USHF.R.U32.HI UR7, URZ, 0x1, UR7 ;  /* 0x00000001ff077899 */ /* 0x000fc60008011607 */
[----:B------:R-:W-:Y:S01]  /*11b0*/  UMOV UR5, 0x400 ;  /* 0x0000040000057882 */ /* 0x000fe20000000000 */
[----:B------:R-:W-:-:S06]  /*11c0*/  UIMAD UR7, UR7, -0x3, UR4 ;  /* 0xfffffffd070778a4 */ /* 0x000fcc000f8e0204 */
[----:B------:R-:W-:Y:S01]  /*11d0*/  MOV R15, UR7 ;  /* 0x00000007000f7c02 */ /* 0x000fe20008000f00 */
[----:B--2---:R-:W-:-:S04]  /*11e0*/  ULEA UR5, UR11, UR5, 0x18 ;  /* 0x000000050b057291 */ /* 0x004fc8000f8ec0ff */
[----:B------:R-:W-:Y:S01]  /*11f0*/  UIMAD UR5, UR7, 0x4800, UR5 ;  /* 0x00004800070578a4 */ /* 0x000fe2000f8e0205 */
[----:B-1----:R-:W-:-:S05]  /*1200*/  SHF.R.U32.HI R2, RZ, 0x1, R0 ;  /* 0x00000001ff027819 */ /* 0x002fca0000011600 */
[----:B------:R-:W-:Y:S02]  /*1210*/  MOV R20, UR5 ;  /* 0x0000000500147c02 */ /* 0x000fe40008000f00 */
[----:B------:R-:W-:Y:S01]  /*1220*/  LOP3.LUT R3, R2, 0x78, RZ, 0xc0, !PT ;  /* 0x0000007802037812 */ /* 0x000fe200078ec0ff */
[----:B------:R-:W-:-:S04]  /*1230*/  IMAD R2, R15, 0x4400, R70 ;  /* 0x000044000f027824 */ /* 0x000fc800078e0246 */
[----:B------:R-:W-:Y:S01]  /*1240*/  IMAD R3, R3, 0x90, R20 ;  /* 0x0000009003037824 */ /* 0x000fe200078e0214 */
[----:B------:R-:W-:Y:S04]  /*1250*/  LDS.128 R48, [R2+0xd800] ;  /* 0x00d8000002307984 */ /* 0x000fe80000000c00 */
[----:B------:R-:W1:Y:S04]  /*1260*/  LDS.128 R32, [R3] ;  /* 0x0000000003207984 */ /* 0x000e680000000c00 */
[----:B------:R-:W2:Y:S04]  /*1270*/  LDS.128 R52, [R2+0xd910] ;  /* 0x00d9100002347984 */ /* 0x000ea80000000c00 */
[----:B------:R-:W3:Y:S04]  /*1280*/  LDS.128 R24, [R3+0x90] ;  /* 0x0000900003187984 */ /* 0x000ee80000000c00 */
[----:B------:R-:W4:Y:S04]  /*1290*/  LDS.128 R28, [R3+0x120] ;  /* 0x00012000031c7984 */ /* 0x000f280000000c00 */
[----:B------:R-:W5:Y:S04]  /*12a0*/  LDS.128 R40, [R2+0xda20] ;  /* 0x00da200002287984 */ /* 0x000f680000000c00 */
[----:B------:R-:W5:Y:S01]  /*12b0*/  LDS.128 R44, [R2+0xdb30] ;  /* 0x00db3000022c7984 */ /* 0x000f620000000c00 */
[----:B-1----:R-:W-:-:S02]  /*12c0*/  HFMA2 R89, R32.H0_H0, R48, R89 ;  /* 0x0000003020597231 */ /* 0x002fc40000000859 */
[C---:B------:R-:W-:Y:S02]  /*12d0*/  HFMA2 R18, R32.reuse.H0_H0, R49, R18 ;  /* 0x0000003120127231 */ /* 0x040fe40000000812 */
[C---:B------:R-:W-:Y:S02]  /*12e0*/  HFMA2 R17, R32.reuse.H0_H0, R50, R17 ;  /* 0x0000003220117231 */ /* 0x040fe40000000811 */
[C---:B------:R-:W-:Y:S02]  /*12f0*/  HFMA2 R16, R32.reuse.H0_H0, R51, R16 ;  /* 0x0000003320107231 */ /* 0x040fe40000000810 */
[C---:B--2---:R-:W-:Y:S02]  /*1300*/  HFMA2 R20, R32.reuse.H1_H1, R52, R89 ;  /* 0x0000003420147231 */ /* 0x044fe40000000c59 */
[C---:B------:R-:W-:Y:S02]  /*1310*/  HFMA2 R15, R32.reuse.H1_H1, R53, R18 ;  /* 0x00000035200f7231 */ /* 0x040fe40000000c12 */
[----:B------:R-:W-:-:S02]  /*1320*/  HFMA2 R21, R32.H1_H1, R54, R17 ;  /* 0x0000003620157231 */ /* 0x000fc40000000c11 */
[----:B------:R-:W-:Y:S02]  /*1330*/  HFMA2 R32, R32.H1_H1, R55, R16 ;  /* 0x0000003720207231 */ /* 0x000fe40000000c10 */
[----:B------:R-:W1:Y:S01]  /*1340*/  LDS.128 R16, [R3+0x1b0] ;  /* 0x0001b00003107984 */ /* 0x000e620000000c00 */
[C---:B---3--:R-:W-:Y:S02]  /*1350*/  HFMA2 R85, R24.reuse.H0_H0, R48, R85 ;  /* 0x0000003018557231 */ /* 0x048fe40000000855 */
[C---:B------:R-:W-:Y:S02]  /*1360*/  HFMA2 R80, R24.reuse.H0_H0, R49, R80 ;  /* 0x0000003118507231 */ /* 0x040fe40000000850 */
[----:B------:R-:W-:Y:S02]  /*1370*/  HFMA2 R87, R24.H0_H0, R50, R87 ;  /* 0x0000003218577231 */ /* 0x000fe40000000857 */
[----:B----4-:R-:W-:Y:S02]  /*1380*/  HFMA2 R83, R28.H0_H0, R48, R83 ;  /* 0x000000301c537231 */ /* 0x010fe40000000853 */
[----:B------:R-:W-:-:S02]  /*1390*/  HFMA2 R82, R24.H0_H0, R51, R82 ;  /* 0x0000003318527231 */ /* 0x000fc40000000852 */
[C---:B------:R-:W-:Y:S02]  /*13a0*/  HFMA2 R12, R28.reuse.H0_H0, R49, R12 ;  /* 0x000000311c0c7231 */ /* 0x040fe4000000080c */
[C---:B------:R-:W-:Y:S02]  /*13b0*/  HFMA2 R13, R28.reuse.H0_H0, R50, R13 ;  /* 0x000000321c0d7231 */ /* 0x040fe4000000080d */
[----:B------:R-:W-:Y:S02]  /*13c0*/  HFMA2 R14, R28.H0_H0, R51, R14 ;  /* 0x000000331c0e7231 */ /* 0x000fe4000000080e */
[C---:B-----5:R-:W-:Y:S02]  /*13d0*/  HFMA2 R22, R33.reuse.H0_H0, R40, R20 ;  /* 0x0000002821167231 */ /* 0x060fe40000000814 */
[----:B------:R-:W-:Y:S02]  /*13e0*/  HFMA2 R23, R33.H0_H0, R42, R21 ;  /* 0x0000002a21177231 */ /* 0x000fe40000000815 */
[----:B------:R-:W-:-:S02]  /*13f0*/  HFMA2 R85, R24.H1_H1, R52, R85 ;  /* 0x0000003418557231 */ /* 0x000fc40000000c55 */
[C---:B------:R-:W-:Y:S02]  /*1400*/  HFMA2 R80, R24.reuse.H1_H1, R53, R80 ;  /* 0x0000003518507231 */ /* 0x040fe40000000c50 */
[----:B------:R-:W-:Y:S02]  /*1410*/  HFMA2 R87, R24.H1_H1, R54, R87 ;  /* 0x0000003618577231 */ /* 0x000fe40000000c57 */
[----:B------:R-:W-:Y:S02]  /*1420*/  HFMA2 R15, R33.H0_H0, R41, R15 ;  /* 0x00000029210f7231 */ /* 0x000fe4000000080f */
[----:B------:R-:W-:Y:S02]  /*1430*/  HFMA2 R83, R28.H1_H1, R52, R83 ;  /* 0x000000341c537231 */ /* 0x000fe40000000c53 */
[----:B------:R-:W-:Y:S02]  /*1440*/  HFMA2 R82, R24.H1_H1, R55, R82 ;  /* 0x0000003718527231 */ /* 0x000fe40000000c52 */
[----:B------:R-:W-:-:S02]  /*1450*/  HFMA2 R12, R28.H1_H1, R53, R12 ;  /* 0x000000351c0c7231 */ /* 0x000fc40000000c0c */
[C---:B------:R-:W-:Y:S02]  /*1460*/  HFMA2 R13, R28.reuse.H1_H1, R54, R13 ;  /* 0x000000361c0d7231 */ /* 0x040fe40000000c0d */
[----:B------:R-:W-:Y:S02]  /*1470*/  HFMA2 R14, R28.H1_H1, R55, R14 ;  /* 0x000000371c0e7231 */ /* 0x000fe40000000c0e */
[C---:B------:R-:W-:Y:S02]  /*1480*/  HFMA2 R20, R33.reuse.H0_H0, R43, R32 ;  /* 0x0000002b21147231 */ /* 0x040fe40000000820 */
[C---:B------:R-:W-:Y:S02]  /*1490*/  HFMA2 R84, R33.reuse.H1_H1, R44, R22 ;  /* 0x0000002c21547231 */ /* 0x040fe40000000c16 */
[C---:B------:R-:W-:Y:S02]  /*14a0*/  HFMA2 R24, R33.reuse.H1_H1, R46, R23 ;  /* 0x0000002e21187231 */ /* 0x040fe40000000c17 */
[----:B------:R-:W-:-:S02]  /*14b0*/  HFMA2 R32, R33.H1_H1, R45, R15 ;  /* 0x0000002d21207231 */ /* 0x000fc40000000c0f */
[C---:B------:R-:W-:Y:S02]  /*14c0*/  HFMA2 R22, R25.reuse.H0_H0, R40, R85 ;  /* 0x0000002819167231 */ /* 0x040fe40000000855 */
[C---:B------:R-:W-:Y:S02]  /*14d0*/  HFMA2 R80, R25.reuse.H0_H0, R41, R80 ;  /* 0x0000002919507231 */ /* 0x040fe40000000850 */
[----:B------:R-:W-:Y:S02]  /*14e0*/  HFMA2 R23, R25.H0_H0, R42, R87 ;  /* 0x0000002a19177231 */ /* 0x000fe40000000857 */
[----:B------:R-:W-:Y:S02]  /*14f0*/  HFMA2 R83, R29.H0_H0, R40, R83 ;  /* 0x000000281d537231 */ /* 0x000fe40000000853 */
[----:B------:R-:W-:Y:S02]  /*1500*/  HFMA2 R15, R25.H0_H0, R43, R82 ;  /* 0x0000002b190f7231 */ /* 0x000fe40000000852 */
[----:B------:R-:W-:-:S02]  /*1510*/  HFMA2 R12, R29.H0_H0, R41, R12 ;  /* 0x000000291d0c7231 */ /* 0x000fc4000000080c */
[C---:B------:R-:W-:Y:S02]  /*1520*/  HFMA2 R13, R29.reuse.H0_H0, R42, R13 ;  /* 0x0000002a1d0d7231 */ /* 0x040fe4000000080d */
[----:B------:R-:W-:Y:S02]  /*1530*/  HFMA2 R14, R29.H0_H0, R43, R14 ;  /* 0x0000002b1d0e7231 */ /* 0x000fe4000000080e */
[C---:B-1----:R-:W-:Y:S02]  /*1540*/  HFMA2 R7, R16.reuse.H0_H0, R48, R7 ;  /* 0x0000003010077231 */ /* 0x042fe40000000807 */
[C---:B------:R-:W-:Y:S02]  /*1550*/  HFMA2 R6, R16.reuse.H0_H0, R49, R6 ;  /* 0x0000003110067231 */ /* 0x040fe40000000806 */
[C---:B------:R-:W-:Y:S02]  /*1560*/  HFMA2 R5, R16.reuse.H0_H0, R50, R5 ;  /* 0x0000003210057231 */ /* 0x040fe40000000805 */
[----:B------:R-:W-:-:S02]  /*1570*/  HFMA2 R4, R16.H0_H0, R51, R4 ;  /* 0x0000003310047231 */ /* 0x000fc40000000804 */
[----:B------:R-:W-:Y:S02]  /*1580*/  HFMA2 R82, R25.H1_H1, R45, R80 ;  /* 0x0000002d19527231 */ /* 0x000fe40000000c50 */
[-C--:B------:R-:W-:Y:S02]  /*1590*/  HFMA2 R86, R29.H1_H1, R44.reuse, R83 ;  /* 0x0000002c1d567231 */ /* 0x080fe40000000c53 */
[----:B------:R-:W-:Y:S02]  /*15a0*/  HFMA2 R33, R33.H1_H1, R47, R20 ;  /* 0x0000002f21217231 */ /* 0x000fe40000000c14 */
[C---:B------:R-:W-:Y:S02]  /*15b0*/  HFMA2 R85, R25.reuse.H1_H1, R44, R22 ;  /* 0x0000002c19557231 */ /* 0x040fe40000000c16 */
[-C--:B------:R-:W-:Y:S02]  /*15c0*/  HFMA2 R80, R25.H1_H1, R46.reuse, R23 ;  /* 0x0000002e19507231 */ /* 0x080fe40000000c17 */
[C---:B------:R-:W-:Y:S01]  /*15d0*/  HFMA2 R28, R29.reuse.H1_H1, R45, R12 ;  /* 0x0000002d1d1c7231 */ /* 0x040fe20000000c0c */
[----:B------:R-:W1:Y:S01]  /*15e0*/  LDS.128 R20, [R3+0x240] ;  /* 0x0002400003147984 */ /* 0x000e620000000c00 */
[----:B------:R-:W-:-:S02]  /*15f0*/  HFMA2 R83, R29.H1_H1, R46, R13 ;  /* 0x0000002e1d537231 */ /* 0x000fc40000000c0d */
[-C--:B------:R-:W-:Y:S02]  /*1600*/  HFMA2 R25, R25.H1_H1, R47.reuse, R15 ;  /* 0x0000002f19197231 */ /* 0x080fe40000000c0f */
[----:B------:R-:W-:Y:S02]  /*1610*/  HFMA2 R29, R29.H1_H1, R47, R14 ;  /* 0x0000002f1d1d7231 */ /* 0x000fe40000000c0e */
[----:B------:R-:W2:Y:S01]  /*1620*/  LDS.128 R12, [R3+0x2d0] ;  /* 0x0002d000030c7984 */ /* 0x000ea20000000c00 */
[C---:B------:R-:W-:Y:S02]  /*1630*/  HFMA2 R7, R16.reuse.H1_H1, R52, R7 ;  /* 0x0000003410077231 */ /* 0x040fe40000000c07 */
[C---:B------:R-:W-:Y:S02]  /*1640*/  HFMA2 R6, R16.reuse.H1_H1, R53, R6 ;  /* 0x0000003510067231 */ /* 0x040fe40000000c06 */
[C---:B------:R-:W-:Y:S02]  /*1650*/  HFMA2 R5, R16.reuse.H1_H1, R54, R5 ;  /* 0x0000003610057231 */ /* 0x040fe40000000c05 */
[----:B------:R-:W-:-:S02]  /*1660*/  HFMA2 R4, R16.H1_H1, R55, R4 ;  /* 0x0000003710047231 */ /* 0x000fc40000000c04 */
[C---:B------:R-:W-:Y:S02]  /*1670*/  HFMA2 R7, R17.reuse.H0_H0, R40, R7 ;  /* 0x0000002811077231 */ /* 0x040fe40000000807 */
[C---:B------:R-:W-:Y:S02]  /*1680*/  HFMA2 R6, R17.reuse.H0_H0, R41, R6 ;  /* 0x0000002911067231 */ /* 0x040fe40000000806 */
[C---:B------:R-:W-:Y:S02]  /*1690*/  HFMA2 R5, R17.reuse.H0_H0, R42, R5 ;  /* 0x0000002a11057231 */ /* 0x040fe40000000805 */
[C---:B------:R-:W-:Y:S02]  /*16a0*/  HFMA2 R4, R17.reuse.H0_H0, R43, R4 ;  /* 0x0000002b11047231 */ /* 0x040fe40000000804 */
[C---:B------:R-:W-:Y:S02]  /*16b0*/  HFMA2 R88, R17.reuse.H1_H1, R44, R7 ;  /* 0x0000002c11587231 */ /* 0x040fe40000000c07 */
[----:B------:R-:W-:-:S02]  /*16c0*/  HFMA2 R87, R17.H1_H1, R45, R6 ;  /* 0x0000002d11577231 */ /* 0x000fc40000000c06 */
[C---:B------:R-:W-:Y:S02]  /*16d0*/  HFMA2 R16, R17.reuse.H1_H1, R46, R5 ;  /* 0x0000002e11107231 */ /* 0x040fe40000000c05 */
[----:B------:R-:W-:Y:S02]  /*16e0*/  HFMA2 R17, R17.H1_H1, R47, R4 ;  /* 0x0000002f11117231 */ /* 0x000fe40000000c04 */
[----:B------:R-:W3:Y:S01]  /*16f0*/  LDS.128 R4, [R3+0x360] ;  /* 0x0003600003047984 */ /* 0x000ee20000000c00 */
[C---:B-1----:R-:W-:Y:S02]  /*1700*/  HFMA2 R79, R20.reuse.H0_H0, R48, R79 ;  /* 0x00000030144f7231 */ /* 0x042fe4000000084f */
[C---:B------:R-:W-:Y:S02]  /*1710*/  HFMA2 R76, R20.reuse.H0_H0, R49, R76 ;  /* 0x00000031144c7231 */ /* 0x040fe4000000084c */
[C---:B------:R-:W-:Y:S02]  /*1720*/  HFMA2 R81, R20.reuse.H0_H0, R50, R81 ;  /* 0x0000003214517231 */ /* 0x040fe40000000851 */
[----:B------:R-:W-:-:S02]  /*1730*/  HFMA2 R78, R20.H0_H0, R51, R78 ;  /* 0x00000033144e7231 */ /* 0x000fc4000000084e */
[C---:B--2---:R-:W-:Y:S02]  /*1740*/  HFMA2 R77, R12.reuse.H0_H0, R48, R77 ;  /* 0x000000300c4d7231 */ /* 0x044fe4000000084d */
[C---:B------:R-:W-:Y:S02]  /*1750*/  HFMA2 R10, R12.reuse.H0_H0, R49, R10 ;  /* 0x000000310c0a7231 */ /* 0x040fe4000000080a */
[C---:B------:R-:W-:Y:S02]  /*1760*/  HFMA2 R37, R12.reuse.H0_H0, R50, R37 ;  /* 0x000000320c257231 */ /* 0x040fe40000000825 */
[----:B------:R-:W-:Y:S02]  /*1770*/  HFMA2 R36, R12.H0_H0, R51, R36 ;  /* 0x000000330c247231 */ /* 0x000fe40000000824 */
[C---:B------:R-:W-:Y:S02]  /*1780*/  HFMA2 R79, R20.reuse.H1_H1, R52, R79 ;  /* 0x00000034144f7231 */ /* 0x040fe40000000c4f */
[----:B------:R-:W-:-:S02]  /*1790*/  HFMA2 R76, R20.H1_H1, R53, R76 ;  /* 0x00000035144c7231 */ /* 0x000fc40000000c4c */
[----:B------:R-:W-:Y:S02]  /*17a0*/  HFMA2 R77, R12.H1_H1, R52, R77 ;  /* 0x000000340c4d7231 */ /* 0x000fe40000000c4d */
[-C--:B------:R-:W-:Y:S02]  /*17b0*/  HFMA2 R81, R20.H1_H1, R54.reuse, R81 ;  /* 0x0000003614517231 */ /* 0x080fe40000000c51 */
[C---:B------:R-:W-:Y:S02]  /*17c0*/  HFMA2 R10, R12.reuse.H1_H1, R53, R10 ;  /* 0x000000350c0a7231 */ /* 0x040fe40000000c0a */
[----:B------:R-:W-:Y:S02]  /*17d0*/  HFMA2 R37, R12.H1_H1, R54, R37 ;  /* 0x000000360c257231 */ /* 0x000fe40000000c25 */
[-C--:B------:R-:W-:Y:S02]  /*17e0*/  HFMA2 R78, R20.H1_H1, R55.reuse, R78 ;  /* 0x00000037144e7231 */ /* 0x080fe40000000c4e */
[----:B------:R-:W-:-:S02]  /*17f0*/  HFMA2 R36, R12.H1_H1, R55, R36 ;  /* 0x000000370c247231 */ /* 0x000fc40000000c24 */
[CC--:B------:R-:W-:Y:S02]  /*1800*/  HFMA2 R79, R21.reuse.H0_H0, R40.reuse, R79 ;  /* 0x00000028154f7231 */ /* 0x0c0fe4000000084f */
[-C--:B------:R-:W-:Y:S02]  /*1810*/  HFMA2 R20, R21.H0_H0, R41.reuse, R76 ;  /* 0x0000002915147231 */ /* 0x080fe4000000084c */
[----:B------:R-:W-:Y:S02]  /*1820*/  HFMA2 R77, R13.H0_H0, R40, R77 ;  /* 0x000000280d4d7231 */ /* 0x000fe4000000084d */
[-C--:B------:R-:W-:Y:S02]  /*1830*/  HFMA2 R76, R21.H0_H0, R42.reuse, R81 ;  /* 0x0000002a154c7231 */ /* 0x080fe40000000851 */
[C---:B------:R-:W-:Y:S02]  /*1840*/  HFMA2 R10, R13.reuse.H0_H0, R41, R10 ;  /* 0x000000290d0a7231 */ /* 0x040fe4000000080a */
[----:B------:R-:W-:-:S02]  /*1850*/  HFMA2 R37, R13.H0_H0, R42, R37 ;  /* 0x0000002a0d257231 */ /* 0x000fc40000000825 */
[-C--:B------:R-:W-:Y:S02]  /*1860*/  HFMA2 R39, R21.H0_H0, R43.reuse, R78 ;  /* 0x0000002b15277231 */ /* 0x080fe4000000084e */
[----:B------:R-:W-:Y:S02]  /*1870*/  HFMA2 R36, R13.H0_H0, R43, R36 ;  /* 0x0000002b0d247231 */ /* 0x000fe40000000824 */
[C---:B---3--:R-:W-:Y:S02]  /*1880*/  HFMA2 R9, R4.reuse.H0_H0, R48, R9 ;  /* 0x0000003004097231 */ /* 0x048fe40000000809 */
[----:B------:R-:W-:Y:S02]  /*1890*/  HFMA2 R8, R4.H0_H0, R49, R8 ;  /* 0x0000003104087231 */ /* 0x000fe40000000808 */
[-C--:B------:R-:W-:Y:S02]  /*18a0*/  HFMA2 R78, R21.H1_H1, R44.reuse, R79 ;  /* 0x0000002c154e7231 */ /* 0x080fe40000000c4f */
[----:B------:R-:W-:-:S02]  /*18b0*/  HFMA2 R79, R13.H1_H1, R44, R77 ;  /* 0x0000002c0d4f7231 */ /* 0x000fc40000000c4d */
[CC--:B------:R-:W-:Y:S02]  /*18c0*/  HFMA2 R20, R21.reuse.H1_H1, R45.reuse, R20 ;  /* 0x0000002d15147231 */ /* 0x0c0fe40000000c14 */
[-C--:B------:R-:W-:Y:S02]  /*18d0*/  HFMA2 R76, R21.H1_H1, R46.reuse, R76 ;  /* 0x0000002e154c7231 */ /* 0x080fe40000000c4c */
[C---:B------:R-:W-:Y:S02]  /*18e0*/  HFMA2 R12, R13.reuse.H1_H1, R45, R10 ;  /* 0x0000002d0d0c7231 */ /* 0x040fe40000000c0a */
[----:B------:R-:W-:Y:S02]  /*18f0*/  HFMA2 R77, R13.H1_H1, R46, R37 ;  /* 0x0000002e0d4d7231 */ /* 0x000fe40000000c25 */
[-C--:B------:R-:W-:Y:S02]  /*1900*/  HFMA2 R21, R21.H1_H1, R47.reuse, R39 ;  /* 0x0000002f15157231 */ /* 0x080fe40000000c27 */
[----:B------:R-:W-:-:S02]  /*1910*/  HFMA2 R13, R13.H1_H1, R47, R36 ;  /* 0x0000002f0d0d7231 */ /* 0x000fc40000000c24 */
[C---:B------:R-:W-:Y:S02]  /*1920*/  HFMA2 R36, R4.reuse.H0_H0, R50, R11 ;  /* 0x0000003204247231 */ /* 0x040fe4000000080b */
[C---:B------:R-:W-:Y:S02]  /*1930*/  HFMA2 R37, R4.reuse.H1_H1, R52, R9 ;  /* 0x0000003404257231 */ /* 0x040fe40000000c09 */
[C---:B------:R-:W-:Y:S02]  /*1940*/  HFMA2 R39, R4.reuse.H1_H1, R53, R8 ;  /* 0x0000003504277231 */ /* 0x040fe40000000c08 */
[----:B------:R-:W1:Y:S01]  /*1950*/  LDS.128 R8, [R3+0x3f0] ;  /* 0x0003f00003087984 */ /* 0x000e620000000c00 */
[C---:B------:R-:W-:Y:S02]  /*1960*/  HFMA2 R38, R4.reuse.H0_H0, R51, R38 ;  /* 0x0000003304267231 */ /* 0x040fe40000000826 */
        /* <DEDUP_REMOVED lines=10> */
[----:B------:R-:W2:Y:S01]  /*1a10*/  LDS.128 R36, [R2+0xdc40] ;  /* 0x00dc400002247984 */ /* 0x000ea20000000c00 */
[C---:B-1----:R-:W-:Y:S02]  /*1a20*/  HFMA2 R48, R8.reuse.H0_H0, R48, R73 ;  /* 0x0000003008307231 */ /* 0x042fe40000000849 */
[C---:B------:R-:W-:Y:S02]  /*1a30*/  HFMA2 R49, R8.reuse.H0_H0, R49, R72 ;  /* 0x0000003108317231 */ /* 0x040fe40000000848 */
[C---:B------:R-:W-:Y:S02]  /*1a40*/  HFMA2 R50, R8.reuse.H0_H0, R50, R75 ;  /* 0x0000003208327231 */ /* 0x040fe4000000084b */
[----:B------:R-:W-:-:S02]  /*1a50*/  HFMA2 R51, R8.H0_H0, R51, R74 ;  /* 0x0000003308337231 */ /* 0x000fc4000000084a */
[C---:B------:R-:W-:Y:S02]  /*1a60*/  HFMA2 R48, R8.reuse.H1_H1, R52, R48 ;  /* 0x0000003408307231 */ /* 0x040fe40000000c30 */
[C---:B------:R-:W-:Y:S02]  /*1a70*/  HFMA2 R49, R8.reuse.H1_H1, R53, R49 ;  /* 0x0000003508317231 */ /* 0x040fe40000000c31 */
[C---:B------:R-:W-:Y:S02]  /*1a80*/  HFMA2 R54, R8.reuse.H1_H1, R54, R50 ;  /* 0x0000003608367231 */ /* 0x040fe40000000c32 */
[----:B------:R-:W-:Y:S02]  /*1a90*/  HFMA2 R8, R8.H1_H1, R55, R51 ;  /* 0x0000003708087231 */ /* 0x000fe40000000c33 */
[C---:B------:R-:W-:Y:S02]  /*1aa0*/  HFMA2 R40, R9.reuse.H0_H0, R40, R48 ;  /* 0x0000002809287231 */ /* 0x040fe40000000830 */
[----:B------:R-:W-:-:S02]  /*1ab0*/  HFMA2 R41, R9.H0_H0, R41, R49 ;  /* 0x0000002909297231 */ /* 0x000fc40000000831 */
[----:B------:R-:W1:Y:S01]  /*1ac0*/  LDS.128 R48, [R2+0xdd50] ;  /* 0x00dd500002307984 */ /* 0x000e620000000c00 */
[C---:B------:R-:W-:Y:S02]  /*1ad0*/  HFMA2 R54, R9.reuse.H0_H0, R42, R54 ;  /* 0x0000002a09367231 */ /* 0x040fe40000000836 */
[C---:B------:R-:W-:Y:S02]  /*1ae0*/  HFMA2 R8, R9.reuse.H0_H0, R43, R8 ;  /* 0x0000002b09087231 */ /* 0x040fe40000000808 */
[C---:B------:R-:W-:Y:S02]  /*1af0*/  HFMA2 R40, R9.reuse.H1_H1, R44, R40 ;  /* 0x0000002c09287231 */ /* 0x040fe40000000c28 */
[C---:B------:R-:W-:Y:S02]  /*1b00*/  HFMA2 R54, R9.reuse.H1_H1, R46, R54 ;  /* 0x0000002e09367231 */ /* 0x040fe40000000c36 */
[C---:B------:R-:W-:Y:S02]  /*1b10*/  HFMA2 R41, R9.reuse.H1_H1, R45, R41 ;  /* 0x0000002d09297231 */ /* 0x040fe40000000c29 */
[----:B------:R-:W-:-:S02]  /*1b20*/  HFMA2 R9, R9.H1_H1, R47, R8 ;  /* 0x0000002f09097231 */ /* 0x000fc40000000c08 */
[C---:B--2---:R-:W-:Y:S01]  /*1b30*/  HFMA2 R88, R18.reuse.H0_H0, R36, R88 ;  /* 0x0000002412587231 */ /* 0x044fe20000000858 */
[----:B------:R-:W-:Y:S01]  /*1b40*/  LDS.128 R44, [R3+0x10] ;  /* 0x00001000032c7984 */ /* 0x000fe20000000c00 */
[C---:B------:R-:W-:Y:S02]  /*1b50*/  HFMA2 R87, R18.reuse.H0_H0, R37, R87 ;  /* 0x0000002512577231 */ /* 0x040fe40000000857 */
[----:B------:R-:W-:Y:S02]  /*1b60*/  HFMA2 R16, R18.H0_H0, R38, R16 ;  /* 0x0000002612107231 */ /* 0x000fe40000000810 */
[-C--:B------:R-:W-:Y:S02]  /*1b70*/  HFMA2 R84, R34.H0_H0, R36.reuse, R84 ;  /* 0x0000002422547231 */ /* 0x080fe40000000854 */
[-C--:B------:R-:W-:Y:S02]  /*1b80*/  HFMA2 R85, R26.H0_H0, R36.reuse, R85 ;  /* 0x000000241a557231 */ /* 0x080fe40000000855 */
[----:B------:R-:W-:-:S02]  /*1b90*/  HFMA2 R86, R30.H0_H0, R36, R86 ;  /* 0x000000241e567231 */ /* 0x000fc40000000856 */
[-C--:B------:R-:W-:Y:S02]  /*1ba0*/  HFMA2 R78, R22.H0_H0, R36.reuse, R78 ;  /* 0x00000024164e7231 */ /* 0x080fe4000000084e */
[-C--:B------:R-:W-:Y:S02]  /*1bb0*/  HFMA2 R79, R14.H0_H0, R36.reuse, R79 ;  /* 0x000000240e4f7231 */ /* 0x080fe4000000084f */
[-C--:B------:R-:W-:Y:S02]  /*1bc0*/  HFMA2 R8, R6.H0_H0, R36.reuse, R89 ;  /* 0x0000002406087231 */ /* 0x080fe40000000859 */
[----:B------:R-:W-:Y:S02]  /*1bd0*/  HFMA2 R17, R18.H0_H0, R39, R17 ;  /* 0x0000002712117231 */ /* 0x000fe40000000811 */
[----:B------:R-:W-:Y:S02]  /*1be0*/  HFMA2 R36, R10.H0_H0, R36, R40 ;  /* 0x000000240a247231 */ /* 0x000fe40000000828 */
[----:B------:R-:W-:-:S02]  /*1bf0*/  HFMA2 R12, R14.H0_H0, R37, R12 ;  /* 0x000000250e0c7231 */ /* 0x000fc4000000080c */
[CC--:B------:R-:W-:Y:S02]  /*1c00*/  HFMA2 R77, R14.reuse.H0_H0, R38.reuse, R77 ;  /* 0x000000260e4d7231 */ /* 0x0c0fe4000000084d */
[----:B------:R-:W-:Y:S02]  /*1c10*/  HFMA2 R13, R14.H0_H0, R39, R13 ;  /* 0x000000270e0d7231 */ /* 0x000fe4000000080d */
[----:B------:R-:W-:Y:S02]  /*1c20*/  HFMA2 R40, R10.H0_H0, R38, R54 ;  /* 0x000000260a287231 */ /* 0x000fe40000000836 */
[----:B------:R-:W2:Y:S01]  /*1c30*/  LDS.128 R52, [R2+0xde60] ;  /* 0x00de600002347984 */ /* 0x000ea20000000c00 */
[C---:B-1----:R-:W-:Y:S02]  /*1c40*/  HFMA2 R88, R18.reuse.H1_H1, R48, R88 ;  /* 0x0000003012587231 */ /* 0x042fe40000000c58 */
[C---:B------:R-:W-:Y:S02]  /*1c50*/  HFMA2 R87, R18.reuse.H1_H1, R49, R87 ;  /* 0x0000003112577231 */ /* 0x040fe40000000c57 */
[----:B------:R-:W-:-:S02]  /*1c60*/  HFMA2 R16, R18.H1_H1, R50, R16 ;  /* 0x0000003212107231 */ /* 0x000fc40000000c10 */
[----:B------:R-:W-:Y:S02]  /*1c70*/  HFMA2 R18, R18.H1_H1, R51, R17 ;  /* 0x0000003312127231 */ /* 0x000fe40000000c11 */
[C---:B------:R-:W-:Y:S02]  /*1c80*/  HFMA2 R79, R14.reuse.H1_H1, R48, R79 ;  /* 0x000000300e4f7231 */ /* 0x040fe40000000c4f */
[C---:B------:R-:W-:Y:S02]  /*1c90*/  HFMA2 R17, R14.reuse.H1_H1, R49, R12 ;  /* 0x000000310e117231 */ /* 0x040fe40000000c0c */
[C---:B------:R-:W-:Y:S02]  /*1ca0*/  HFMA2 R77, R14.reuse.H1_H1, R50, R77 ;  /* 0x000000320e4d7231 */ /* 0x040fe40000000c4d */
[----:B------:R-:W-:Y:S02]  /*1cb0*/  HFMA2 R13, R14.H1_H1, R51, R13 ;  /* 0x000000330e0d7231 */ /* 0x000fe40000000c0d */
[----:B------:R-:W-:-:S02]  /*1cc0*/  HFMA2 R84, R34.H1_H1, R48, R84 ;  /* 0x0000003022547231 */ /* 0x000fc40000000c54 */
[-C--:B------:R-:W-:Y:S02]  /*1cd0*/  HFMA2 R85, R26.H1_H1, R48.reuse, R85 ;  /* 0x000000301a557231 */ /* 0x080fe40000000c55 */
[-C--:B------:R-:W-:Y:S02]  /*1ce0*/  HFMA2 R86, R30.H1_H1, R48.reuse, R86 ;  /* 0x000000301e567231 */ /* 0x080fe40000000c56 */
[-C--:B------:R-:W-:Y:S02]  /*1cf0*/  HFMA2 R78, R22.H1_H1, R48.reuse, R78 ;  /* 0x00000030164e7231 */ /* 0x080fe40000000c4e */
[----:B------:R-:W-:Y:S02]  /*1d00*/  HFMA2 R14, R6.H1_H1, R48, R8 ;  /* 0x00000030060e7231 */ /* 0x000fe40000000c08 */
[-C--:B------:R-:W-:Y:S02]  /*1d10*/  HFMA2 R32, R34.H0_H0, R37.reuse, R32 ;  /* 0x0000002522207231 */ /* 0x080fe40000000820 */
[----:B------:R-:W-:-:S02]  /*1d20*/  HFMA2 R82, R26.H0_H0, R37, R82 ;  /* 0x000000251a527231 */ /* 0x000fc40000000852 */
[-C--:B------:R-:W-:Y:S02]  /*1d30*/  HFMA2 R28, R30.H0_H0, R37.reuse, R28 ;  /* 0x000000251e1c7231 */ /* 0x080fe4000000081c */
[-C--:B------:R-:W-:Y:S02]  /*1d40*/  HFMA2 R20, R22.H0_H0, R37.reuse, R20 ;  /* 0x0000002516147231 */ /* 0x080fe40000000814 */
[-C--:B------:R-:W-:Y:S02]  /*1d50*/  HFMA2 R81, R6.H0_H0, R37.reuse, R81 ;  /* 0x0000002506517231 */ /* 0x080fe40000000851 */
[----:B------:R-:W-:Y:S02]  /*1d60*/  HFMA2 R41, R10.H0_H0, R37, R41 ;  /* 0x000000250a297231 */ /* 0x000fe40000000829 */
[-C--:B------:R-:W-:Y:S02]  /*1d70*/  HFMA2 R24, R34.H0_H0, R38.reuse, R24 ;  /* 0x0000002622187231 */ /* 0x080fe40000000818 */
[----:B------:R-:W-:-:S02]  /*1d80*/  HFMA2 R80, R26.H0_H0, R38, R80 ;  /* 0x000000261a507231 */ /* 0x000fc40000000850 */
[-C--:B------:R-:W-:Y:S02]  /*1d90*/  HFMA2 R83, R30.H0_H0, R38.reuse, R83 ;  /* 0x000000261e537231 */ /* 0x080fe40000000853 */
[-C--:B------:R-:W-:Y:S02]  /*1da0*/  HFMA2 R76, R22.H0_H0, R38.reuse, R76 ;  /* 0x00000026164c7231 */ /* 0x080fe4000000084c */
[----:B------:R-:W-:Y:S02]  /*1db0*/  HFMA2 R4, R6.H0_H0, R38, R4 ;  /* 0x0000002606047231 */ /* 0x000fe40000000804 */
[-C--:B------:R-:W-:Y:S02]  /*1dc0*/  HFMA2 R33, R34.H0_H0, R39.reuse, R33 ;  /* 0x0000002722217231 */ /* 0x080fe40000000821 */
[-C--:B------:R-:W-:Y:S02]  /*1dd0*/  HFMA2 R25, R26.H0_H0, R39.reuse, R25 ;  /* 0x000000271a197231 */ /* 0x080fe40000000819 */
[----:B------:R-:W-:-:S02]  /*1de0*/  HFMA2 R29, R30.H0_H0, R39, R29 ;  /* 0x000000271e1d7231 */ /* 0x000fc4000000081d */
[-C--:B------:R-:W-:Y:S02]  /*1df0*/  HFMA2 R21, R22.H0_H0, R39.reuse, R21 ;  /* 0x0000002716157231 */ /* 0x080fe40000000815 */
[-C--:B------:R-:W-:Y:S02]  /*1e00*/  HFMA2 R5, R6.H0_H0, R39.reuse, R5 ;  /* 0x0000002706057231 */ /* 0x080fe40000000805 */
[C---:B------:R-:W-:Y:S02]  /*1e10*/  HFMA2 R9, R10.reuse.H0_H0, R39, R9 ;  /* 0x000000270a097231 */ /* 0x040fe40000000809 */
[----:B------:R-:W-:Y:S02]  /*1e20*/  HFMA2 R48, R10.H1_H1, R48, R36 ;  /* 0x000000300a307231 */ /* 0x000fe40000000c24 */
[----:B------:R-:W1:Y:S01]  /*1e30*/  LDS.128 R36, [R2+0xdf70] ;  /* 0x00df700002247984 */ /* 0x000e620000000c00 */
[C---:B------:R-:W-:Y:S02]  /*1e40*/  HFMA2 R32, R34.reuse.H1_H1, R49, R32 ;  /* 0x0000003122207231 */ /* 0x040fe40000000c20 */
[----:B------:R-:W-:-:S02]  /*1e50*/  HFMA2 R24, R34.H1_H1, R50, R24 ;  /* 0x0000003222187231 */ /* 0x000fc40000000c18 */
[----:B------:R-:W-:Y:S02]  /*1e60*/  HFMA2 R34, R34.H1_H1, R51, R33 ;  /* 0x0000003322227231 */ /* 0x000fe40000000c21 */
[CC--:B------:R-:W-:Y:S02]  /*1e70*/  HFMA2 R82, R26.reuse.H1_H1, R49.reuse, R82 ;  /* 0x000000311a527231 */ /* 0x0c0fe40000000c52 */
[----:B------:R-:W-:Y:S02]  /*1e80*/  HFMA2 R80, R26.H1_H1, R50, R80 ;  /* 0x000000321a507231 */ /* 0x000fe40000000c50 */
[-C--:B------:R-:W-:Y:S02]  /*1e90*/  HFMA2 R28, R30.H1_H1, R49.reuse, R28 ;  /* 0x000000311e1c7231 */ /* 0x080fe40000000c1c */
[-C--:B------:R-:W-:Y:S02]  /*1ea0*/  HFMA2 R20, R22.H1_H1, R49.reuse, R20 ;  /* 0x0000003116147231 */ /* 0x080fe40000000c14 */
[----:B------:R-:W-:-:S02]  /*1eb0*/  HFMA2 R81, R6.H1_H1, R49, R81 ;  /* 0x0000003106517231 */ /* 0x000fc40000000c51 */
[C---:B------:R-:W-:Y:S02]  /*1ec0*/  HFMA2 R41, R10.reuse.H1_H1, R49, R41 ;  /* 0x000000310a297231 */ /* 0x040fe40000000c29 */
[-C--:B------:R-:W-:Y:S02]  /*1ed0*/  HFMA2 R40, R10.H1_H1, R50.reuse, R40 ;  /* 0x000000320a287231 */ /* 0x080fe40000000c28 */
[C---:B--2---:R-:W-:Y:S02]  /*1ee0*/  HFMA2 R32, R35.reuse.H0_H0, R53, R32 ;  /* 0x0000003523207231 */ /* 0x044fe40000000820 */
[----:B------:R-:W-:Y:S02]  /*1ef0*/  HFMA2 R34, R35.H0_H0, R55, R34 ;  /* 0x0000003723227231 */ /* 0x000fe40000000822 */
[----:B------:R-:W-:Y:S02]  /*1f00*/  HFMA2 R26, R26.H1_H1, R51, R25 ;  /* 0x000000331a1a7231 */ /* 0x000fe40000000c19 */
[----:B------:R-:W-:-:S02]  /*1f10*/  HFMA2 R83, R30.H1_H1, R50, R83 ;  /* 0x000000321e537231 */ /* 0x000fc40000000c53 */
[C---:B------:R-:W-:Y:S02]  /*1f20*/  HFMA2 R76, R22.reuse.H1_H1, R50, R76 ;  /* 0x00000032164c7231 */ /* 0x040fe40000000c4c */
[-C--:B------:R-:W-:Y:S02]  /*1f30*/  HFMA2 R21, R22.H1_H1, R51.reuse, R21 ;  /* 0x0000003316157231 */ /* 0x080fe40000000c15 */
[C---:B------:R-:W-:Y:S02]  /*1f40*/  HFMA2 R84, R35.reuse.H0_H0, R52, R84 ;  /* 0x0000003423547231 */ /* 0x040fe40000000854 */
[----:B------:R-:W-:Y:S02]  /*1f50*/  HFMA2 R24, R35.H0_H0, R54, R24 ;  /* 0x0000003623187231 */ /* 0x000fe40000000818 */
[----:B------:R-:W-:Y:S02]  /*1f60*/  HFMA2 R30, R30.H1_H1, R51, R29 ;  /* 0x000000331e1e7231 */ /* 0x000fe40000000c1d */
[----:B------:R-:W-:-:S02]  /*1f70*/  HFMA2 R22, R6.H1_H1, R50, R4 ;  /* 0x0000003206167231 */ /* 0x000fc40000000c04 */
[-C--:B------:R-:W-:Y:S02]  /*1f80*/  HFMA2 R25, R6.H1_H1, R51.reuse, R5 ;  /* 0x0000003306197231 */ /* 0x080fe40000000c05 */
[-C--:B------:R-:W-:Y:S02]  /*1f90*/  HFMA2 R8, R23.H0_H0, R52.reuse, R78 ;  /* 0x0000003417087231 */ /* 0x080fe4000000084e */
[----:B------:R-:W-:Y:S02]  /*1fa0*/  HFMA2 R51, R10.H1_H1, R51, R9 ;  /* 0x000000330a337231 */ /* 0x000fe40000000c09 */
[----:B------:R-:W-:Y:S02]  /*1fb0*/  HFMA2 R4, R7.H0_H0, R52, R14 ;  /* 0x0000003407047231 */ /* 0x000fe4000000080e */
[-C--:B------:R-:W-:Y:S02]  /*1fc0*/  HFMA2 R78, R27.H0_H0, R53.reuse, R82 ;  /* 0x000000351b4e7231 */ /* 0x080fe40000000852 */
[----:B------:R-:W-:-:S02]  /*1fd0*/  HFMA2 R28, R31.H0_H0, R53, R28 ;  /* 0x000000351f1c7231 */ /* 0x000fc4000000081c */
[-C--:B------:R-:W-:Y:S02]  /*1fe0*/  HFMA2 R82, R19.H0_H0, R53.reuse, R87 ;  /* 0x0000003513527231 */ /* 0x080fe40000000857 */
[-C--:B------:R-:W-:Y:S02]  /*1ff0*/  HFMA2 R14, R23.H0_H0, R53.reuse, R20 ;  /* 0x00000035170e7231 */ /* 0x080fe40000000814 */
[-C--:B------:R-:W-:Y:S02]  /*2000*/  HFMA2 R10, R15.H0_H0, R53.reuse, R17 ;  /* 0x000000350f0a7231 */ /* 0x080fe40000000811 */
[-C--:B------:R-:W-:Y:S02]  /*2010*/  HFMA2 R6, R7.H0_H0, R53.reuse, R81 ;  /* 0x0000003507067231 */ /* 0x080fe40000000851 */
[----:B------:R-:W-:Y:S02]  /*2020*/  HFMA2 R72, R15.H0_H0, R54, R77 ;  /* 0x000000360f487231 */ /* 0x000fe4000000084d */
[----:B------:R-:W-:-:S02]  /*2030*/  HFMA2 R53, R11.H0_H0, R53, R41 ;  /* 0x000000350b357231 */ /* 0x000fc40000000829 */
[----:B------:R-:W-:Y:S02]  /*2040*/  HFMA2 R20, R11.H0_H0, R54, R40 ;  /* 0x000000360b147231 */ /* 0x000fe40000000828 */
[----:B------:R-:W-:Y:S01]  /*2050*/  HFMA2 R26, R27.H0_H0, R55, R26 ;  /* 0x000000371b1a7231 */ /* 0x000fe2000000081a */
[----:B------:R-:W-:Y:S01]  /*2060*/  LDS.128 R40, [R2+0xe080] ;  /* 0x00e0800002287984 */ /* 0x000fe20000000c00 */
[C---:B-1----:R-:W-:Y:S02]  /*2070*/  HFMA2 R77, R35.reuse.H1_H1, R36, R84 ;  /* 0x00000024234d7231 */ /* 0x042fe40000000c54 */
[C---:B------:R-:W-:Y:S02]  /*2080*/  HFMA2 R90, R35.reuse.H1_H1, R37, R32 ;  /* 0x00000025235a7231 */ /* 0x040fe40000000c20 */
[C---:B------:R-:W-:Y:S02]  /*2090*/  HFMA2 R91, R35.reuse.H1_H1, R38, R24 ;  /* 0x00000026235b7231 */ /* 0x040fe40000000c18 */
[----:B------:R-:W-:-:S02]  /*20a0*/  HFMA2 R92, R35.H1_H1, R39, R34 ;  /* 0x00000027235c7231 */ /* 0x000fc40000000c22 */
[C---:B------:R-:W-:Y:S01]  /*20b0*/  HFMA2 R74, R27.reuse.H0_H0, R52, R85 ;  /* 0x000000341b4a7231 */ /* 0x040fe20000000855 */
[----:B------:R-:W1:Y:S01]  /*20c0*/  LDS.128 R32, [R3+0xa0] ;  /* 0x0000a00003207984 */ /* 0x000e620000000c00 */
[----:B------:R-:W-:Y:S02]  /*20d0*/  HFMA2 R80, R27.H0_H0, R54, R80 ;  /* 0x000000361b507231 */ /* 0x000fe40000000850 */
[-C--:B------:R-:W-:Y:S02]  /*20e0*/  HFMA2 R86, R31.H0_H0, R52.reuse, R86 ;  /* 0x000000341f567231 */ /* 0x080fe40000000856 */
[-C--:B------:R-:W-:Y:S02]  /*20f0*/  HFMA2 R12, R19.H0_H0, R52.reuse, R88 ;  /* 0x00000034130c7231 */ /* 0x080fe40000000858 */
[----:B------:R-:W-:Y:S02]  /*2100*/  HFMA2 R5, R15.H0_H0, R52, R79 ;  /* 0x000000340f057231 */ /* 0x000fe4000000084f */
[----:B------:R-:W-:-:S02]  /*2110*/  HFMA2 R16, R19.H0_H0, R54, R16 ;  /* 0x0000003613107231 */ /* 0x000fc40000000810 */
[----:B------:R-:W-:Y:S02]  /*2120*/  HFMA2 R75, R23.H0_H0, R54, R76 ;  /* 0x00000036174b7231 */ /* 0x000fe4000000084c */
[-C--:B------:R-:W-:Y:S02]  /*2130*/  HFMA2 R18, R19.H0_H0, R55.reuse, R18 ;  /* 0x0000003713127231 */ /* 0x080fe40000000812 */
[-C--:B------:R-:W-:Y:S02]  /*2140*/  HFMA2 R17, R23.H0_H0, R55.reuse, R21 ;  /* 0x0000003717117231 */ /* 0x080fe40000000815 */
[-C--:B------:R-:W-:Y:S02]  /*2150*/  HFMA2 R13, R15.H0_H0, R55.reuse, R13 ;  /* 0x000000370f0d7231 */ /* 0x080fe4000000080d */
[C---:B------:R-:W-:Y:S02]  /*2160*/  HFMA2 R52, R11.reuse.H0_H0, R52, R48 ;  /* 0x000000340b347231 */ /* 0x040fe40000000830 */
[----:B------:R-:W-:-:S02]  /*2170*/  HFMA2 R29, R11.H0_H0, R55, R51 ;  /* 0x000000370b1d7231 */ /* 0x000fc40000000833 */
[----:B------:R-:W-:Y:S01]  /*2180*/  HFMA2 R87, R7.H0_H0, R55, R25 ;  /* 0x0000003707577231 */ /* 0x000fe20000000819 */
[----:B------:R-:W2:Y:S01]  /*2190*/  LDS.128 R48, [R2+0xe190] ;  /* 0x00e1900002307984 */ /* 0x000ea20000000c00 */
[C---:B------:R-:W-:Y:S02]  /*21a0*/  HFMA2 R74, R27.reuse.H1_H1, R36, R74 ;  /* 0x000000241b4a7231 */ /* 0x040fe40000000c4a */
[C---:B------:R-:W-:Y:S02]  /*21b0*/  HFMA2 R78, R27.reuse.H1_H1, R37, R78 ;  /* 0x000000251b4e7231 */ /* 0x040fe40000000c4e */
[C---:B------:R-:W-:Y:S02]  /*21c0*/  HFMA2 R80, R27.reuse.H1_H1, R38, R80 ;  /* 0x000000261b507231 */ /* 0x040fe40000000c50 */
[----:B------:R-:W-:Y:S02]  /*21d0*/  HFMA2 R84, R27.H1_H1, R39, R26 ;  /* 0x000000271b547231 */ /* 0x000fe40000000c1a */
[----:B------:R-:W-:Y:S01]  /*21e0*/  HFMA2 R9, R7.H0_H0, R54, R22 ;  /* 0x0000003607097231 */ /* 0x000fe20000000816 */
[----:B------:R-:W3:Y:S01]  /*21f0*/  LDS.128 R24, [R3+0x130] ;  /* 0x0001300003187984 */ /* 0x000ee20000000c00 */
[----:B------:R-:W-:-:S02]  /*2200*/  HFMA2 R30, R31.H0_H0, R55, R30 ;  /* 0x000000371f1e7231 */ /* 0x000fc4000000081e */
[C---:B------:R-:W-:Y:S02]  /*2210*/  HFMA2 R21, R23.reuse.H1_H1, R36, R8 ;  /* 0x0000002417157231 */ /* 0x040fe40000000c08 */
[CC--:B------:R-:W-:Y:S02]  /*2220*/  HFMA2 R22, R23.reuse.H1_H1, R37.reuse, R14 ;  /* 0x0000002517167231 */ /* 0x0c0fe40000000c0e */
[----:B------:R-:W-:Y:S02]  /*2230*/  HFMA2 R75, R23.H1_H1, R38, R75 ;  /* 0x00000026174b7231 */ /* 0x000fe40000000c4b */
[C---:B------:R-:W-:Y:S02]  /*2240*/  HFMA2 R81, R19.reuse.H1_H1, R36, R12 ;  /* 0x0000002413517231 */ /* 0x040fe40000000c0c */
[C---:B------:R-:W-:Y:S02]  /*2250*/  HFMA2 R82, R19.reuse.H1_H1, R37, R82 ;  /* 0x0000002513527231 */ /* 0x040fe40000000c52 */
[----:B------:R-:W-:-:S02]  /*2260*/  HFMA2 R85, R19.H1_H1, R38, R16 ;  /* 0x0000002613557231 */ /* 0x000fc40000000c10 */
[-C--:B------:R-:W-:Y:S02]  /*2270*/  HFMA2 R89, R19.H1_H1, R39.reuse, R18 ;  /* 0x0000002713597231 */ /* 0x080fe40000000c12 */
[----:B------:R-:W-:Y:S02]  /*2280*/  HFMA2 R23, R23.H1_H1, R39, R17 ;  /* 0x0000002717177231 */ /* 0x000fe40000000c11 */
[C---:B------:R-:W-:Y:S01]  /*2290*/  HFMA2 R5, R15.reuse.H1_H1, R36, R5 ;  /* 0x000000240f057231 */ /* 0x040fe20000000c05 */
[----:B------:R-:W4:Y:S01]  /*22a0*/  LDS.128 R16, [R3+0x1c0] ;  /* 0x0001c00003107984 */ /* 0x000f220000000c00 */
[C---:B------:R-:W-:Y:S02]  /*22b0*/  HFMA2 R55, R15.reuse.H1_H1, R37, R10 ;  /* 0x000000250f377231 */ /* 0x040fe40000000c0a */
[C---:B------:R-:W-:Y:S02]  /*22c0*/  HFMA2 R72, R15.reuse.H1_H1, R38, R72 ;  /* 0x000000260f487231 */ /* 0x040fe40000000c48 */
[----:B------:R-:W-:-:S02]  /*22d0*/  HFMA2 R73, R15.H1_H1, R39, R13 ;  /* 0x000000270f497231 */ /* 0x000fc40000000c0d */
[----:B------:R-:W5:Y:S01]  /*22e0*/  LDS.128 R12, [R3+0x250] ;  /* 0x00025000030c7984 */ /* 0x000f620000000c00 */
[----:B------:R-:W-:Y:S02]  /*22f0*/  HFMA2 R83, R31.H0_H0, R54, R83 ;  /* 0x000000361f537231 */ /* 0x000fe40000000853 */
[----:B------:R-:W-:Y:S02]  /*2300*/  HFMA2 R54, R7.H1_H1, R36, R4 ;  /* 0x0000002407367231 */ /* 0x000fe40000000c04 */
[C---:B-1----:R-:W-:Y:S02]  /*2310*/  HFMA2 R74, R32.reuse.H0_H0, R40, R74 ;  /* 0x00000028204a7231 */ /* 0x042fe4000000084a */
[C---:B------:R-:W-:Y:S02]  /*2320*/  HFMA2 R76, R31.reuse.H1_H1, R36, R86 ;  /* 0x000000241f4c7231 */ /* 0x040fe40000000c56 */
[----:B------:R-:W-:Y:S02]  /*2330*/  HFMA2 R4, R32.H0_H0, R42, R80 ;  /* 0x0000002a20047231 */ /* 0x000fe40000000850 */
[----:B------:R-:W-:-:S02]  /*2340*/  HFMA2 R79, R31.H1_H1, R37, R28 ;  /* 0x000000251f4f7231 */ /* 0x000fc40000000c1c */
[C---:B------:R-:W-:Y:S02]  /*2350*/  HFMA2 R83, R31.reuse.H1_H1, R38, R83 ;  /* 0x000000261f537231 */ /* 0x040fe40000000c53 */
[----:B------:R-:W-:Y:S02]  /*2360*/  HFMA2 R88, R31.H1_H1, R39, R30 ;  /* 0x000000271f587231 */ /* 0x000fe40000000c1e */
[C---:B--2---:R-:W-:Y:S02]  /*2370*/  HFMA2 R80, R32.reuse.H1_H1, R48, R74 ;  /* 0x0000003020507231 */ /* 0x044fe40000000c4a */
[----:B------:R-:W-:Y:S02]  /*2380*/  HFMA2 R74, R32.H1_H1, R50, R4 ;  /* 0x00000032204a7231 */ /* 0x000fe40000000c04 */
[----:B---3--:R-:W-:Y:S02]  /*2390*/  HFMA2 R76, R24.H0_H0, R40, R76 ;  /* 0x00000028184c7231 */ /* 0x008fe4000000084c */
[----:B------:R-:W-:-:S02]  /*23a0*/  HFMA2 R52, R11.H1_H1, R36, R52 ;  /* 0x000000240b347231 */ /* 0x000fc40000000c34 */
[C---:B------:R-:W-:Y:S02]  /*23b0*/  HFMA2 R79, R24.reuse.H0_H0, R41, R79 ;  /* 0x00000029184f7231 */ /* 0x040fe4000000084f */
[----:B------:R-:W-:Y:S02]  /*23c0*/  HFMA2 R4, R24.H0_H0, R42, R83 ;  /* 0x0000002a18047231 */ /* 0x000fe40000000853 */
[C---:B------:R-:W-:Y:S02]  /*23d0*/  HFMA2 R36, R7.reuse.H1_H1, R37, R6 ;  /* 0x0000002507247231 */ /* 0x040fe40000000c06 */
[----:B------:R-:W-:Y:S02]  /*23e0*/  HFMA2 R87, R7.H1_H1, R39, R87 ;  /* 0x0000002707577231 */ /* 0x000fe40000000c57 */
[----:B------:R-:W-:Y:S02]  /*23f0*/  HFMA2 R78, R32.H0_H0, R41, R78 ;  /* 0x00000029204e7231 */ /* 0x000fe4000000084e */
[----:B------:R-:W-:-:S02]  /*2400*/  HFMA2 R88, R24.H0_H0, R43, R88 ;  /* 0x0000002b18587231 */ /* 0x000fc40000000858 */
[----:B------:R-:W-:Y:S02]  /*2410*/  HFMA2 R39, R11.H1_H1, R39, R29 ;  /* 0x000000270b277231 */ /* 0x000fe40000000c1d */
[----:B------:R-:W-:Y:S01]  /*2420*/  HFMA2 R84, R32.H0_H0, R43, R84 ;  /* 0x0000002b20547231 */ /* 0x000fe20000000854 */
[----:B------:R-:W1:Y:S01]  /*2430*/  LDS.128 R28, [R3+0x2e0] ;  /* 0x0002e000031c7984 */ /* 0x000e620000000c00 */
[-C--:B----4-:R-:W-:Y:S02]  /*2440*/  HFMA2 R8, R16.H0_H0, R40.reuse, R81 ;  /* 0x0000002810087231 */ /* 0x090fe40000000851 */
[C---:B-----5:R-:W-:Y:S02]  /*2450*/  HFMA2 R6, R12.reuse.H0_H0, R40, R21 ;  /* 0x000000280c067231 */ /* 0x060fe40000000815 */
[C---:B------:R-:W-:Y:S02]  /*2460*/  HFMA2 R22, R12.reuse.H0_H0, R41, R22 ;  /* 0x000000290c167231 */ /* 0x040fe40000000816 */
[----:B------:R-:W-:-:S02]  /*2470*/  HFMA2 R75, R12.H0_H0, R42, R75 ;  /* 0x0000002a0c4b7231 */ /* 0x000fc4000000084b */
[----:B------:R-:W-:Y:S02]  /*2480*/  HFMA2 R23, R12.H0_H0, R43, R23 ;  /* 0x0000002b0c177231 */ /* 0x000fe40000000817 */
[C---:B------:R-:W-:Y:S02]  /*2490*/  HFMA2 R83, R24.reuse.H1_H1, R48, R76 ;  /* 0x0000003018537231 */ /* 0x040fe40000000c4c */
[C---:B------:R-:W-:Y:S02]  /*24a0*/  HFMA2 R79, R24.reuse.H1_H1, R49, R79 ;  /* 0x00000031184f7231 */ /* 0x040fe40000000c4f */
[----:B------:R-:W-:Y:S02]  /*24b0*/  HFMA2 R76, R24.H1_H1, R50, R4 ;  /* 0x00000032184c7231 */ /* 0x000fe40000000c04 */
[----:B------:R-:W-:Y:S02]  /*24c0*/  HFMA2 R53, R11.H1_H1, R37, R53 ;  /* 0x000000250b357231 */ /* 0x000fe40000000c35 */
[----:B------:R-:W-:-:S02]  /*24d0*/  HFMA2 R78, R32.H1_H1, R49, R78 ;  /* 0x00000031204e7231 */ /* 0x000fc40000000c4e */
[-C--:B------:R-:W-:Y:S02]  /*24e0*/  HFMA2 R24, R24.H1_H1, R51.reuse, R88 ;  /* 0x0000003318187231 */ /* 0x080fe40000000c58 */
[----:B------:R-:W-:Y:S02]  /*24f0*/  HFMA2 R81, R16.H0_H0, R42, R85 ;  /* 0x0000002a10517231 */ /* 0x000fe40000000855 */
[----:B------:R-:W-:Y:S02]  /*2500*/  HFMA2 R37, R7.H1_H1, R38, R9 ;  /* 0x0000002607257231 */ /* 0x000fe40000000c09 */
[----:B------:R-:W-:Y:S02]  /*2510*/  HFMA2 R32, R32.H1_H1, R51, R84 ;  /* 0x0000003320207231 */ /* 0x000fe40000000c54 */
[C---:B------:R-:W-:Y:S02]  /*2520*/  HFMA2 R88, R12.reuse.H1_H1, R48, R6 ;  /* 0x000000300c587231 */ /* 0x040fe40000000c06 */
[----:B------:R-:W-:-:S02]  /*2530*/  HFMA2 R85, R12.H1_H1, R49, R22 ;  /* 0x000000310c557231 */ /* 0x000fc40000000c16 */
[----:B------:R-:W-:Y:S02]  /*2540*/  HFMA2 R75, R12.H1_H1, R50, R75 ;  /* 0x000000320c4b7231 */ /* 0x000fe40000000c4b */
[----:B------:R-:W-:Y:S02]  /*2550*/  HFMA2 R38, R11.H1_H1, R38, R20 ;  /* 0x000000260b267231 */ /* 0x000fe40000000c14 */
[----:B------:R-:W-:Y:S02]  /*2560*/  HFMA2 R84, R16.H1_H1, R48, R8 ;  /* 0x0000003010547231 */ /* 0x000fe40000000c08 */
[----:B------:R-:W-:Y:S01]  /*2570*/  HFMA2 R12, R12.H1_H1, R51, R23 ;  /* 0x000000330c0c7231 */ /* 0x000fe20000000c17 */
[----:B------:R-:W2:Y:S01]  /*2580*/  LDS.128 R8, [R3+0x370] ;  /* 0x0003700003087984 */ /* 0x000ea20000000c00 */
[C---:B------:R-:W-:Y:S02]  /*2590*/  HFMA2 R82, R16.reuse.H0_H0, R41, R82 ;  /* 0x0000002910527231 */ /* 0x040fe40000000852 */
[----:B------:R-:W-:Y:S01]  /*25a0*/  HFMA2 R89, R16.H0_H0, R43, R89 ;  /* 0x0000002b10597231 */ /* 0x000fe20000000859 */
[----:B------:R-:W3:Y:S01]  /*25b0*/  LDS.128 R20, [R3+0x400] ;  /* 0x0004000003147984 */ /* 0x000ee20000000c00 */
[----:B-1----:R-:W-:-:S02]  /*25c0*/  HFMA2 R5, R28.H0_H0, R40, R5 ;  /* 0x000000281c057231 */ /* 0x002fc40000000805 */
[C---:B------:R-:W-:Y:S02]  /*25d0*/  HFMA2 R77, R44.reuse.H0_H0, R40, R77 ;  /* 0x000000282c4d7231 */ /* 0x040fe4000000084d */
[----:B------:R-:W-:Y:S02]  /*25e0*/  HFMA2 R91, R44.H0_H0, R42, R91 ;  /* 0x0000002a2c5b7231 */ /* 0x000fe4000000085b */
[C---:B------:R-:W-:Y:S02]  /*25f0*/  HFMA2 R82, R16.reuse.H1_H1, R49, R82 ;  /* 0x0000003110527231 */ /* 0x040fe40000000c52 */
[----:B------:R-:W-:Y:S02]  /*2600*/  HFMA2 R81, R16.H1_H1, R50, R81 ;  /* 0x0000003210517231 */ /* 0x000fe40000000c51 */
[-C--:B------:R-:W-:Y:S02]  /*2610*/  HFMA2 R55, R28.H0_H0, R41.reuse, R55 ;  /* 0x000000291c377231 */ /* 0x080fe40000000837 */
[----:B------:R-:W-:-:S02]  /*2620*/  HFMA2 R86, R44.H0_H0, R41, R90 ;  /* 0x000000292c567231 */ /* 0x000fc4000000085a */
[----:B------:R-:W-:Y:S02]  /*2630*/  HFMA2 R16, R16.H1_H1, R51, R89 ;  /* 0x0000003310107231 */ /* 0x000fe40000000c59 */
[----:B------:R-:W-:Y:S02]  /*2640*/  HFMA2 R72, R28.H0_H0, R42, R72 ;  /* 0x0000002a1c487231 */ /* 0x000fe40000000848 */
[-C--:B------:R-:W-:Y:S02]  /*2650*/  HFMA2 R90, R44.H1_H1, R48.reuse, R77 ;  /* 0x000000302c5a7231 */ /* 0x080fe40000000c4d */
[C---:B------:R-:W-:Y:S02]  /*2660*/  HFMA2 R73, R28.reuse.H0_H0, R43, R73 ;  /* 0x0000002b1c497231 */ /* 0x040fe40000000849 */
[----:B------:R-:W-:Y:S02]  /*2670*/  HFMA2 R89, R28.H1_H1, R48, R5 ;  /* 0x000000301c597231 */ /* 0x000fe40000000c05 */
[----:B------:R-:W-:Y:S01]  /*2680*/  HFMA2 R77, R44.H1_H1, R50, R91 ;  /* 0x000000322c4d7231 */ /* 0x000fe20000000c5b */
[----:B------:R-:W1:Y:S01]  /*2690*/  LDS.128 R4, [R2+0xe2a0] ;  /* 0x00e2a00002047984 */ /* 0x000e620000000c00 */
[----:B------:R-:W-:-:S02]  /*26a0*/  HFMA2 R91, R28.H1_H1, R49, R55 ;  /* 0x000000311c5b7231 */ /* 0x000fc40000000c37 */
[----:B------:R-:W-:Y:S02]  /*26b0*/  HFMA2 R55, R28.H1_H1, R50, R72 ;  /* 0x000000321c377231 */ /* 0x000fe40000000c48 */
[----:B------:R-:W-:Y:S02]  /*26c0*/  HFMA2 R92, R44.H0_H0, R43, R92 ;  /* 0x0000002b2c5c7231 */ /* 0x000fe4000000085c */
[----:B------:R-:W-:Y:S02]  /*26d0*/  HFMA2 R28, R28.H1_H1, R51, R73 ;  /* 0x000000331c1c7231 */ /* 0x000fe40000000c49 */
[----:B------:R-:W-:Y:S02]  /*26e0*/  HFMA2 R86, R44.H1_H1, R49, R86 ;  /* 0x000000312c567231 */ /* 0x000fe40000000c56 */
[C---:B--2---:R-:W-:Y:S02]  /*26f0*/  HFMA2 R36, R8.reuse.H0_H0, R41, R36 ;  /* 0x0000002908247231 */ /* 0x044fe40000000824 */
[----:B------:R-:W-:-:S02]  /*2700*/  HFMA2 R37, R8.H0_H0, R42, R37 ;  /* 0x0000002a08257231 */ /* 0x000fc40000000825 */
[----:B---3--:R-:W-:Y:S02]  /*2710*/  HFMA2 R38, R20.H0_H0, R42, R38 ;  /* 0x0000002a14267231 */ /* 0x008fe40000000826 */
[CC--:B------:R-:W-:Y:S02]  /*2720*/  HFMA2 R54, R8.reuse.H0_H0, R40.reuse, R54 ;  /* 0x0000002808367231 */ /* 0x0c0fe40000000836 */
[----:B------:R-:W-:Y:S02]  /*2730*/  HFMA2 R87, R8.H0_H0, R43, R87 ;  /* 0x0000002b08577231 */ /* 0x000fe40000000857 */
[----:B------:R-:W-:Y:S02]  /*2740*/  HFMA2 R52, R20.H0_H0, R40, R52 ;  /* 0x0000002814347231 */ /* 0x000fe40000000834 */
[C---:B------:R-:W-:Y:S02]  /*2750*/  HFMA2 R72, R8.reuse.H1_H1, R49, R36 ;  /* 0x0000003108487231 */ /* 0x040fe40000000c24 */
[----:B------:R-:W-:-:S02]  /*2760*/  HFMA2 R73, R8.H1_H1, R50, R37 ;  /* 0x0000003208497231 */ /* 0x000fc40000000c25 */
[C---:B------:R-:W-:Y:S02]  /*2770*/  HFMA2 R43, R20.reuse.H0_H0, R43, R39 ;  /* 0x0000002b142b7231 */ /* 0x040fe40000000827 */
[C---:B------:R-:W-:Y:S02]  /*2780*/  HFMA2 R40, R20.reuse.H1_H1, R50, R38 ;  /* 0x0000003214287231 */ /* 0x040fe40000000c26 */
[----:B------:R-:W2:Y:S01]  /*2790*/  LDS.128 R36, [R2+0xe3b0] ;  /* 0x00e3b00002247984 */ /* 0x000ea20000000c00 */
[----:B------:R-:W-:Y:S02]  /*27a0*/  HFMA2 R53, R20.H0_H0, R41, R53 ;  /* 0x0000002914357231 */ /* 0x000fe40000000835 */
[-C--:B------:R-:W-:Y:S02]  /*27b0*/  HFMA2 R54, R8.H1_H1, R48.reuse, R54 ;  /* 0x0000003008367231 */ /* 0x080fe40000000c36 */
[C---:B------:R-:W-:Y:S02]  /*27c0*/  HFMA2 R53, R20.reuse.H1_H1, R49, R53 ;  /* 0x0000003114357231 */ /* 0x040fe40000000c35 */
[----:B------:R-:W-:-:S02]  /*27d0*/  HFMA2 R52, R20.H1_H1, R48, R52 ;  /* 0x0000003014347231 */ /* 0x000fc40000000c34 */
[-C--:B------:R-:W-:Y:S02]  /*27e0*/  HFMA2 R8, R8.H1_H1, R51.reuse, R87 ;  /* 0x0000003308087231 */ /* 0x080fe40000000c57 */
[----:B------:R-:W-:Y:S02]  /*27f0*/  HFMA2 R87, R20.H1_H1, R51, R43 ;  /* 0x0000003314577231 */ /* 0x000fe40000000c2b */
[-C--:B-1----:R-:W-:Y:S02]  /*2800*/  HFMA2 R90, R45.H0_H0, R4.reuse, R90 ;  /* 0x000000042d5a7231 */ /* 0x082fe4000000085a */
[-C--:B------:R-:W-:Y:S02]  /*2810*/  HFMA2 R80, R33.H0_H0, R4.reuse, R80 ;  /* 0x0000000421507231 */ /* 0x080fe40000000850 */
        /* <DEDUP_REMOVED lines=10> */
[-C--:B------:R-:W-:Y:S02]  /*28c0*/  HFMA2 R91, R29.H0_H0, R5.reuse, R91 ;  /* 0x000000051d5b7231 */ /* 0x080fe4000000085b */
[-C--:B------:R-:W-:Y:S02]  /*28d0*/  HFMA2 R49, R9.H0_H0, R5.reuse, R72 ;  /* 0x0000000509317231 */ /* 0x080fe40000000848 */
[C---:B------:R-:W-:Y:S02]  /*28e0*/  HFMA2 R50, R21.reuse.H0_H0, R5, R53 ;  /* 0x0000000515327231 */ /* 0x040fe40000000835 */
[----:B------:R-:W-:-:S02]  /*28f0*/  HFMA2 R4, R21.H0_H0, R4, R52 ;  /* 0x0000000415047231 */ /* 0x000fc40000000834 */
[CC--:B------:R-:W-:Y:S02]  /*2900*/  HFMA2 R75, R13.reuse.H0_H0, R6.reuse, R75 ;  /* 0x000000060d4b7231 */ /* 0x0c0fe4000000084b */
[----:B------:R-:W-:Y:S02]  /*2910*/  HFMA2 R5, R13.H0_H0, R7, R12 ;  /* 0x000000070d057231 */ /* 0x000fe4000000080c */
[----:B------:R-:W-:Y:S02]  /*2920*/  HFMA2 R44, R44.H1_H1, R51, R92 ;  /* 0x000000332c2c7231 */ /* 0x000fe40000000c5c */
[----:B------:R-:W-:Y:S02]  /*2930*/  HFMA2 R52, R21.H0_H0, R6, R40 ;  /* 0x0000000615347231 */ /* 0x000fe40000000828 */
[----:B------:R-:W1:Y:S01]  /*2940*/  LDS.128 R40, [R2+0xe4c0] ;  /* 0x00e4c00002287984 */ /* 0x000e620000000c00 */
[-C--:B--2---:R-:W-:Y:S02]  /*2950*/  HFMA2 R90, R45.H1_H1, R36.reuse, R90 ;  /* 0x000000242d5a7231 */ /* 0x084fe40000000c5a */
[----:B------:R-:W-:-:S02]  /*2960*/  HFMA2 R80, R33.H1_H1, R36, R80 ;  /* 0x0000002421507231 */ /* 0x000fc40000000c50 */
[-C--:B------:R-:W-:Y:S02]  /*2970*/  HFMA2 R83, R25.H1_H1, R36.reuse, R83 ;  /* 0x0000002419537231 */ /* 0x080fe40000000c53 */
[-C--:B------:R-:W-:Y:S02]  /*2980*/  HFMA2 R84, R17.H1_H1, R36.reuse, R84 ;  /* 0x0000002411547231 */ /* 0x080fe40000000c54 */
[C---:B------:R-:W-:Y:S02]  /*2990*/  HFMA2 R88, R13.reuse.H1_H1, R36, R88 ;  /* 0x000000240d587231 */ /* 0x040fe40000000c58 */
[C---:B------:R-:W-:Y:S02]  /*29a0*/  HFMA2 R85, R13.reuse.H1_H1, R37, R85 ;  /* 0x000000250d557231 */ /* 0x040fe40000000c55 */
[----:B------:R-:W-:Y:S02]  /*29b0*/  HFMA2 R75, R13.H1_H1, R38, R75 ;  /* 0x000000260d4b7231 */ /* 0x000fe40000000c4b */
[----:B------:R-:W-:-:S02]  /*29c0*/  HFMA2 R20, R29.H1_H1, R36, R20 ;  /* 0x000000241d147231 */ /* 0x000fc40000000c14 */
[----:B------:R-:W-:Y:S02]  /*29d0*/  HFMA2 R48, R9.H1_H1, R36, R48 ;  /* 0x0000002409307231 */ /* 0x000fe40000000c30 */
[-C--:B------:R-:W-:Y:S02]  /*29e0*/  HFMA2 R77, R45.H0_H0, R6.reuse, R77 ;  /* 0x000000062d4d7231 */ /* 0x080fe4000000084d */
[-C--:B------:R-:W-:Y:S02]  /*29f0*/  HFMA2 R74, R33.H0_H0, R6.reuse, R74 ;  /* 0x00000006214a7231 */ /* 0x080fe4000000084a */
[-C--:B------:R-:W-:Y:S02]  /*2a00*/  HFMA2 R76, R25.H0_H0, R6.reuse, R76 ;  /* 0x00000006194c7231 */ /* 0x080fe4000000084c */
[-C--:B------:R-:W-:Y:S02]  /*2a10*/  HFMA2 R81, R17.H0_H0, R6.reuse, R81 ;  /* 0x0000000611517231 */ /* 0x080fe40000000851 */
[----:B------:R-:W-:-:S02]  /*2a20*/  HFMA2 R55, R29.H0_H0, R6, R55 ;  /* 0x000000061d377231 */ /* 0x000fc40000000837 */
[----:B------:R-:W-:Y:S02]  /*2a30*/  HFMA2 R51, R9.H0_H0, R6, R73 ;  /* 0x0000000609337231 */ /* 0x000fe40000000849 */
[-C--:B------:R-:W-:Y:S02]  /*2a40*/  HFMA2 R44, R45.H0_H0, R7.reuse, R44 ;  /* 0x000000072d2c7231 */ /* 0x080fe4000000082c */
[-C--:B------:R-:W-:Y:S02]  /*2a50*/  HFMA2 R32, R33.H0_H0, R7.reuse, R32 ;  /* 0x0000000721207231 */ /* 0x080fe40000000820 */
[-C--:B------:R-:W-:Y:S02]  /*2a60*/  HFMA2 R24, R25.H0_H0, R7.reuse, R24 ;  /* 0x0000000719187231 */ /* 0x080fe40000000818 */
[-C--:B------:R-:W-:Y:S02]  /*2a70*/  HFMA2 R16, R17.H0_H0, R7.reuse, R16 ;  /* 0x0000000711107231 */ /* 0x080fe40000000810 */
[----:B------:R-:W-:-:S02]  /*2a80*/  HFMA2 R28, R29.H0_H0, R7, R28 ;  /* 0x000000071d1c7231 */ /* 0x000fc4000000081c */
[-C--:B------:R-:W-:Y:S02]  /*2a90*/  HFMA2 R53, R9.H0_H0, R7.reuse, R8 ;  /* 0x0000000709357231 */ /* 0x080fe40000000808 */
[----:B------:R-:W-:Y:S02]  /*2aa0*/  HFMA2 R87, R21.H0_H0, R7, R87 ;  /* 0x0000000715577231 */ /* 0x000fe40000000857 */
[----:B------:R-:W-:Y:S02]  /*2ab0*/  HFMA2 R13, R13.H1_H1, R39, R5 ;  /* 0x000000270d0d7231 */ /* 0x000fe40000000c05 */
[----:B------:R-:W-:Y:S02]  /*2ac0*/  HFMA2 R36, R21.H1_H1, R36, R4 ;  /* 0x0000002415247231 */ /* 0x000fe40000000c04 */
[----:B------:R-:W2:Y:S01]  /*2ad0*/  LDS.128 R4, [R2+0xe5d0] ;  /* 0x00e5d00002047984 */ /* 0x000ea20000000c00 */
[-C--:B------:R-:W-:Y:S02]  /*2ae0*/  HFMA2 R8, R45.H1_H1, R38.reuse, R77 ;  /* 0x000000262d087231 */ /* 0x080fe40000000c4d */
[----:B------:R-:W-:-:S02]  /*2af0*/  HFMA2 R12, R33.H1_H1, R38, R74 ;  /* 0x00000026210c7231 */ /* 0x000fc40000000c4a */
[C---:B------:R-:W-:Y:S02]  /*2b00*/  HFMA2 R49, R9.reuse.H1_H1, R37, R49 ;  /* 0x0000002509317231 */ /* 0x040fe40000000c31 */
[C---:B------:R-:W-:Y:S02]  /*2b10*/  HFMA2 R51, R9.reuse.H1_H1, R38, R51 ;  /* 0x0000002609337231 */ /* 0x040fe40000000c33 */
[----:B------:R-:W-:Y:S02]  /*2b20*/  HFMA2 R53, R9.H1_H1, R39, R53 ;  /* 0x0000002709357231 */ /* 0x000fe40000000c35 */
[-C--:B------:R-:W-:Y:S02]  /*2b30*/  HFMA2 R86, R45.H1_H1, R37.reuse, R86 ;  /* 0x000000252d567231 */ /* 0x080fe40000000c56 */
[-C--:B------:R-:W-:Y:S02]  /*2b40*/  HFMA2 R78, R33.H1_H1, R37.reuse, R78 ;  /* 0x00000025214e7231 */ /* 0x080fe40000000c4e */
[----:B------:R-:W-:-:S02]  /*2b50*/  HFMA2 R79, R25.H1_H1, R37, R79 ;  /* 0x00000025194f7231 */ /* 0x000fc40000000c4f */
[-C--:B------:R-:W-:Y:S02]  /*2b60*/  HFMA2 R76, R25.H1_H1, R38.reuse, R76 ;  /* 0x00000026194c7231 */ /* 0x080fe40000000c4c */
[C---:B------:R-:W-:Y:S02]  /*2b70*/  HFMA2 R82, R17.reuse.H1_H1, R37, R82 ;  /* 0x0000002511527231 */ /* 0x040fe40000000c52 */
[----:B------:R-:W-:Y:S02]  /*2b80*/  HFMA2 R81, R17.H1_H1, R38, R81 ;  /* 0x0000002611517231 */ /* 0x000fe40000000c51 */
[-C--:B-1----:R-:W-:Y:S02]  /*2b90*/  HFMA2 R90, R46.H0_H0, R40.reuse, R90 ;  /* 0x000000282e5a7231 */ /* 0x082fe4000000085a */
        /* <DEDUP_REMOVED lines=8> */
[-C--:B------:R-:W-:Y:S02]  /*2c20*/  HFMA2 R45, R45.H1_H1, R39.reuse, R44 ;  /* 0x000000272d2d7231 */ /* 0x080fe40000000c2c */
[-C--:B------:R-:W-:Y:S02]  /*2c30*/  HFMA2 R33, R33.H1_H1, R39.reuse, R32 ;  /* 0x0000002721217231 */ /* 0x080fe40000000c20 */
[-C--:B------:R-:W-:Y:S02]  /*2c40*/  HFMA2 R25, R25.H1_H1, R39.reuse, R24 ;  /* 0x0000002719197231 */ /* 0x080fe40000000c18 */
[----:B------:R-:W-:Y:S02]  /*2c50*/  HFMA2 R17, R17.H1_H1, R39, R16 ;  /* 0x0000002711117231 */ /* 0x000fe40000000c10 */
[C---:B------:R-:W-:Y:S02]  /*2c60*/  HFMA2 R91, R29.reuse.H1_H1, R37, R91 ;  /* 0x000000251d5b7231 */ /* 0x040fe40000000c5b */
[----:B------:R-:W-:-:S02]  /*2c70*/  HFMA2 R55, R29.H1_H1, R38, R55 ;  /* 0x000000261d377231 */ /* 0x000fc40000000c37 */
[----:B------:R-:W-:Y:S02]  /*2c80*/  HFMA2 R28, R29.H1_H1, R39, R28 ;  /* 0x000000271d1c7231 */ /* 0x000fe40000000c1c */
[C---:B------:R-:W-:Y:S02]  /*2c90*/  HFMA2 R50, R21.reuse.H1_H1, R37, R50 ;  /* 0x0000002515327231 */ /* 0x040fe40000000c32 */
[C---:B------:R-:W-:Y:S02]  /*2ca0*/  HFMA2 R52, R21.reuse.H1_H1, R38, R52 ;  /* 0x0000002615347231 */ /* 0x040fe40000000c34 */
[----:B------:R-:W-:Y:S02]  /*2cb0*/  HFMA2 R87, R21.H1_H1, R39, R87 ;  /* 0x0000002715577231 */ /* 0x000fe40000000c57 */
[----:B------:R-:W-:Y:S02]  /*2cc0*/  HFMA2 R40, R22.H0_H0, R40, R36 ;  /* 0x0000002816287231 */ /* 0x000fe40000000824 */
[----:B------:R-:W1:Y:S01]  /*2cd0*/  LDS.128 R36, [R2+0xe6e0] ;  /* 0x00e6e00002247984 */ /* 0x000e620000000c00 */
[----:B--2---:R-:W-:-:S02]  /*2ce0*/  HFMA2 R21, R46.H1_H1, R6, R8 ;  /* 0x000000062e157231 */ /* 0x004fc40000000c08 */
[----:B------:R-:W-:Y:S02]  /*2cf0*/  HFMA2 R24, R34.H1_H1, R6, R12 ;  /* 0x0000000622187231 */ /* 0x000fe40000000c0c */
[-C--:B------:R-:W-:Y:S02]  /*2d00*/  HFMA2 R90, R46.H1_H1, R4.reuse, R90 ;  /* 0x000000042e5a7231 */ /* 0x080fe40000000c5a */
[-C--:B------:R-:W-:Y:S02]  /*2d10*/  HFMA2 R80, R34.H1_H1, R4.reuse, R80 ;  /* 0x0000000422507231 */ /* 0x080fe40000000c50 */
[-C--:B------:R-:W-:Y:S02]  /*2d20*/  HFMA2 R83, R26.H1_H1, R4.reuse, R83 ;  /* 0x000000041a537231 */ /* 0x080fe40000000c53 */
[-C--:B------:R-:W-:Y:S02]  /*2d30*/  HFMA2 R84, R18.H1_H1, R4.reuse, R84 ;  /* 0x0000000412547231 */ /* 0x080fe40000000c54 */
[----:B------:R-:W-:-:S02]  /*2d40*/  HFMA2 R12, R14.H1_H1, R4, R88 ;  /* 0x000000040e0c7231 */ /* 0x000fc40000000c58 */
[-C--:B------:R-:W-:Y:S02]  /*2d50*/  HFMA2 R20, R30.H1_H1, R4.reuse, R20 ;  /* 0x000000041e147231 */ /* 0x080fe40000000c14 */
[----:B------:R-:W-:Y:S02]  /*2d60*/  HFMA2 R8, R10.H1_H1, R4, R9 ;  /* 0x000000040a087231 */ /* 0x000fe40000000c09 */
[-C--:B------:R-:W-:Y:S02]  /*2d70*/  HFMA2 R86, R46.H0_H0, R41.reuse, R86 ;  /* 0x000000292e567231 */ /* 0x080fe40000000856 */
[-C--:B------:R-:W-:Y:S02]  /*2d80*/  HFMA2 R78, R34.H0_H0, R41.reuse, R78 ;  /* 0x00000029224e7231 */ /* 0x080fe4000000084e */
        /* <DEDUP_REMOVED lines=17> */
[-C--:B------:R-:W-:Y:S02]  /*2ea0*/  HFMA2 R28, R30.H0_H0, R43.reuse, R28 ;  /* 0x0000002b1e1c7231 */ /* 0x080fe4000000081c */
[-C--:B------:R-:W-:Y:S02]  /*2eb0*/  HFMA2 R53, R10.H0_H0, R43.reuse, R53 ;  /* 0x0000002b0a357231 */ /* 0x080fe40000000835 */
[----:B------:R-:W-:-:S02]  /*2ec0*/  HFMA2 R87, R22.H0_H0, R43, R87 ;  /* 0x0000002b16577231 */ /* 0x000fc40000000857 */
[----:B------:R-:W-:Y:S02]  /*2ed0*/  HFMA2 R4, R22.H1_H1, R4, R40 ;  /* 0x0000000416047231 */ /* 0x000fe40000000c28 */
[----:B------:R-:W2:Y:S01]  /*2ee0*/  LDS.128 R40, [R2+0xe7f0] ;  /* 0x00e7f00002287984 */ /* 0x000ea20000000c00 */
[C---:B------:R-:W-:Y:S02]  /*2ef0*/  HFMA2 R86, R46.reuse.H1_H1, R5, R86 ;  /* 0x000000052e567231 */ /* 0x040fe40000000c56 */
[----:B------:R-:W-:Y:S02]  /*2f00*/  HFMA2 R46, R46.H1_H1, R7, R45 ;  /* 0x000000072e2e7231 */ /* 0x000fe40000000c2d */
[C---:B------:R-:W-:Y:S02]  /*2f10*/  HFMA2 R79, R26.reuse.H1_H1, R5, R79 ;  /* 0x000000051a4f7231 */ /* 0x040fe40000000c4f */
[C---:B------:R-:W-:Y:S02]  /*2f20*/  HFMA2 R76, R26.reuse.H1_H1, R6, R76 ;  /* 0x000000061a4c7231 */ /* 0x040fe40000000c4c */
[----:B------:R-:W-:-:S02]  /*2f30*/  HFMA2 R26, R26.H1_H1, R7, R25 ;  /* 0x000000071a1a7231 */ /* 0x000fc40000000c19 */
[C---:B------:R-:W-:Y:S02]  /*2f40*/  HFMA2 R49, R10.reuse.H1_H1, R5, R49 ;  /* 0x000000050a317231 */ /* 0x040fe40000000c31 */
[----:B------:R-:W-:Y:S02]  /*2f50*/  HFMA2 R51, R10.H1_H1, R6, R51 ;  /* 0x000000060a337231 */ /* 0x000fe40000000c33 */
[C---:B-1----:R-:W-:Y:S02]  /*2f60*/  HFMA2 R46, R47.reuse.H0_H0, R39, R46 ;  /* 0x000000272f2e7231 */ /* 0x042fe4000000082e */
[----:B------:R-:W-:Y:S02]  /*2f70*/  HFMA2 R78, R34.H1_H1, R5, R78 ;  /* 0x00000005224e7231 */ /* 0x000fe40000000c4e */
[C---:B------:R-:W-:Y:S02]  /*2f80*/  HFMA2 R90, R47.reuse.H0_H0, R36, R90 ;  /* 0x000000242f5a7231 */ /* 0x040fe4000000085a */
[----:B------:R-:W-:-:S02]  /*2f90*/  HFMA2 R86, R47.H0_H0, R37, R86 ;  /* 0x000000252f567231 */ /* 0x000fc40000000856 */
[----:B------:R-:W-:Y:S02]  /*2fa0*/  HFMA2 R25, R47.H0_H0, R38, R21 ;  /* 0x000000262f197231 */ /* 0x000fe40000000815 */
[C---:B------:R-:W-:Y:S02]  /*2fb0*/  HFMA2 R82, R18.reuse.H1_H1, R5, R82 ;  /* 0x0000000512527231 */ /* 0x040fe40000000c52 */
[CC--:B------:R-:W-:Y:S02]  /*2fc0*/  HFMA2 R81, R18.reuse.H1_H1, R6.reuse, R81 ;  /* 0x0000000612517231 */ /* 0x0c0fe40000000c51 */
[----:B------:R-:W-:Y:S02]  /*2fd0*/  HFMA2 R18, R18.H1_H1, R7, R17 ;  /* 0x0000000712127231 */ /* 0x000fe40000000c11 */
[C---:B------:R-:W-:Y:S02]  /*2fe0*/  HFMA2 R85, R14.reuse.H1_H1, R5, R85 ;  /* 0x000000050e557231 */ /* 0x040fe40000000c55 */
[----:B------:R-:W-:-:S02]  /*2ff0*/  HFMA2 R75, R14.H1_H1, R6, R75 ;  /* 0x000000060e4b7231 */ /* 0x000fc40000000c4b */
[----:B------:R-:W-:Y:S02]  /*3000*/  HFMA2 R17, R30.H1_H1, R5, R91 ;  /* 0x000000051e117231 */ /* 0x000fe40000000c5b */
[-C--:B------:R-:W-:Y:S02]  /*3010*/  HFMA2 R53, R10.H1_H1, R7.reuse, R53 ;  /* 0x000000070a357231 */ /* 0x080fe40000000c35 */
[-C--:B------:R-:W-:Y:S02]  /*3020*/  HFMA2 R34, R34.H1_H1, R7.reuse, R33 ;  /* 0x0000000722227231 */ /* 0x080fe40000000c21 */
[-C--:B------:R-:W-:Y:S02]  /*3030*/  HFMA2 R14, R14.H1_H1, R7.reuse, R13 ;  /* 0x000000070e0e7231 */ /* 0x080fe40000000c0d */
[C---:B------:R-:W-:Y:S02]  /*3040*/  HFMA2 R55, R30.reuse.H1_H1, R6, R55 ;  /* 0x000000061e377231 */ /* 0x040fe40000000c37 */
[----:B------:R-:W-:-:S02]  /*3050*/  HFMA2 R28, R30.H1_H1, R7, R28 ;  /* 0x000000071e1c7231 */ /* 0x000fc40000000c1c */
[C---:B------:R-:W-:Y:S02]  /*3060*/  HFMA2 R16, R22.reuse.H1_H1, R5, R50 ;  /* 0x0000000516107231 */ /* 0x040fe40000000c32 */
[C---:B------:R-:W-:Y:S02]  /*3070*/  HFMA2 R52, R22.reuse.H1_H1, R6, R52 ;  /* 0x0000000616347231 */ /* 0x040fe40000000c34 */
[----:B------:R-:W-:Y:S02]  /*3080*/  HFMA2 R87, R22.H1_H1, R7, R87 ;  /* 0x0000000716577231 */ /* 0x000fe40000000c57 */
[----:B------:R-:W-:Y:S02]  /*3090*/  HFMA2 R83, R27.H0_H0, R36, R83 ;  /* 0x000000241b537231 */ /* 0x000fe40000000853 */
[-C--:B------:R-:W-:Y:S02]  /*30a0*/  HFMA2 R77, R35.H0_H0, R37.reuse, R78 ;  /* 0x00000025234d7231 */ /* 0x080fe4000000084e */
[----:B------:R-:W-:-:S02]  /*30b0*/  HFMA2 R10, R11.H0_H0, R37, R49 ;  /* 0x000000250b0a7231 */ /* 0x000fc40000000831 */
[-C--:B------:R-:W-:Y:S02]  /*30c0*/  HFMA2 R24, R35.H0_H0, R38.reuse, R24 ;  /* 0x0000002623187231 */ /* 0x080fe40000000818 */
[----:B------:R-:W-:Y:S02]  /*30d0*/  HFMA2 R21, R11.H0_H0, R38, R51 ;  /* 0x000000260b157231 */ /* 0x000fe40000000833 */
[----:B------:R-:W-:Y:S01]  /*30e0*/  HFMA2 R26, R27.H0_H0, R39, R26 ;  /* 0x000000271b1a7231 */ /* 0x000fe2000000081a */
[----:B------:R-:W-:Y:S01]  /*30f0*/  LDS.128 R48, [R2+0xe900] ;  /* 0x00e9000002307984 */ /* 0x000fe20000000c00 */
[C---:B--2---:R-:W-:Y:S02]  /*3100*/  HFMA2 R90, R47.reuse.H1_H1, R40, R90 ;  /* 0x000000282f5a7231 */ /* 0x044fe40000000c5a */
[C---:B------:R-:W-:Y:S02]  /*3110*/  HFMA2 R86, R47.reuse.H1_H1, R41, R86 ;  /* 0x000000292f567231 */ /* 0x040fe40000000c56 */
[----:B------:R-:W-:-:S02]  /*3120*/  HFMA2 R74, R47.H1_H1, R42, R25 ;  /* 0x0000002a2f4a7231 */ /* 0x000fc40000000c19 */
[----:B------:R-:W-:Y:S02]  /*3130*/  HFMA2 R91, R47.H1_H1, R43, R46 ;  /* 0x0000002b2f5b7231 */ /* 0x000fe40000000c2e */
[C---:B------:R-:W-:Y:S01]  /*3140*/  HFMA2 R78, R27.reuse.H0_H0, R37, R79 ;  /* 0x000000251b4e7231 */ /* 0x040fe2000000084f */
[----:B------:R-:W1:Y:S01]  /*3150*/  LDS.128 R44, [R3+0xb0] ;  /* 0x0000b000032c7984 */ /* 0x000e620000000c00 */
[----:B------:R-:W-:Y:S02]  /*3160*/  HFMA2 R29, R27.H0_H0, R38, R76 ;  /* 0x000000261b1d7231 */ /* 0x000fe4000000084c */
[-C--:B------:R-:W-:Y:S02]  /*3170*/  HFMA2 R9, R31.H0_H0, R36.reuse, R20 ;  /* 0x000000241f097231 */ /* 0x080fe40000000814 */
[-C--:B------:R-:W-:Y:S02]  /*3180*/  HFMA2 R13, R19.H0_H0, R36.reuse, R84 ;  /* 0x00000024130d7231 */ /* 0x080fe40000000854 */
[----:B------:R-:W-:-:S02]  /*3190*/  HFMA2 R20, R11.H0_H0, R36, R8 ;  /* 0x000000240b147231 */ /* 0x000fc40000000808 */
[-C--:B------:R-:W-:Y:S02]  /*31a0*/  HFMA2 R30, R35.H0_H0, R36.reuse, R80 ;  /* 0x00000024231e7231 */ /* 0x080fe40000000850 */
[-C--:B------:R-:W-:Y:S02]  /*31b0*/  HFMA2 R12, R15.H0_H0, R36.reuse, R12 ;  /* 0x000000240f0c7231 */ /* 0x080fe4000000080c */
[----:B------:R-:W-:Y:S02]  /*31c0*/  HFMA2 R8, R23.H0_H0, R36, R4 ;  /* 0x0000002417087231 */ /* 0x000fe40000000804 */
[-C--:B------:R-:W-:Y:S01]  /*31d0*/  HFMA2 R82, R19.H0_H0, R37.reuse, R82 ;  /* 0x0000002513527231 */ /* 0x080fe20000000852 */
[----:B------:R-:W-:Y:S01]  /*31e0*/  LDS.128 R4, [R3+0x20] ;  /* 0x0000200003047984 */ /* 0x000fe20000000c00 */
[-C--:B------:R-:W-:Y:S02]  /*31f0*/  HFMA2 R32, R15.H0_H0, R37.reuse, R85 ;  /* 0x000000250f207231 */ /* 0x080fe40000000855 */
[----:B------:R-:W-:-:S02]  /*3200*/  HFMA2 R17, R31.H0_H0, R37, R17 ;  /* 0x000000251f117231 */ /* 0x000fc40000000811 */
[----:B------:R-:W-:Y:S02]  /*3210*/  HFMA2 R16, R23.H0_H0, R37, R16 ;  /* 0x0000002517107231 */ /* 0x000fe40000000810 */
[-C--:B------:R-:W-:Y:S02]  /*3220*/  HFMA2 R84, R19.H0_H0, R38.reuse, R81 ;  /* 0x0000002613547231 */ /* 0x080fe40000000851 */
[-C--:B------:R-:W-:Y:S02]  /*3230*/  HFMA2 R73, R15.H0_H0, R38.reuse, R75 ;  /* 0x000000260f497231 */ /* 0x080fe4000000084b */
[-C--:B------:R-:W-:Y:S02]  /*3240*/  HFMA2 R54, R31.H0_H0, R38.reuse, R55 ;  /* 0x000000261f367231 */ /* 0x080fe40000000837 */
[----:B------:R-:W-:Y:S02]  /*3250*/  HFMA2 R22, R23.H0_H0, R38, R52 ;  /* 0x0000002617167231 */ /* 0x000fe40000000834 */
[----:B------:R-:W-:-:S02]  /*3260*/  HFMA2 R34, R35.H0_H0, R39, R34 ;  /* 0x0000002723227231 */ /* 0x000fc40000000822 */
[-C--:B------:R-:W-:Y:S02]  /*3270*/  HFMA2 R18, R19.H0_H0, R39.reuse, R18 ;  /* 0x0000002713127231 */ /* 0x080fe40000000812 */
[-C--:B------:R-:W-:Y:S02]  /*3280*/  HFMA2 R14, R15.H0_H0, R39.reuse, R14 ;  /* 0x000000270f0e7231 */ /* 0x080fe4000000080e */
[-C--:B------:R-:W-:Y:S02]  /*3290*/  HFMA2 R72, R31.H0_H0, R39.reuse, R28 ;  /* 0x000000271f487231 */ /* 0x080fe4000000081c */
[-C--:B------:R-:W-:Y:S02]  /*32a0*/  HFMA2 R88, R11.H0_H0, R39.reuse, R53 ;  /* 0x000000270b587231 */ /* 0x080fe40000000835 */
[----:B------:R-:W-:Y:S02]  /*32b0*/  HFMA2 R33, R23.H0_H0, R39, R87 ;  /* 0x0000002717217231 */ /* 0x000fe40000000857 */
[----:B------:R-:W-:Y:S01]  /*32c0*/  HFMA2 R76, R27.H1_H1, R40, R83 ;  /* 0x000000281b4c7231 */ /* 0x000fe20000000c53 */
[----:B------:R-:W2:Y:S01]  /*32d0*/  LDS.128 R36, [R2+0xea10] ;  /* 0x00ea100002247984 */ /* 0x000ea20000000c00 */
[----:B------:R-:W-:-:S02]  /*32e0*/  HFMA2 R79, R35.H1_H1, R42, R24 ;  /* 0x0000002a234f7231 */ /* 0x000fc40000000c18 */
[C---:B------:R-:W-:Y:S02]  /*32f0*/  HFMA2 R78, R27.reuse.H1_H1, R41, R78 ;  /* 0x000000291b4e7231 */ /* 0x040fe40000000c4e */
[C---:B------:R-:W-:Y:S02]  /*3300*/  HFMA2 R83, R27.reuse.H1_H1, R42, R29 ;  /* 0x0000002a1b537231 */ /* 0x040fe40000000c1d */
[----:B------:R-:W-:Y:S02]  /*3310*/  HFMA2 R87, R27.H1_H1, R43, R26 ;  /* 0x0000002b1b577231 */ /* 0x000fe40000000c1a */
[----:B------:R-:W3:Y:S01]  /*3320*/  LDS.128 R24, [R3+0x140] ;  /* 0x0001400003187984 */ /* 0x000ee20000000c00 */
[-C--:B------:R-:W-:Y:S02]  /*3330*/  HFMA2 R81, R19.H1_H1, R41.reuse, R82 ;  /* 0x0000002913517231 */ /* 0x080fe40000000c52 */
[----:B------:R-:W-:Y:S02]  /*3340*/  HFMA2 R77, R35.H1_H1, R41, R77 ;  /* 0x00000029234d7231 */ /* 0x000fe40000000c4d */
[----:B------:R-:W-:-:S02]  /*3350*/  HFMA2 R80, R19.H1_H1, R40, R13 ;  /* 0x0000002813507231 */ /* 0x000fc40000000c0d */
[C---:B------:R-:W-:Y:S02]  /*3360*/  HFMA2 R28, R15.reuse.H1_H1, R40, R12 ;  /* 0x000000280f1c7231 */ /* 0x040fe40000000c0c */
[C---:B------:R-:W-:Y:S02]  /*3370*/  HFMA2 R29, R15.reuse.H1_H1, R41, R32 ;  /* 0x000000290f1d7231 */ /* 0x040fe40000000c20 */
[C---:B------:R-:W-:Y:S02]  /*3380*/  HFMA2 R73, R15.reuse.H1_H1, R42, R73 ;  /* 0x0000002a0f497231 */ /* 0x040fe40000000c49 */
[----:B------:R-:W-:Y:S02]  /*3390*/  HFMA2 R82, R15.H1_H1, R43, R14 ;  /* 0x0000002b0f527231 */ /* 0x000fe40000000c0e */
[-C--:B------:R-:W-:Y:S01]  /*33a0*/  HFMA2 R53, R31.H1_H1, R41.reuse, R17 ;  /* 0x000000291f357231 */ /* 0x080fe20000000c11 */
[----:B------:R-:W4:Y:S01]  /*33b0*/  LDS.128 R12, [R3+0x1d0] ;  /* 0x0001d000030c7984 */ /* 0x000f220000000c00 */
[----:B------:R-:W-:-:S02]  /*33c0*/  HFMA2 R55, R11.H1_H1, R41, R10 ;  /* 0x000000290b377231 */ /* 0x000fc40000000c0a */
[C---:B------:R-:W-:Y:S02]  /*33d0*/  HFMA2 R84, R19.reuse.H1_H1, R42, R84 ;  /* 0x0000002a13547231 */ /* 0x040fe40000000c54 */
[----:B------:R-:W-:Y:S02]  /*33e0*/  HFMA2 R89, R19.H1_H1, R43, R18 ;  /* 0x0000002b13597231 */ /* 0x000fe40000000c12 */
[----:B------:R-:W-:Y:S02]  /*33f0*/  HFMA2 R41, R23.H1_H1, R41, R16 ;  /* 0x0000002917297231 */ /* 0x000fe40000000c10 */
[----:B------:R-:W5:Y:S01]  /*3400*/  LDS.128 R16, [R3+0x260] ;  /* 0x0002600003107984 */ /* 0x000f620000000c00 */
[-C--:B------:R-:W-:Y:S02]  /*3410*/  HFMA2 R30, R35.H1_H1, R40.reuse, R30 ;  /* 0x00000028231e7231 */ /* 0x080fe40000000c1e */
[-C--:B------:R-:W-:Y:S02]  /*3420*/  HFMA2 R9, R31.H1_H1, R40.reuse, R9 ;  /* 0x000000281f097231 */ /* 0x080fe40000000c09 */
[----:B------:R-:W-:-:S02]  /*3430*/  HFMA2 R52, R11.H1_H1, R40, R20 ;  /* 0x000000280b347231 */ /* 0x000fc40000000c14 */
[----:B------:R-:W-:Y:S02]  /*3440*/  HFMA2 R40, R23.H1_H1, R40, R8 ;  /* 0x0000002817287231 */ /* 0x000fe40000000c08 */
[C---:B-1----:R-:W-:Y:S02]  /*3450*/  HFMA2 R77, R44.reuse.H0_H0, R49, R77 ;  /* 0x000000312c4d7231 */ /* 0x042fe4000000084d */
[C---:B------:R-:W-:Y:S02]  /*3460*/  HFMA2 R8, R44.reuse.H0_H0, R50, R79 ;  /* 0x000000322c087231 */ /* 0x040fe4000000084f */
[C---:B--2---:R-:W-:Y:S02]  /*3470*/  HFMA2 R79, R44.reuse.H1_H1, R37, R77 ;  /* 0x000000252c4f7231 */ /* 0x044fe40000000c4d */
[----:B------:R-:W-:Y:S02]  /*3480*/  HFMA2 R77, R44.H1_H1, R38, R8 ;  /* 0x000000262c4d7231 */ /* 0x000fe40000000c08 */
[----:B---3--:R-:W-:-:S02]  /*3490*/  HFMA2 R76, R24.H0_H0, R48, R76 ;  /* 0x00000030184c7231 */ /* 0x008fc4000000084c */
[----:B------:R-:W-:Y:S02]  /*34a0*/  HFMA2 R85, R35.H1_H1, R43, R34 ;  /* 0x0000002b23557231 */ /* 0x000fe40000000c22 */
[----:B------:R-:W-:Y:S02]  /*34b0*/  HFMA2 R8, R24.H0_H0, R50, R83 ;  /* 0x0000003218087231 */ /* 0x000fe40000000853 */
[-C--:B------:R-:W-:Y:S02]  /*34c0*/  HFMA2 R54, R31.H1_H1, R42.reuse, R54 ;  /* 0x0000002a1f367231 */ /* 0x080fe40000000c36 */
[-C--:B------:R-:W-:Y:S02]  /*34d0*/  HFMA2 R75, R11.H1_H1, R42.reuse, R21 ;  /* 0x0000002a0b4b7231 */ /* 0x080fe40000000c15 */
[----:B------:R-:W-:Y:S02]  /*34e0*/  HFMA2 R42, R23.H1_H1, R42, R22 ;  /* 0x0000002a172a7231 */ /* 0x000fe40000000c16 */
[----:B------:R-:W-:-:S02]  /*34f0*/  HFMA2 R22, R44.H0_H0, R48, R30 ;  /* 0x000000302c167231 */ /* 0x000fc4000000081e */
[----:B------:R-:W-:Y:S02]  /*3500*/  HFMA2 R83, R24.H1_H1, R36, R76 ;  /* 0x0000002418537231 */ /* 0x000fe40000000c4c */
[----:B------:R-:W-:Y:S02]  /*3510*/  HFMA2 R10, R44.H0_H0, R51, R85 ;  /* 0x000000332c0a7231 */ /* 0x000fe40000000855 */
[----:B------:R-:W-:Y:S02]  /*3520*/  HFMA2 R76, R24.H1_H1, R38, R8 ;  /* 0x00000026184c7231 */ /* 0x000fe40000000c08 */
[----:B----4-:R-:W-:Y:S02]  /*3530*/  HFMA2 R80, R12.H0_H0, R48, R80 ;  /* 0x000000300c507231 */ /* 0x010fe40000000850 */
[-C--:B------:R-:W-:Y:S02]  /*3540*/  HFMA2 R72, R31.H1_H1, R43.reuse, R72 ;  /* 0x0000002b1f487231 */ /* 0x080fe40000000c48 */
[----:B------:R-:W-:-:S02]  /*3550*/  HFMA2 R88, R11.H1_H1, R43, R88 ;  /* 0x0000002b0b587231 */ /* 0x000fc40000000c58 */
[----:B------:R-:W-:Y:S02]  /*3560*/  HFMA2 R8, R12.H0_H0, R50, R84 ;  /* 0x000000320c087231 */ /* 0x000fe40000000854 */
[----:B-----5:R-:W-:Y:S02]  /*3570*/  HFMA2 R29, R16.H0_H0, R49, R29 ;  /* 0x00000031101d7231 */ /* 0x020fe4000000081d */
[----:B------:R-:W-:Y:S02]  /*3580*/  HFMA2 R43, R23.H1_H1, R43, R33 ;  /* 0x0000002b172b7231 */ /* 0x000fe40000000c21 */
[----:B------:R-:W1:Y:S01]  /*3590*/  LDS.128 R32, [R3+0x2f0] ;  /* 0x0002f00003207984 */ /* 0x000e620000000c00 */
[CC--:B------:R-:W-:Y:S02]  /*35a0*/  HFMA2 R85, R44.reuse.H1_H1, R36.reuse, R22 ;  /* 0x000000242c557231 */ /* 0x0c0fe40000000c16 */
[----:B------:R-:W-:Y:S01]  /*35b0*/  HFMA2 R44, R44.H1_H1, R39, R10 ;  /* 0x000000272c2c7231 */ /* 0x000fe20000000c0a */
[----:B------:R-:W2:Y:S01]  /*35c0*/  LDS.128 R20, [R3+0x380] ;  /* 0x0003800003147984 */ /* 0x000ea20000000c00 */
[----:B------:R-:W-:-:S02]  /*35d0*/  HFMA2 R84, R12.H1_H1, R36, R80 ;  /* 0x000000240c547231 */ /* 0x000fc40000000c50 */
[----:B------:R-:W-:Y:S02]  /*35e0*/  HFMA2 R80, R12.H1_H1, R38, R8 ;  /* 0x000000260c507231 */ /* 0x000fe40000000c08 */
[C---:B------:R-:W-:Y:S02]  /*35f0*/  HFMA2 R10, R16.reuse.H0_H0, R51, R82 ;  /* 0x00000033100a7231 */ /* 0x040fe40000000852 */
[C---:B------:R-:W-:Y:S02]  /*3600*/  HFMA2 R8, R16.reuse.H0_H0, R48, R28 ;  /* 0x0000003010087231 */ /* 0x040fe4000000081c */
[----:B------:R-:W-:Y:S02]  /*3610*/  HFMA2 R82, R16.H1_H1, R37, R29 ;  /* 0x0000002510527231 */ /* 0x000fe40000000c1d */
[----:B------:R-:W3:Y:S01]  /*3620*/  LDS.128 R28, [R3+0x410] ;  /* 0x00041000031c7984 */ /* 0x000ee20000000c00 */
[C---:B------:R-:W-:Y:S02]  /*3630*/  HFMA2 R78, R24.reuse.H0_H0, R49, R78 ;  /* 0x00000031184e7231 */ /* 0x040fe4000000084e */
[----:B------:R-:W-:-:S02]  /*3640*/  HFMA2 R87, R24.H0_H0, R51, R87 ;  /* 0x0000003318577231 */ /* 0x000fc40000000857 */
[C---:B------:R-:W-:Y:S02]  /*3650*/  HFMA2 R81, R12.reuse.H0_H0, R49, R81 ;  /* 0x000000310c517231 */ /* 0x040fe40000000851 */
[----:B------:R-:W-:Y:S02]  /*3660*/  HFMA2 R89, R12.H0_H0, R51, R89 ;  /* 0x000000330c597231 */ /* 0x000fe40000000859 */
[----:B------:R-:W-:Y:S02]  /*3670*/  HFMA2 R73, R16.H0_H0, R50, R73 ;  /* 0x0000003210497231 */ /* 0x000fe40000000849 */
[C---:B------:R-:W-:Y:S02]  /*3680*/  HFMA2 R90, R4.reuse.H0_H0, R48, R90 ;  /* 0x00000030045a7231 */ /* 0x040fe4000000085a */
[C---:B------:R-:W-:Y:S02]  /*3690*/  HFMA2 R86, R4.reuse.H0_H0, R49, R86 ;  /* 0x0000003104567231 */ /* 0x040fe40000000856 */
[----:B------:R-:W-:-:S02]  /*36a0*/  HFMA2 R74, R4.H0_H0, R50, R74 ;  /* 0x00000032044a7231 */ /* 0x000fc4000000084a */
[----:B------:R-:W-:Y:S02]  /*36b0*/  HFMA2 R91, R4.H0_H0, R51, R91 ;  /* 0x00000033045b7231 */ /* 0x000fe4000000085b */
[C---:B------:R-:W-:Y:S02]  /*36c0*/  HFMA2 R78, R24.reuse.H1_H1, R37, R78 ;  /* 0x00000025184e7231 */ /* 0x040fe40000000c4e */
[----:B------:R-:W-:Y:S02]  /*36d0*/  HFMA2 R24, R24.H1_H1, R39, R87 ;  /* 0x0000002718187231 */ /* 0x000fe40000000c57 */
[----:B------:R-:W-:Y:S02]  /*36e0*/  HFMA2 R81, R12.H1_H1, R37, R81 ;  /* 0x000000250c517231 */ /* 0x000fe40000000c51 */
[C---:B-1----:R-:W-:Y:S02]  /*36f0*/  HFMA2 R9, R32.reuse.H0_H0, R48, R9 ;  /* 0x0000003020097231 */ /* 0x042fe40000000809 */
[----:B------:R-:W-:-:S02]  /*3700*/  HFMA2 R53, R32.H0_H0, R49, R53 ;  /* 0x0000003120357231 */ /* 0x000fc40000000835 */
[----:B------:R-:W-:Y:S02]  /*3710*/  HFMA2 R12, R12.H1_H1, R39, R89 ;  /* 0x000000270c0c7231 */ /* 0x000fe40000000c59 */
[C---:B------:R-:W-:Y:S02]  /*3720*/  HFMA2 R87, R16.reuse.H1_H1, R36, R8 ;  /* 0x0000002410577231 */ /* 0x040fe40000000c08 */
[----:B------:R-:W-:Y:S02]  /*3730*/  HFMA2 R73, R16.H1_H1, R38, R73 ;  /* 0x0000002610497231 */ /* 0x000fe40000000c49 */
[----:B------:R-:W-:Y:S02]  /*3740*/  HFMA2 R54, R32.H0_H0, R50, R54 ;  /* 0x0000003220367231 */ /* 0x000fe40000000836 */
[C---:B--2---:R-:W-:Y:S02]  /*3750*/  HFMA2 R52, R20.reuse.H0_H0, R48, R52 ;  /* 0x0000003014347231 */ /* 0x044fe40000000834 */
[----:B------:R-:W-:-:S02]  /*3760*/  HFMA2 R75, R20.H0_H0, R50, R75 ;  /* 0x00000032144b7231 */ /* 0x000fc4000000084b */
[C---:B---3--:R-:W-:Y:S02]  /*3770*/  HFMA2 R40, R28.reuse.H0_H0, R48, R40 ;  /* 0x000000301c287231 */ /* 0x048fe40000000828 */
[C---:B------:R-:W-:Y:S02]  /*3780*/  HFMA2 R41, R28.reuse.H0_H0, R49, R41 ;  /* 0x000000311c297231 */ /* 0x040fe40000000829 */
[----:B------:R-:W-:Y:S02]  /*3790*/  HFMA2 R42, R28.H0_H0, R50, R42 ;  /* 0x000000321c2a7231 */ /* 0x000fe4000000082a */
[C---:B------:R-:W-:Y:S02]  /*37a0*/  HFMA2 R90, R4.reuse.H1_H1, R36, R90 ;  /* 0x00000024045a7231 */ /* 0x040fe40000000c5a */
[C---:B------:R-:W-:Y:S02]  /*37b0*/  HFMA2 R86, R4.reuse.H1_H1, R37, R86 ;  /* 0x0000002504567231 */ /* 0x040fe40000000c56 */
[----:B------:R-:W-:-:S02]  /*37c0*/  HFMA2 R74, R4.H1_H1, R38, R74 ;  /* 0x00000026044a7231 */ /* 0x000fc40000000c4a */
[-C--:B------:R-:W-:Y:S02]  /*37d0*/  HFMA2 R16, R16.H1_H1, R39.reuse, R10 ;  /* 0x0000002710107231 */ /* 0x080fe40000000c0a */
[----:B------:R-:W-:Y:S02]  /*37e0*/  HFMA2 R89, R32.H1_H1, R36, R9 ;  /* 0x0000002420597231 */ /* 0x000fe40000000c09 */
[----:B------:R-:W-:Y:S01]  /*37f0*/  HFMA2 R4, R4.H1_H1, R39, R91 ;  /* 0x0000002704047231 */ /* 0x000fe20000000c5b */
[----:B------:R-:W1:Y:S01]  /*3800*/  LDS.128 R8, [R2+0xeb20] ;  /* 0x00eb200002087984 */ /* 0x000e620000000c00 */
[C---:B------:R-:W-:Y:S02]  /*3810*/  HFMA2 R91, R32.reuse.H1_H1, R37, R53 ;  /* 0x00000025205b7231 */ /* 0x040fe40000000c35 */
[C---:B------:R-:W-:Y:S02]  /*3820*/  HFMA2 R72, R32.reuse.H0_H0, R51, R72 ;  /* 0x0000003320487231 */ /* 0x040fe40000000848 */
[----:B------:R-:W-:-:S02]  /*3830*/  HFMA2 R53, R32.H1_H1, R38, R54 ;  /* 0x0000002620357231 */ /* 0x000fc40000000c36 */
[CC--:B------:R-:W-:Y:S02]  /*3840*/  HFMA2 R88, R20.reuse.H0_H0, R51.reuse, R88 ;  /* 0x0000003314587231 */ /* 0x0c0fe40000000858 */
[C---:B------:R-:W-:Y:S02]  /*3850*/  HFMA2 R52, R20.reuse.H1_H1, R36, R52 ;  /* 0x0000002414347231 */ /* 0x040fe40000000c34 */
[----:B------:R-:W-:Y:S02]  /*3860*/  HFMA2 R75, R20.H1_H1, R38, R75 ;  /* 0x00000026144b7231 */ /* 0x000fe40000000c4b */
[C---:B------:R-:W-:Y:S02]  /*3870*/  HFMA2 R51, R28.reuse.H0_H0, R51, R43 ;  /* 0x000000331c337231 */ /* 0x040fe4000000082b */
[C---:B------:R-:W-:Y:S02]  /*3880*/  HFMA2 R36, R28.reuse.H1_H1, R36, R40 ;  /* 0x000000241c247231 */ /* 0x040fe40000000c28 */
[----:B------:R-:W-:-:S02]  /*3890*/  HFMA2 R50, R28.H1_H1, R37, R41 ;  /* 0x000000251c327231 */ /* 0x000fc40000000c29 */
[----:B------:R-:W-:Y:S02]  /*38a0*/  HFMA2 R38, R28.H1_H1, R38, R42 ;  /* 0x000000261c267231 */ /* 0x000fe40000000c2a */
[----:B------:R-:W2:Y:S01]  /*38b0*/  LDS.128 R40, [R2+0xec30] ;  /* 0x00ec300002287984 */ /* 0x000ea20000000c00 */
[----:B------:R-:W-:Y:S02]  /*38c0*/  HFMA2 R55, R20.H0_H0, R49, R55 ;  /* 0x0000003114377231 */ /* 0x000fe40000000837 */
[----:B------:R-:W-:Y:S02]  /*38d0*/  HFMA2 R54, R28.H1_H1, R39, R51 ;  /* 0x000000271c367231 */ /* 0x000fe40000000c33 */
[----:B------:R-:W-:Y:S02]  /*38e0*/  HFMA2 R55, R20.H1_H1, R37, R55 ;  /* 0x0000002514377231 */ /* 0x000fe40000000c37 */
[-C--:B------:R-:W-:Y:S02]  /*38f0*/  HFMA2 R32, R32.H1_H1, R39.reuse, R72 ;  /* 0x0000002720207231 */ /* 0x080fe40000000c48 */
[----:B------:R-:W-:-:S02]  /*3900*/  HFMA2 R20, R20.H1_H1, R39, R88 ;  /* 0x0000002714147231 */ /* 0x000fc40000000c58 */
[-C--:B-1----:R-:W-:Y:S02]  /*3910*/  HFMA2 R87, R17.H0_H0, R8.reuse, R87 ;  /* 0x0000000811577231 */ /* 0x082fe40000000857 */
[----:B------:R-:W-:Y:S02]  /*3920*/  HFMA2 R48, R21.H0_H0, R8, R52 ;  /* 0x0000000815307231 */ /* 0x000fe40000000834 */
[C---:B------:R-:W-:Y:S02]  /*3930*/  HFMA2 R82, R17.reuse.H0_H0, R9, R82 ;  /* 0x0000000911527231 */ /* 0x040fe40000000852 */
        /* <DEDUP_REMOVED lines=22> */
[-C--:B------:R-:W-:Y:S01]  /*3aa0*/  HFMA2 R9, R5.H0_H0, R11.reuse, R4 ;  /* 0x0000000b05097231 */ /* 0x080fe20000000804 */
[----:B------:R-:W1:Y:S01]  /*3ab0*/  LDS.128 R36, [R2+0xed40] ;  /* 0x00ed400002247984 */ /* 0x000e620000000c00 */
[----:B------:R-:W-:Y:S02]  /*3ac0*/  HFMA2 R10, R13.H0_H0, R11, R12 ;  /* 0x0000000b0d0a7231 */ /* 0x000fe4000000080c */
[C---:B--2---:R-:W-:Y:S02]  /*3ad0*/  HFMA2 R87, R17.reuse.H1_H1, R40, R87 ;  /* 0x0000002811577231 */ /* 0x044fe40000000c57 */
[C---:B------:R-:W-:Y:S02]  /*3ae0*/  HFMA2 R82, R17.reuse.H1_H1, R41, R82 ;  /* 0x0000002911527231 */ /* 0x040fe40000000c52 */
[----:B------:R-:W-:-:S02]  /*3af0*/  HFMA2 R73, R17.H1_H1, R42, R73 ;  /* 0x0000002a11497231 */ /* 0x000fc40000000c49 */
[----:B------:R-:W-:Y:S02]  /*3b00*/  HFMA2 R17, R17.H1_H1, R43, R16 ;  /* 0x0000002b11117231 */ /* 0x000fe40000000c10 */
[C---:B------:R-:W-:Y:S02]  /*3b10*/  HFMA2 R90, R5.reuse.H1_H1, R40, R90 ;  /* 0x00000028055a7231 */ /* 0x040fe40000000c5a */
[C---:B------:R-:W-:Y:S02]  /*3b20*/  HFMA2 R86, R5.reuse.H1_H1, R41, R86 ;  /* 0x0000002905567231 */ /* 0x040fe40000000c56 */
[----:B------:R-:W-:Y:S02]  /*3b30*/  HFMA2 R4, R5.H1_H1, R42, R74 ;  /* 0x0000002a05047231 */ /* 0x000fe40000000c4a */
[-C--:B------:R-:W-:Y:S02]  /*3b40*/  HFMA2 R85, R45.H1_H1, R40.reuse, R85 ;  /* 0x000000282d557231 */ /* 0x080fe40000000c55 */
[----:B------:R-:W-:-:S02]  /*3b50*/  HFMA2 R83, R25.H1_H1, R40, R83 ;  /* 0x0000002819537231 */ /* 0x000fc40000000c53 */
[C---:B------:R-:W-:Y:S02]  /*3b60*/  HFMA2 R84, R13.reuse.H1_H1, R40, R84 ;  /* 0x000000280d547231 */ /* 0x040fe40000000c54 */
[C---:B------:R-:W-:Y:S02]  /*3b70*/  HFMA2 R81, R13.reuse.H1_H1, R41, R81 ;  /* 0x000000290d517231 */ /* 0x040fe40000000c51 */
[----:B------:R-:W-:Y:S02]  /*3b80*/  HFMA2 R80, R13.H1_H1, R42, R80 ;  /* 0x0000002a0d507231 */ /* 0x000fe40000000c50 */
[-C--:B------:R-:W-:Y:S02]  /*3b90*/  HFMA2 R28, R33.H1_H1, R40.reuse, R28 ;  /* 0x00000028211c7231 */ /* 0x080fe40000000c1c */
[----:B------:R-:W-:Y:S02]  /*3ba0*/  HFMA2 R16, R21.H1_H1, R40, R48 ;  /* 0x0000002815107231 */ /* 0x000fe40000000c30 */
[----:B------:R-:W-:-:S02]  /*3bb0*/  HFMA2 R44, R45.H0_H0, R11, R44 ;  /* 0x0000000b2d2c7231 */ /* 0x000fc4000000082c */
[-C--:B------:R-:W-:Y:S02]  /*3bc0*/  HFMA2 R24, R25.H0_H0, R11.reuse, R24 ;  /* 0x0000000b19187231 */ /* 0x080fe40000000818 */
[-C--:B------:R-:W-:Y:S02]  /*3bd0*/  HFMA2 R32, R33.H0_H0, R11.reuse, R32 ;  /* 0x0000000b21207231 */ /* 0x080fe40000000820 */
[-C--:B------:R-:W-:Y:S02]  /*3be0*/  HFMA2 R20, R21.H0_H0, R11.reuse, R20 ;  /* 0x0000000b15147231 */ /* 0x080fe40000000814 */
[----:B------:R-:W-:Y:S02]  /*3bf0*/  HFMA2 R54, R29.H0_H0, R11, R54 ;  /* 0x0000000b1d367231 */ /* 0x000fe40000000836 */
[-C--:B------:R-:W-:Y:S02]  /*3c00*/  HFMA2 R5, R5.H1_H1, R43.reuse, R9 ;  /* 0x0000002b05057231 */ /* 0x080fe40000000c09 */
[----:B------:R-:W-:-:S02]  /*3c10*/  HFMA2 R13, R13.H1_H1, R43, R10 ;  /* 0x0000002b0d0d7231 */ /* 0x000fc40000000c0a */
[----:B------:R-:W-:Y:S02]  /*3c20*/  HFMA2 R40, R29.H1_H1, R40, R8 ;  /* 0x000000281d287231 */ /* 0x000fe40000000c08 */
[----:B------:R-:W2:Y:S01]  /*3c30*/  LDS.128 R8, [R2+0xee50] ;  /* 0x00ee500002087984 */ /* 0x000ea20000000c00 */
[----:B------:R-:W-:Y:S02]  /*3c40*/  HFMA2 R12, R45.H1_H1, R42, R77 ;  /* 0x0000002a2d0c7231 */ /* 0x000fe40000000c4d */
[C---:B-1----:R-:W-:Y:S02]  /*3c50*/  HFMA2 R90, R6.reuse.H0_H0, R36, R90 ;  /* 0x00000024065a7231 */ /* 0x042fe4000000085a */
[C---:B------:R-:W-:Y:S02]  /*3c60*/  HFMA2 R86, R6.reuse.H0_H0, R37, R86 ;  /* 0x0000002506567231 */ /* 0x040fe40000000856 */
[C---:B------:R-:W-:Y:S02]  /*3c70*/  HFMA2 R4, R6.reuse.H0_H0, R38, R4 ;  /* 0x0000002606047231 */ /* 0x040fe40000000804 */
[----:B------:R-:W-:-:S02]  /*3c80*/  HFMA2 R5, R6.H0_H0, R39, R5 ;  /* 0x0000002706057231 */ /* 0x000fc40000000805 */
[-C--:B------:R-:W-:Y:S02]  /*3c90*/  HFMA2 R79, R45.H1_H1, R41.reuse, R79 ;  /* 0x000000292d4f7231 */ /* 0x080fe40000000c4f */
[C---:B------:R-:W-:Y:S02]  /*3ca0*/  HFMA2 R78, R25.reuse.H1_H1, R41, R78 ;  /* 0x00000029194e7231 */ /* 0x040fe40000000c4e */
[----:B------:R-:W-:Y:S02]  /*3cb0*/  HFMA2 R76, R25.H1_H1, R42, R76 ;  /* 0x0000002a194c7231 */ /* 0x000fe40000000c4c */
[-C--:B------:R-:W-:Y:S02]  /*3cc0*/  HFMA2 R85, R46.H0_H0, R36.reuse, R85 ;  /* 0x000000242e557231 */ /* 0x080fe40000000855 */
[-C--:B------:R-:W-:Y:S02]  /*3cd0*/  HFMA2 R83, R26.H0_H0, R36.reuse, R83 ;  /* 0x000000241a537231 */ /* 0x080fe40000000853 */
[----:B------:R-:W-:-:S02]  /*3ce0*/  HFMA2 R84, R14.H0_H0, R36, R84 ;  /* 0x000000240e547231 */ /* 0x000fc40000000854 */
[-C--:B------:R-:W-:Y:S02]  /*3cf0*/  HFMA2 R87, R18.H0_H0, R36.reuse, R87 ;  /* 0x0000002412577231 */ /* 0x080fe40000000857 */
[-C--:B------:R-:W-:Y:S02]  /*3d00*/  HFMA2 R28, R34.H0_H0, R36.reuse, R28 ;  /* 0x00000024221c7231 */ /* 0x080fe4000000081c */
[----:B------:R-:W-:Y:S02]  /*3d10*/  HFMA2 R16, R22.H0_H0, R36, R16 ;  /* 0x0000002416107231 */ /* 0x000fe40000000810 */
[----:B------:R-:W-:Y:S02]  /*3d20*/  HFMA2 R12, R46.H0_H0, R38, R12 ;  /* 0x000000262e0c7231 */ /* 0x000fe4000000080c */
[----:B------:R-:W-:Y:S02]  /*3d30*/  HFMA2 R17, R18.H0_H0, R39, R17 ;  /* 0x0000002712117231 */ /* 0x000fe40000000811 */
[----:B------:R-:W-:-:S02]  /*3d40*/  HFMA2 R45, R45.H1_H1, R43, R44 ;  /* 0x0000002b2d2d7231 */ /* 0x000fc40000000c2c */
[----:B------:R-:W-:Y:S02]  /*3d50*/  HFMA2 R25, R25.H1_H1, R43, R24 ;  /* 0x0000002b19197231 */ /* 0x000fe40000000c18 */
[C---:B------:R-:W-:Y:S02]  /*3d60*/  HFMA2 R91, R33.reuse.H1_H1, R41, R91 ;  /* 0x00000029215b7231 */ /* 0x040fe40000000c5b */
[C---:B------:R-:W-:Y:S02]  /*3d70*/  HFMA2 R53, R33.reuse.H1_H1, R42, R53 ;  /* 0x0000002a21357231 */ /* 0x040fe40000000c35 */
[----:B------:R-:W-:Y:S02]  /*3d80*/  HFMA2 R32, R33.H1_H1, R43, R32 ;  /* 0x0000002b21207231 */ /* 0x000fe40000000c20 */
[-C--:B------:R-:W-:Y:S02]  /*3d90*/  HFMA2 R49, R21.H1_H1, R41.reuse, R49 ;  /* 0x0000002915317231 */ /* 0x080fe40000000c31 */
[----:B------:R-:W-:-:S02]  /*3da0*/  HFMA2 R50, R29.H1_H1, R41, R50 ;  /* 0x000000291d327231 */ /* 0x000fc40000000c32 */
[-C--:B------:R-:W-:Y:S02]  /*3db0*/  HFMA2 R51, R21.H1_H1, R42.reuse, R51 ;  /* 0x0000002a15337231 */ /* 0x080fe40000000c33 */
[----:B------:R-:W-:Y:S02]  /*3dc0*/  HFMA2 R52, R29.H1_H1, R42, R52 ;  /* 0x0000002a1d347231 */ /* 0x000fe40000000c34 */
[-C--:B------:R-:W-:Y:S02]  /*3dd0*/  HFMA2 R20, R21.H1_H1, R43.reuse, R20 ;  /* 0x0000002b15147231 */ /* 0x080fe40000000c14 */
[----:B------:R-:W-:Y:S02]  /*3de0*/  HFMA2 R54, R29.H1_H1, R43, R54 ;  /* 0x0000002b1d367231 */ /* 0x000fe40000000c36 */
[----:B------:R-:W-:Y:S02]  /*3df0*/  HFMA2 R36, R30.H0_H0, R36, R40 ;  /* 0x000000241e247231 */ /* 0x000fe40000000828 */
[----:B------:R-:W1:Y:S01]  /*3e00*/  LDS.128 R40, [R2+0xef60] ;  /* 0x00ef600002287984 */ /* 0x000e620000000c00 */
[----:B--2---:R-:W-:-:S02]  /*3e10*/  HFMA2 R90, R6.H1_H1, R8, R90 ;  /* 0x00000008065a7231 */ /* 0x004fc40000000c5a */
[C---:B------:R-:W-:Y:S02]  /*3e20*/  HFMA2 R86, R6.reuse.H1_H1, R9, R86 ;  /* 0x0000000906567231 */ /* 0x040fe40000000c56 */
[CC--:B------:R-:W-:Y:S02]  /*3e30*/  HFMA2 R4, R6.reuse.H1_H1, R10.reuse, R4 ;  /* 0x0000000a06047231 */ /* 0x0c0fe40000000c04 */
[-C--:B------:R-:W-:Y:S02]  /*3e40*/  HFMA2 R6, R6.H1_H1, R11.reuse, R5 ;  /* 0x0000000b06067231 */ /* 0x080fe40000000c05 */
[----:B------:R-:W-:Y:S02]  /*3e50*/  HFMA2 R5, R46.H1_H1, R10, R12 ;  /* 0x0000000a2e057231 */ /* 0x000fe40000000c0c */
[----:B------:R-:W-:Y:S02]  /*3e60*/  HFMA2 R24, R18.H1_H1, R11, R17 ;  /* 0x0000000b12187231 */ /* 0x000fe40000000c11 */
[----:B------:R-:W-:-:S02]  /*3e70*/  HFMA2 R85, R46.H1_H1, R8, R85 ;  /* 0x000000082e557231 */ /* 0x000fc40000000c55 */
[-C--:B------:R-:W-:Y:S02]  /*3e80*/  HFMA2 R83, R26.H1_H1, R8.reuse, R83 ;  /* 0x000000081a537231 */ /* 0x080fe40000000c53 */
[-C--:B------:R-:W-:Y:S02]  /*3e90*/  HFMA2 R84, R14.H1_H1, R8.reuse, R84 ;  /* 0x000000080e547231 */ /* 0x080fe40000000c54 */
[-C--:B------:R-:W-:Y:S02]  /*3ea0*/  HFMA2 R12, R18.H1_H1, R8.reuse, R87 ;  /* 0x00000008120c7231 */ /* 0x080fe40000000c57 */
[-C--:B------:R-:W-:Y:S02]  /*3eb0*/  HFMA2 R17, R34.H1_H1, R8.reuse, R28 ;  /* 0x0000000822117231 */ /* 0x080fe40000000c1c */
[----:B------:R-:W-:Y:S02]  /*3ec0*/  HFMA2 R16, R22.H1_H1, R8, R16 ;  /* 0x0000000816107231 */ /* 0x000fe40000000c10 */
[----:B------:R-:W-:-:S02]  /*3ed0*/  HFMA2 R79, R46.H0_H0, R37, R79 ;  /* 0x000000252e4f7231 */ /* 0x000fc4000000084f */
[-C--:B------:R-:W-:Y:S02]  /*3ee0*/  HFMA2 R78, R26.H0_H0, R37.reuse, R78 ;  /* 0x000000251a4e7231 */ /* 0x080fe4000000084e */
[-C--:B------:R-:W-:Y:S02]  /*3ef0*/  HFMA2 R81, R14.H0_H0, R37.reuse, R81 ;  /* 0x000000250e517231 */ /* 0x080fe40000000851 */
[-C--:B------:R-:W-:Y:S02]  /*3f00*/  HFMA2 R82, R18.H0_H0, R37.reuse, R82 ;  /* 0x0000002512527231 */ /* 0x080fe40000000852 */
[-C--:B------:R-:W-:Y:S02]  /*3f10*/  HFMA2 R91, R34.H0_H0, R37.reuse, R91 ;  /* 0x00000025225b7231 */ /* 0x080fe4000000085b */
        /* <DEDUP_REMOVED lines=16> */
[CC--:B------:R-:W-:Y:S02]  /*4020*/  HFMA2 R49, R22.reuse.H1_H1, R9.reuse, R49 ;  /* 0x0000000916317231 */ /* 0x0c0fe40000000c31 */
[-C--:B------:R-:W-:Y:S02]  /*4030*/  HFMA2 R51, R22.H1_H1, R10.reuse, R51 ;  /* 0x0000000a16337231 */ /* 0x080fe40000000c33 */
[C---:B------:R-:W-:Y:S02]  /*4040*/  HFMA2 R78, R26.reuse.H1_H1, R9, R78 ;  /* 0x000000091a4e7231 */ /* 0x040fe40000000c4e */
[C---:B------:R-:W-:Y:S02]  /*4050*/  HFMA2 R76, R26.reuse.H1_H1, R10, R76 ;  /* 0x0000000a1a4c7231 */ /* 0x040fe40000000c4c */
[----:B------:R-:W-:-:S02]  /*4060*/  HFMA2 R26, R26.H1_H1, R11, R25 ;  /* 0x0000000b1a1a7231 */ /* 0x000fc40000000c19 */
[CC--:B------:R-:W-:Y:S02]  /*4070*/  HFMA2 R82, R18.reuse.H1_H1, R9.reuse, R82 ;  /* 0x0000000912527231 */ /* 0x0c0fe40000000c52 */
[-C--:B------:R-:W-:Y:S02]  /*4080*/  HFMA2 R73, R18.H1_H1, R10.reuse, R73 ;  /* 0x0000000a12497231 */ /* 0x080fe40000000c49 */
[-C--:B------:R-:W-:Y:S02]  /*4090*/  HFMA2 R79, R46.H1_H1, R9.reuse, R79 ;  /* 0x000000092e4f7231 */ /* 0x080fe40000000c4f */
[C---:B------:R-:W-:Y:S02]  /*40a0*/  HFMA2 R81, R14.reuse.H1_H1, R9, R81 ;  /* 0x000000090e517231 */ /* 0x040fe40000000c51 */
[-C--:B------:R-:W-:Y:S02]  /*40b0*/  HFMA2 R80, R14.H1_H1, R10.reuse, R80 ;  /* 0x0000000a0e507231 */ /* 0x080fe40000000c50 */
[----:B------:R-:W-:-:S02]  /*40c0*/  HFMA2 R53, R34.H1_H1, R10, R53 ;  /* 0x0000000a22357231 */ /* 0x000fc40000000c35 */
[----:B------:R-:W-:Y:S02]  /*40d0*/  HFMA2 R25, R22.H1_H1, R11, R20 ;  /* 0x0000000b16197231 */ /* 0x000fe40000000c14 */
[----:B-1----:R-:W-:Y:S02]  /*40e0*/  HFMA2 R18, R23.H0_H0, R40, R16 ;  /* 0x0000002817127231 */ /* 0x002fe40000000810 */
[C---:B------:R-:W-:Y:S02]  /*40f0*/  HFMA2 R4, R7.reuse.H0_H0, R42, R4 ;  /* 0x0000002a07047231 */ /* 0x040fe40000000804 */
[----:B------:R-:W-:Y:S02]  /*4100*/  HFMA2 R6, R7.H0_H0, R43, R6 ;  /* 0x0000002b07067231 */ /* 0x000fe40000000806 */
[-C--:B------:R-:W-:Y:S02]  /*4110*/  HFMA2 R46, R46.H1_H1, R11.reuse, R45 ;  /* 0x0000000b2e2e7231 */ /* 0x080fe40000000c2d */
[----:B------:R-:W-:-:S02]  /*4120*/  HFMA2 R14, R14.H1_H1, R11, R13 ;  /* 0x0000000b0e0e7231 */ /* 0x000fc40000000c0d */
[C---:B------:R-:W-:Y:S02]  /*4130*/  HFMA2 R29, R34.reuse.H1_H1, R9, R91 ;  /* 0x00000009221d7231 */ /* 0x040fe40000000c5b */
[----:B------:R-:W-:Y:S02]  /*4140*/  HFMA2 R32, R34.H1_H1, R11, R32 ;  /* 0x0000000b22207231 */ /* 0x000fe40000000c20 */
[C---:B------:R-:W-:Y:S02]  /*4150*/  HFMA2 R21, R30.reuse.H1_H1, R9, R50 ;  /* 0x000000091e157231 */ /* 0x040fe40000000c32 */
[C---:B------:R-:W-:Y:S02]  /*4160*/  HFMA2 R28, R30.reuse.H1_H1, R10, R52 ;  /* 0x0000000a1e1c7231 */ /* 0x040fe40000000c34 */
[----:B------:R-:W-:Y:S02]  /*4170*/  HFMA2 R54, R30.H1_H1, R11, R54 ;  /* 0x0000000b1e367231 */ /* 0x000fe40000000c36 */
[----:B------:R-:W-:-:S02]  /*4180*/  HFMA2 R90, R7.H0_H0, R40, R90 ;  /* 0x00000028075a7231 */ /* 0x000fc4000000085a */
[----:B------:R-:W-:Y:S02]  /*4190*/  HFMA2 R16, R31.H0_H0, R40, R8 ;  /* 0x000000281f107231 */ /* 0x000fe40000000808 */
[-C--:B------:R-:W-:Y:S01]  /*41a0*/  HFMA2 R86, R7.H0_H0, R41.reuse, R86 ;  /* 0x0000002907567231 */ /* 0x080fe20000000856 */
[----:B------:R-:W-:Y:S01]  /*41b0*/  LDS.128 R8, [R3+0x30] ;  /* 0x0000300003087984 */ /* 0x000fe20000000c00 */
[CC--:B------:R-:W-:Y:S02]  /*41c0*/  HFMA2 R20, R23.reuse.H0_H0, R41.reuse, R49 ;  /* 0x0000002917147231 */ /* 0x0c0fe40000000831 */
[----:B------:R-:W-:Y:S02]  /*41d0*/  HFMA2 R22, R23.H0_H0, R42, R51 ;  /* 0x0000002a17167231 */ /* 0x000fe40000000833 */
[----:B------:R-:W1:Y:S01]  /*41e0*/  LDS.128 R48, [R2+0xf180] ;  /* 0x00f1800002307984 */ /* 0x000e620000000c00 */
[----:B------:R-:W-:Y:S02]  /*41f0*/  HFMA2 R30, R47.H0_H0, R40, R85 ;  /* 0x000000282f1e7231 */ /* 0x000fe40000000855 */
        /* <DEDUP_REMOVED lines=23> */
[C---:B--2---:R-:W-:Y:S01]  /*4370*/  HFMA2 R90, R7.reuse.H1_H1, R36, R90 ;  /* 0x00000024075a7231 */ /* 0x044fe20000000c5a */
[----:B------:R-:W2:Y:S01]  /*4380*/  LDS.128 R40, [R2+0xf290] ;  /* 0x00f2900002287984 */ /* 0x000ea20000000c00 */
[----:B------:R-:W-:-:S02]  /*4390*/  HFMA2 R85, R7.H1_H1, R37, R86 ;  /* 0x0000002507557231 */ /* 0x000fc40000000c56 */
[C---:B------:R-:W-:Y:S02]  /*43a0*/  HFMA2 R91, R7.reuse.H1_H1, R38, R4 ;  /* 0x00000026075b7231 */ /* 0x040fe40000000c04 */
[----:B------:R-:W-:Y:S02]  /*43b0*/  HFMA2 R92, R7.H1_H1, R39, R6 ;  /* 0x00000027075c7231 */ /* 0x000fe40000000c06 */
[----:B------:R-:W3:Y:S01]  /*43c0*/  LDS.128 R4, [R3+0xc0] ;  /* 0x0000c00003047984 */ /* 0x000ee20000000c00 */
[C---:B------:R-:W-:Y:S02]  /*43d0*/  HFMA2 R73, R27.reuse.H1_H1, R36, R34 ;  /* 0x000000241b497231 */ /* 0x040fe40000000c22 */
[C---:B------:R-:W-:Y:S02]  /*43e0*/  HFMA2 R78, R27.reuse.H1_H1, R37, R78 ;  /* 0x000000251b4e7231 */ /* 0x040fe40000000c4e */
[C---:B------:R-:W-:Y:S02]  /*43f0*/  HFMA2 R82, R27.reuse.H1_H1, R38, R82 ;  /* 0x000000261b527231 */ /* 0x040fe40000000c52 */
[----:B------:R-:W-:-:S02]  /*4400*/  HFMA2 R87, R27.H1_H1, R39, R26 ;  /* 0x000000271b577231 */ /* 0x000fc40000000c1a */
[----:B------:R-:W4:Y:S01]  /*4410*/  LDS.128 R24, [R3+0x150] ;  /* 0x0001500003187984 */ /* 0x000f220000000c00 */
[CC--:B------:R-:W-:Y:S02]  /*4420*/  HFMA2 R76, R47.reuse.H1_H1, R38.reuse, R33 ;  /* 0x000000262f4c7231 */ /* 0x0c0fe40000000c21 */
[----:B------:R-:W-:Y:S02]  /*4430*/  HFMA2 R83, R47.H1_H1, R39, R46 ;  /* 0x000000272f537231 */ /* 0x000fe40000000c2e */
[-C--:B------:R-:W-:Y:S02]  /*4440*/  HFMA2 R84, R15.H1_H1, R38.reuse, R80 ;  /* 0x000000260f547231 */ /* 0x080fe40000000c50 */
[C---:B------:R-:W-:Y:S02]  /*4450*/  HFMA2 R33, R19.reuse.H1_H1, R37, R44 ;  /* 0x0000002513217231 */ /* 0x040fe40000000c2c */
[----:B------:R-:W-:Y:S02]  /*4460*/  HFMA2 R34, R19.H1_H1, R38, R45 ;  /* 0x0000002613227231 */ /* 0x000fe40000000c2d */
[----:B------:R-:W-:-:S02]  /*4470*/  HFMA2 R79, R15.H1_H1, R36, R13 ;  /* 0x000000240f4f7231 */ /* 0x000fc40000000c0d */
[C---:B------:R-:W-:Y:S02]  /*4480*/  HFMA2 R81, R15.reuse.H1_H1, R37, R81 ;  /* 0x000000250f517231 */ /* 0x040fe40000000c51 */
[-C--:B------:R-:W-:Y:S02]  /*4490*/  HFMA2 R88, R15.H1_H1, R39.reuse, R14 ;  /* 0x000000270f587231 */ /* 0x080fe40000000c0e */
[CC--:B------:R-:W-:Y:S02]  /*44a0*/  HFMA2 R32, R19.reuse.H1_H1, R36.reuse, R12 ;  /* 0x0000002413207231 */ /* 0x0c0fe40000000c0c */
[----:B------:R-:W-:Y:S01]  /*44b0*/  HFMA2 R80, R19.H1_H1, R39, R53 ;  /* 0x0000002713507231 */ /* 0x000fe20000000c35 */
[----:B------:R-:W5:Y:S01]  /*44c0*/  LDS.128 R12, [R3+0x1e0] ;  /* 0x0001e000030c7984 */ /* 0x000f620000000c00 */
[-C--:B------:R-:W-:Y:S02]  /*44d0*/  HFMA2 R45, R35.H1_H1, R36.reuse, R17 ;  /* 0x00000024232d7231 */ /* 0x080fe40000000c11 */
[----:B------:R-:W-:-:S02]  /*44e0*/  HFMA2 R44, R23.H1_H1, R36, R18 ;  /* 0x00000024172c7231 */ /* 0x000fc40000000c12 */
[----:B------:R-:W-:Y:S02]  /*44f0*/  HFMA2 R46, R31.H1_H1, R36, R16 ;  /* 0x000000241f2e7231 */ /* 0x000fe40000000c10 */
[----:B------:R-:W5:Y:S01]  /*4500*/  LDS.128 R16, [R3+0x270] ;  /* 0x0002700003107984 */ /* 0x000f620000000c00 */
[-C--:B------:R-:W-:Y:S02]  /*4510*/  HFMA2 R53, R23.H1_H1, R37.reuse, R20 ;  /* 0x0000002517357231 */ /* 0x080fe40000000c14 */
[-C--:B------:R-:W-:Y:S02]  /*4520*/  HFMA2 R54, R31.H1_H1, R37.reuse, R21 ;  /* 0x000000251f367231 */ /* 0x080fe40000000c15 */
[----:B------:R-:W-:Y:S02]  /*4530*/  HFMA2 R75, R47.H1_H1, R37, R75 ;  /* 0x000000252f4b7231 */ /* 0x000fe40000000c4b */
[C---:B-1----:R-:W-:Y:S02]  /*4540*/  HFMA2 R20, R8.reuse.H0_H0, R48, R90 ;  /* 0x0000003008147231 */ /* 0x042fe4000000085a */
[----:B------:R-:W-:-:S02]  /*4550*/  HFMA2 R21, R8.H0_H0, R50, R91 ;  /* 0x0000003208157231 */ /* 0x000fc4000000085b */
[----:B------:R-:W-:Y:S02]  /*4560*/  HFMA2 R30, R47.H1_H1, R36, R30 ;  /* 0x000000242f1e7231 */ /* 0x000fe40000000c1e */
[----:B------:R-:W-:Y:S02]  /*4570*/  HFMA2 R86, R23.H1_H1, R39, R72 ;  /* 0x0000002717567231 */ /* 0x000fe40000000c48 */
[C---:B--2---:R-:W-:Y:S02]  /*4580*/  HFMA2 R90, R8.reuse.H1_H1, R40, R20 ;  /* 0x00000028085a7231 */ /* 0x044fe40000000c14 */
[----:B------:R-:W-:Y:S02]  /*4590*/  HFMA2 R72, R8.H1_H1, R42, R21 ;  /* 0x0000002a08487231 */ /* 0x000fe40000000c15 */
[C---:B---3--:R-:W-:Y:S02]  /*45a0*/  HFMA2 R75, R4.reuse.H0_H0, R49, R75 ;  /* 0x00000031044b7231 */ /* 0x048fe4000000084b */
[----:B------:R-:W-:-:S02]  /*45b0*/  HFMA2 R20, R4.H0_H0, R48, R30 ;  /* 0x0000003004147231 */ /* 0x000fc4000000081e */
[C---:B------:R-:W-:Y:S02]  /*45c0*/  HFMA2 R21, R4.reuse.H0_H0, R50, R76 ;  /* 0x0000003204157231 */ /* 0x040fe4000000084c */
[----:B------:R-:W-:Y:S02]  /*45d0*/  HFMA2 R74, R23.H1_H1, R38, R22 ;  /* 0x00000026174a7231 */ /* 0x000fe40000000c16 */
[C---:B------:R-:W-:Y:S02]  /*45e0*/  HFMA2 R22, R4.reuse.H0_H0, R51, R83 ;  /* 0x0000003304167231 */ /* 0x040fe40000000853 */
[C---:B------:R-:W-:Y:S02]  /*45f0*/  HFMA2 R76, R4.reuse.H1_H1, R41, R75 ;  /* 0x00000029044c7231 */ /* 0x040fe40000000c4b */
[C---:B------:R-:W-:Y:S02]  /*4600*/  HFMA2 R83, R4.reuse.H1_H1, R40, R20 ;  /* 0x0000002804537231 */ /* 0x040fe40000000c14 */
[----:B------:R-:W-:-:S02]  /*4610*/  HFMA2 R75, R4.H1_H1, R42, R21 ;  /* 0x0000002a044b7231 */ /* 0x000fc40000000c15 */
[C---:B----4-:R-:W-:Y:S02]  /*4620*/  HFMA2 R20, R24.reuse.H0_H0, R48, R73 ;  /* 0x0000003018147231 */ /* 0x050fe40000000849 */
[C---:B------:R-:W-:Y:S02]  /*4630*/  HFMA2 R21, R24.reuse.H0_H0, R50, R82 ;  /* 0x0000003218157231 */ /* 0x040fe40000000852 */
[C---:B------:R-:W-:Y:S02]  /*4640*/  HFMA2 R78, R24.reuse.H0_H0, R49, R78 ;  /* 0x00000031184e7231 */ /* 0x040fe4000000084e */
[C---:B------:R-:W-:Y:S02]  /*4650*/  HFMA2 R82, R24.reuse.H1_H1, R40, R20 ;  /* 0x0000002818527231 */ /* 0x040fe40000000c14 */
[C---:B------:R-:W-:Y:S02]  /*4660*/  HFMA2 R73, R24.reuse.H1_H1, R42, R21 ;  /* 0x0000002a18497231 */ /* 0x040fe40000000c15 */
[----:B------:R-:W-:-:S02]  /*4670*/  HFMA2 R87, R24.H0_H0, R51, R87 ;  /* 0x0000003318577231 */ /* 0x000fc40000000857 */
[C---:B-----5:R-:W-:Y:S02]  /*4680*/  HFMA2 R20, R12.reuse.H0_H0, R48, R79 ;  /* 0x000000300c147231 */ /* 0x060fe4000000084f */
[----:B------:R-:W-:Y:S02]  /*4690*/  HFMA2 R21, R12.H0_H0, R50, R84 ;  /* 0x000000320c157231 */ /* 0x000fe40000000854 */
[----:B------:R-:W-:Y:S02]  /*46a0*/  HFMA2 R33, R16.H0_H0, R49, R33 ;  /* 0x0000003110217231 */ /* 0x000fe40000000821 */
[C---:B------:R-:W-:Y:S02]  /*46b0*/  HFMA2 R47, R35.reuse.H1_H1, R37, R29 ;  /* 0x00000025232f7231 */ /* 0x040fe40000000c1d */
[C---:B------:R-:W-:Y:S02]  /*46c0*/  HFMA2 R52, R35.reuse.H1_H1, R38, R52 ;  /* 0x0000002623347231 */ /* 0x040fe40000000c34 */
[----:B------:R-:W-:-:S02]  /*46d0*/  HFMA2 R55, R35.H1_H1, R39, R55 ;  /* 0x0000002723377231 */ /* 0x000fc40000000c37 */
[C---:B------:R-:W-:Y:S02]  /*46e0*/  HFMA2 R77, R31.reuse.H1_H1, R38, R28 ;  /* 0x000000261f4d7231 */ /* 0x040fe40000000c1c */
[----:B------:R-:W-:Y:S02]  /*46f0*/  HFMA2 R89, R31.H1_H1, R39, R89 ;  /* 0x000000271f597231 */ /* 0x000fe40000000c59 */
[----:B------:R-:W1:Y:S01]  /*4700*/  LDS.128 R36, [R3+0x300] ;  /* 0x0003000003247984 */ /* 0x000e620000000c00 */
[C---:B------:R-:W-:Y:S02]  /*4710*/  HFMA2 R78, R24.reuse.H1_H1, R41, R78 ;  /* 0x00000029184e7231 */ /* 0x040fe40000000c4e */
[----:B------:R-:W-:Y:S01]  /*4720*/  HFMA2 R24, R24.H1_H1, R43, R87 ;  /* 0x0000002b18187231 */ /* 0x000fe20000000c57 */
[----:B------:R-:W2:Y:S01]  /*4730*/  LDS.128 R28, [R3+0x390] ;  /* 0x00039000031c7984 */ /* 0x000ea20000000c00 */
[C---:B------:R-:W-:Y:S02]  /*4740*/  HFMA2 R84, R12.reuse.H1_H1, R40, R20 ;  /* 0x000000280c547231 */ /* 0x040fe40000000c14 */
[----:B------:R-:W-:-:S02]  /*4750*/  HFMA2 R79, R12.H1_H1, R42, R21 ;  /* 0x0000002a0c4f7231 */ /* 0x000fc40000000c15 */
[C---:B------:R-:W-:Y:S02]  /*4760*/  HFMA2 R20, R16.reuse.H0_H0, R48, R32 ;  /* 0x0000003010147231 */ /* 0x040fe40000000820 */
[C---:B------:R-:W-:Y:S02]  /*4770*/  HFMA2 R21, R16.reuse.H0_H0, R50, R34 ;  /* 0x0000003210157231 */ /* 0x040fe40000000822 */
[----:B------:R-:W-:Y:S02]  /*4780*/  HFMA2 R87, R16.H1_H1, R41, R33 ;  /* 0x0000002910577231 */ /* 0x000fe40000000c21 */
[----:B------:R-:W3:Y:S01]  /*4790*/  LDS.128 R32, [R3+0x420] ;  /* 0x0004200003207984 */ /* 0x000ee20000000c00 */
[C---:B------:R-:W-:Y:S02]  /*47a0*/  HFMA2 R81, R12.reuse.H0_H0, R49, R81 ;  /* 0x000000310c517231 */ /* 0x040fe40000000851 */
[----:B------:R-:W-:Y:S02]  /*47b0*/  HFMA2 R88, R12.H0_H0, R51, R88 ;  /* 0x000000330c587231 */ /* 0x000fe40000000858 */
[----:B------:R-:W-:-:S02]  /*47c0*/  HFMA2 R4, R4.H1_H1, R43, R22 ;  /* 0x0000002b04047231 */ /* 0x000fc40000000c16 */
[C---:B------:R-:W-:Y:S02]  /*47d0*/  HFMA2 R81, R12.reuse.H1_H1, R41, R81 ;  /* 0x000000290c517231 */ /* 0x040fe40000000c51 */
[----:B------:R-:W-:Y:S02]  /*47e0*/  HFMA2 R12, R12.H1_H1, R43, R88 ;  /* 0x0000002b0c0c7231 */ /* 0x000fe40000000c58 */
[C---:B------:R-:W-:Y:S02]  /*47f0*/  HFMA2 R22, R16.reuse.H0_H0, R51, R80 ;  /* 0x0000003310167231 */ /* 0x040fe40000000850 */
[C---:B------:R-:W-:Y:S02]  /*4800*/  HFMA2 R88, R16.reuse.H1_H1, R40, R20 ;  /* 0x0000002810587231 */ /* 0x040fe40000000c14 */
[----:B------:R-:W-:Y:S02]  /*4810*/  HFMA2 R80, R16.H1_H1, R42, R21 ;  /* 0x0000002a10507231 */ /* 0x000fe40000000c15 */
[----:B------:R-:W-:-:S02]  /*4820*/  HFMA2 R85, R8.H0_H0, R49, R85 ;  /* 0x0000003108557231 */ /* 0x000fc40000000855 */
[C---:B------:R-:W-:Y:S02]  /*4830*/  HFMA2 R92, R8.reuse.H0_H0, R51, R92 ;  /* 0x00000033085c7231 */ /* 0x040fe4000000085c */
[C---:B------:R-:W-:Y:S02]  /*4840*/  HFMA2 R85, R8.reuse.H1_H1, R41, R85 ;  /* 0x0000002908557231 */ /* 0x040fe40000000c55 */
[----:B------:R-:W-:Y:S02]  /*4850*/  HFMA2 R8, R8.H1_H1, R43, R92 ;  /* 0x0000002b08087231 */ /* 0x000fe40000000c5c */
[C---:B-1----:R-:W-:Y:S02]  /*4860*/  HFMA2 R20, R36.reuse.H0_H0, R48, R45 ;  /* 0x0000003024147231 */ /* 0x042fe4000000082d */
[C---:B------:R-:W-:Y:S02]  /*4870*/  HFMA2 R21, R36.reuse.H0_H0, R50, R52 ;  /* 0x0000003224157231 */ /* 0x040fe40000000834 */
[----:B------:R-:W-:-:S02]  /*4880*/  HFMA2 R47, R36.H0_H0, R49, R47 ;  /* 0x00000031242f7231 */ /* 0x000fc4000000082f */
[----:B------:R-:W-:Y:S02]  /*4890*/  HFMA2 R55, R36.H0_H0, R51, R55 ;  /* 0x0000003324377231 */ /* 0x000fe40000000837 */
[----:B--2---:R-:W-:Y:S02]  /*48a0*/  HFMA2 R44, R28.H0_H0, R48, R44 ;  /* 0x000000301c2c7231 */ /* 0x004fe4000000082c */
[----:B------:R-:W-:Y:S02]  /*48b0*/  HFMA2 R16, R16.H1_H1, R43, R22 ;  /* 0x0000002b10107231 */ /* 0x000fe40000000c16 */
[C---:B------:R-:W-:Y:S02]  /*48c0*/  HFMA2 R91, R36.reuse.H1_H1, R40, R20 ;  /* 0x00000028245b7231 */ /* 0x040fe40000000c14 */
[----:B------:R-:W-:Y:S02]  /*48d0*/  HFMA2 R52, R36.H1_H1, R42, R21 ;  /* 0x0000002a24347231 */ /* 0x000fe40000000c15 */
[----:B---3--:R-:W-:Y:S01]  /*48e0*/  HFMA2 R46, R32.H0_H0, R48, R46 ;  /* 0x00000030202e7231 */ /* 0x008fe2000000082e */
[----:B------:R-:W1:Y:S01]  /*48f0*/  LDS.128 R20, [R2+0xf3a0] ;  /* 0x00f3a00002147984 */ /* 0x000e620000000c00 */
[----:B------:R-:W-:-:S02]  /*4900*/  HFMA2 R92, R36.H1_H1, R41, R47 ;  /* 0x00000029245c7231 */ /* 0x000fc40000000c2f */
[----:B------:R-:W-:Y:S02]  /*4910*/  HFMA2 R36, R36.H1_H1, R43, R55 ;  /* 0x0000002b24247231 */ /* 0x000fe40000000c37 */
[-C--:B------:R-:W-:Y:S02]  /*4920*/  HFMA2 R55, R28.H1_H1, R40.reuse, R44 ;  /* 0x000000281c377231 */ /* 0x080fe40000000c2c */
[----:B------:R-:W-:Y:S02]  /*4930*/  HFMA2 R40, R32.H1_H1, R40, R46 ;  /* 0x0000002820287231 */ /* 0x000fe40000000c2e */
[----:B------:R-:W2:Y:S01]  /*4940*/  LDS.128 R44, [R2+0xf4b0] ;  /* 0x00f4b000022c7984 */ /* 0x000ea20000000c00 */
[-C--:B------:R-:W-:Y:S02]  /*4950*/  HFMA2 R53, R28.H0_H0, R49.reuse, R53 ;  /* 0x000000311c357231 */ /* 0x080fe40000000835 */
[----:B------:R-:W-:Y:S02]  /*4960*/  HFMA2 R54, R32.H0_H0, R49, R54 ;  /* 0x0000003120367231 */ /* 0x000fe40000000836 */
[----:B------:R-:W-:-:S02]  /*4970*/  HFMA2 R74, R28.H0_H0, R50, R74 ;  /* 0x000000321c4a7231 */ /* 0x000fc4000000084a */
[C---:B------:R-:W-:Y:S02]  /*4980*/  HFMA2 R77, R32.reuse.H0_H0, R50, R77 ;  /* 0x00000032204d7231 */ /* 0x040fe4000000084d */
[----:B------:R-:W-:Y:S02]  /*4990*/  HFMA2 R89, R32.H0_H0, R51, R89 ;  /* 0x0000003320597231 */ /* 0x000fe40000000859 */
[-C--:B------:R-:W-:Y:S02]  /*49a0*/  HFMA2 R53, R28.H1_H1, R41.reuse, R53 ;  /* 0x000000291c357231 */ /* 0x080fe40000000c35 */
[----:B------:R-:W-:Y:S02]  /*49b0*/  HFMA2 R50, R32.H1_H1, R41, R54 ;  /* 0x0000002920327231 */ /* 0x000fe40000000c36 */
[----:B------:R-:W-:Y:S02]  /*49c0*/  HFMA2 R86, R28.H0_H0, R51, R86 ;  /* 0x000000331c567231 */ /* 0x000fe40000000856 */
[----:B------:R-:W-:-:S02]  /*49d0*/  HFMA2 R77, R32.H1_H1, R42, R77 ;  /* 0x0000002a204d7231 */ /* 0x000fc40000000c4d */
[-C--:B------:R-:W-:Y:S02]  /*49e0*/  HFMA2 R89, R32.H1_H1, R43.reuse, R89 ;  /* 0x0000002b20597231 */ /* 0x080fe40000000c59 */
[C---:B------:R-:W-:Y:S02]  /*49f0*/  HFMA2 R74, R28.reuse.H1_H1, R42, R74 ;  /* 0x0000002a1c4a7231 */ /* 0x040fe40000000c4a */
[----:B------:R-:W-:Y:S02]  /*4a00*/  HFMA2 R28, R28.H1_H1, R43, R86 ;  /* 0x0000002b1c1c7231 */ /* 0x000fe40000000c56 */
[-C--:B-1----:R-:W-:Y:S02]  /*4a10*/  HFMA2 R90, R9.H0_H0, R20.reuse, R90 ;  /* 0x00000014095a7231 */ /* 0x082fe4000000085a */
[----:B------:R-:W-:Y:S02]  /*4a20*/  HFMA2 R84, R13.H0_H0, R20, R84 ;  /* 0x000000140d547231 */ /* 0x000fe40000000854 */
[----:B------:R-:W-:-:S02]  /*4a30*/  HFMA2 R85, R9.H0_H0, R21, R85 ;  /* 0x0000001509557231 */ /* 0x000fc40000000855 */
[----:B------:R-:W-:Y:S02]  /*4a40*/  HFMA2 R81, R13.H0_H0, R21, R81 ;  /* 0x000000150d517231 */ /* 0x000fe40000000851 */
[-C--:B------:R-:W-:Y:S02]  /*4a50*/  HFMA2 R72, R9.H0_H0, R22.reuse, R72 ;  /* 0x0000001609487231 */ /* 0x080fe40000000848 */
[----:B------:R-:W-:Y:S02]  /*4a60*/  HFMA2 R79, R13.H0_H0, R22, R79 ;  /* 0x000000160d4f7231 */ /* 0x000fe4000000084f */
[-C--:B------:R-:W-:Y:S02]  /*4a70*/  HFMA2 R83, R5.H0_H0, R20.reuse, R83 ;  /* 0x0000001405537231 */ /* 0x080fe40000000853 */
[-C--:B------:R-:W-:Y:S02]  /*4a80*/  HFMA2 R82, R25.H0_H0, R20.reuse, R82 ;  /* 0x0000001419527231 */ /* 0x080fe40000000852 */
[----:B------:R-:W-:-:S02]  /*4a90*/  HFMA2 R88, R17.H0_H0, R20, R88 ;  /* 0x0000001411587231 */ /* 0x000fc40000000858 */
[-C--:B------:R-:W-:Y:S02]  /*4aa0*/  HFMA2 R32, R37.H0_H0, R20.reuse, R91 ;  /* 0x0000001425207231 */ /* 0x080fe4000000085b */
[----:B------:R-:W-:Y:S02]  /*4ab0*/  HFMA2 R48, R29.H0_H0, R20, R55 ;  /* 0x000000141d307231 */ /* 0x000fe40000000837 */
[-C--:B------:R-:W-:Y:S02]  /*4ac0*/  HFMA2 R76, R5.H0_H0, R21.reuse, R76 ;  /* 0x00000015054c7231 */ /* 0x080fe4000000084c */
[-C--:B------:R-:W-:Y:S02]  /*4ad0*/  HFMA2 R78, R25.H0_H0, R21.reuse, R78 ;  /* 0x00000015194e7231 */ /* 0x080fe4000000084e */
[-C--:B------:R-:W-:Y:S02]  /*4ae0*/  HFMA2 R87, R17.H0_H0, R21.reuse, R87 ;  /* 0x0000001511577231 */ /* 0x080fe40000000857 */
[----:B------:R-:W-:-:S02]  /*4af0*/  HFMA2 R92, R37.H0_H0, R21, R92 ;  /* 0x00000015255c7231 */ /* 0x000fc4000000085c */
[-C--:B------:R-:W-:Y:S02]  /*4b00*/  HFMA2 R49, R29.H0_H0, R21.reuse, R53 ;  /* 0x000000151d317231 */ /* 0x080fe40000000835 */
[----:B------:R-:W-:Y:S02]  /*4b10*/  HFMA2 R50, R33.H0_H0, R21, R50 ;  /* 0x0000001521327231 */ /* 0x000fe40000000832 */
[-C--:B------:R-:W-:Y:S02]  /*4b20*/  HFMA2 R8, R9.H0_H0, R23.reuse, R8 ;  /* 0x0000001709087231 */ /* 0x080fe40000000808 */
[-C--:B------:R-:W-:Y:S02]  /*4b30*/  HFMA2 R12, R13.H0_H0, R23.reuse, R12 ;  /* 0x000000170d0c7231 */ /* 0x080fe4000000080c */
[----:B------:R-:W-:Y:S02]  /*4b40*/  HFMA2 R20, R33.H0_H0, R20, R40 ;  /* 0x0000001421147231 */ /* 0x000fe40000000828 */
[C---:B------:R-:W-:Y:S01]  /*4b50*/  HFMA2 R75, R5.reuse.H0_H0, R22, R75 ;  /* 0x00000016054b7231 */ /* 0x040fe2000000084b */
[----:B------:R-:W1:Y:S01]  /*4b60*/  LDS.128 R40, [R2+0xf5c0] ;  /* 0x00f5c00002287984 */ /* 0x000e620000000c00 */
[----:B------:R-:W-:-:S02]  /*4b70*/  HFMA2 R21, R5.H0_H0, R23, R4 ;  /* 0x0000001705157231 */ /* 0x000fc40000000804 */
[C---:B--2---:R-:W-:Y:S02]  /*4b80*/  HFMA2 R90, R9.reuse.H1_H1, R44, R90 ;  /* 0x0000002c095a7231 */ /* 0x044fe40000000c5a */
[CC--:B------:R-:W-:Y:S02]  /*4b90*/  HFMA2 R85, R9.reuse.H1_H1, R45.reuse, R85 ;  /* 0x0000002d09557231 */ /* 0x0c0fe40000000c55 */
[----:B------:R-:W-:Y:S02]  /*4ba0*/  HFMA2 R4, R9.H1_H1, R46, R72 ;  /* 0x0000002e09047231 */ /* 0x000fe40000000c48 */
[C---:B------:R-:W-:Y:S02]  /*4bb0*/  HFMA2 R84, R13.reuse.H1_H1, R44, R84 ;  /* 0x0000002c0d547231 */ /* 0x040fe40000000c54 */
[C---:B------:R-:W-:Y:S02]  /*4bc0*/  HFMA2 R81, R13.reuse.H1_H1, R45, R81 ;  /* 0x0000002d0d517231 */ /* 0x040fe40000000c51 */
[----:B------:R-:W-:-:S02]  /*4bd0*/  HFMA2 R79, R13.H1_H1, R46, R79 ;  /* 0x0000002e0d4f7231 */ /* 0x000fc40000000c4f */
[-C--:B------:R-:W-:Y:S02]  /*4be0*/  HFMA2 R9, R9.H1_H1, R47.reuse, R8 ;  /* 0x0000002f09097231 */ /* 0x080fe40000000c08 */
[----:B------:R-:W-:Y:S02]  /*4bf0*/  HFMA2 R13, R13.H1_H1, R47, R12 ;  /* 0x0000002f0d0d7231 */ /* 0x000fe40000000c0c */
[C---:B------:R-:W-:Y:S02]  /*4c00*/  HFMA2 R83, R5.reuse.H1_H1, R44, R83 ;  /* 0x0000002c05537231 */ /* 0x040fe40000000c53 */
[C---:B------:R-:W-:Y:S02]  /*4c10*/  HFMA2 R76, R5.reuse.H1_H1, R45, R76 ;  /* 0x0000002d054c7231 */ /* 0x040fe40000000c4c */
[----:B------:R-:W-:Y:S02]  /*4c20*/  HFMA2 R8, R5.H1_H1, R46, R75 ;  /* 0x0000002e05087231 */ /* 0x000fe40000000c4b */
[----:B------:R-:W-:-:S02]  /*4c30*/  HFMA2 R82, R25.H1_H1, R44, R82 ;  /* 0x0000002c19527231 */ /* 0x000fc40000000c52 */
[-C--:B------:R-:W-:Y:S02]  /*4c40*/  HFMA2 R88, R17.H1_H1, R44.reuse, R88 ;  /* 0x0000002c11587231 */ /* 0x080fe40000000c58 */
[-C--:B------:R-:W-:Y:S02]  /*4c50*/  HFMA2 R32, R37.H1_H1, R44.reuse, R32 ;  /* 0x0000002c25207231 */ /* 0x080fe40000000c20 */
[----:B------:R-:W-:Y:S02]  /*4c60*/  HFMA2 R12, R29.H1_H1, R44, R48 ;  /* 0x0000002c1d0c7231 */ /* 0x000fe40000000c30 */
        /* <DEDUP_REMOVED lines=9> */
[----:B------:R-:W-:Y:S02]  /*4d00*/  HFMA2 R89, R33.H0_H0, R23, R89 ;  /* 0x0000001721597231 */ /* 0x000fe40000000859 */
[----:B------:R-:W-:Y:S02]  /*4d10*/  HFMA2 R5, R5.H1_H1, R47, R21 ;  /* 0x0000002f05057231 */ /* 0x000fe40000000c15 */
[----:B------:R-:W-:Y:S02]  /*4d20*/  HFMA2 R44, R33.H1_H1, R44, R20 ;  /* 0x0000002c212c7231 */ /* 0x000fe40000000c14 */
[----:B------:R-:W2:Y:S01]  /*4d30*/  LDS.128 R20, [R2+0xf6d0] ;  /* 0x00f6d00002147984 */ /* 0x000ea20000000c00 */
[C---:B------:R-:W-:Y:S02]  /*4d40*/  HFMA2 R87, R17.reuse.H1_H1, R45, R87 ;  /* 0x0000002d11577231 */ /* 0x040fe40000000c57 */
[C---:B------:R-:W-:Y:S02]  /*4d50*/  HFMA2 R80, R17.reuse.H1_H1, R46, R80 ;  /* 0x0000002e11507231 */ /* 0x040fe40000000c50 */
[----:B------:R-:W-:-:S02]  /*4d60*/  HFMA2 R17, R17.H1_H1, R47, R16 ;  /* 0x0000002f11117231 */ /* 0x000fc40000000c10 */
[C---:B-1----:R-:W-:Y:S02]  /*4d70*/  HFMA2 R83, R6.reuse.H0_H0, R40, R83 ;  /* 0x0000002806537231 */ /* 0x042fe40000000853 */
[C---:B------:R-:W-:Y:S02]  /*4d80*/  HFMA2 R76, R6.reuse.H0_H0, R41, R76 ;  /* 0x00000029064c7231 */ /* 0x040fe4000000084c */
[----:B------:R-:W-:Y:S02]  /*4d90*/  HFMA2 R8, R6.H0_H0, R42, R8 ;  /* 0x0000002a06087231 */ /* 0x000fe40000000808 */
[C---:B------:R-:W-:Y:S02]  /*4da0*/  HFMA2 R78, R25.reuse.H1_H1, R45, R78 ;  /* 0x0000002d194e7231 */ /* 0x040fe40000000c4e */
[----:B------:R-:W-:Y:S02]  /*4db0*/  HFMA2 R73, R25.H1_H1, R46, R73 ;  /* 0x0000002e19497231 */ /* 0x000fe40000000c49 */
[----:B------:R-:W-:-:S02]  /*4dc0*/  HFMA2 R90, R10.H0_H0, R40, R90 ;  /* 0x000000280a5a7231 */ /* 0x000fc4000000085a */
[-C--:B------:R-:W-:Y:S02]  /*4dd0*/  HFMA2 R82, R26.H0_H0, R40.reuse, R82 ;  /* 0x000000281a527231 */ /* 0x080fe40000000852 */
[-C--:B------:R-:W-:Y:S02]  /*4de0*/  HFMA2 R84, R14.H0_H0, R40.reuse, R84 ;  /* 0x000000280e547231 */ /* 0x080fe40000000854 */
[-C--:B------:R-:W-:Y:S02]  /*4df0*/  HFMA2 R88, R18.H0_H0, R40.reuse, R88 ;  /* 0x0000002812587231 */ /* 0x080fe40000000858 */
[-C--:B------:R-:W-:Y:S02]  /*4e00*/  HFMA2 R32, R38.H0_H0, R40.reuse, R32 ;  /* 0x0000002826207231 */ /* 0x080fe40000000820 */
[----:B------:R-:W-:Y:S02]  /*4e10*/  HFMA2 R12, R30.H0_H0, R40, R12 ;  /* 0x000000281e0c7231 */ /* 0x000fe4000000080c */
[----:B------:R-:W-:-:S02]  /*4e20*/  HFMA2 R5, R6.H0_H0, R43, R5 ;  /* 0x0000002b06057231 */ /* 0x000fc40000000805 */
        /* <DEDUP_REMOVED lines=11> */
[----:B------:R-:W-:Y:S01]  /*4ee0*/  HFMA2 R17, R18.H0_H0, R43, R17 ;  /* 0x0000002b12117231 */ /* 0x000fe20000000811 */
[----:B------:R-:W1:Y:S01]  /*4ef0*/  LDS.128 R44, [R2+0xf7e0] ;  /* 0x00f7e000022c7984 */ /* 0x000e620000000c00 */
[----:B--2---:R-:W-:-:S02]  /*4f00*/  HFMA2 R83, R6.H1_H1, R20, R83 ;  /* 0x0000001406537231 */ /* 0x004fc40000000c53 */
[C---:B------:R-:W-:Y:S02]  /*4f10*/  HFMA2 R76, R6.reuse.H1_H1, R21, R76 ;  /* 0x00000015064c7231 */ /* 0x040fe40000000c4c */
[C---:B------:R-:W-:Y:S02]  /*4f20*/  HFMA2 R8, R6.reuse.H1_H1, R22, R8 ;  /* 0x0000001606087231 */ /* 0x040fe40000000c08 */
[-C--:B------:R-:W-:Y:S02]  /*4f30*/  HFMA2 R6, R6.H1_H1, R23.reuse, R5 ;  /* 0x0000001706067231 */ /* 0x080fe40000000c05 */
[----:B------:R-:W-:Y:S02]  /*4f40*/  HFMA2 R5, R18.H1_H1, R23, R17 ;  /* 0x0000001712057231 */ /* 0x000fe40000000c11 */
        /* <DEDUP_REMOVED lines=20> */
[-C--:B------:R-:W-:Y:S02]  /*5090*/  HFMA2 R17, R34.H1_H1, R20.reuse, R40 ;  /* 0x0000001422117231 */ /* 0x080fe40000000c28 */
[----:B------:R-:W2:Y:S01]  /*50a0*/  LDS.128 R40, [R2+0xf8f0] ;  /* 0x00f8f00002287984 */ /* 0x000ea20000000c00 */
[C---:B------:R-:W-:Y:S02]  /*50b0*/  HFMA2 R90, R10.reuse.H1_H1, R20, R90 ;  /* 0x000000140a5a7231 */ /* 0x040fe40000000c5a */
[C---:B------:R-:W-:Y:S02]  /*50c0*/  HFMA2 R85, R10.reuse.H1_H1, R21, R85 ;  /* 0x000000150a557231 */ /* 0x040fe40000000c55 */
[C---:B------:R-:W-:Y:S02]  /*50d0*/  HFMA2 R4, R10.reuse.H1_H1, R22, R4 ;  /* 0x000000160a047231 */ /* 0x040fe40000000c04 */
[----:B------:R-:W-:Y:S02]  /*50e0*/  HFMA2 R10, R10.H1_H1, R23, R9 ;  /* 0x000000170a0a7231 */ /* 0x000fe40000000c09 */
[----:B------:R-:W-:-:S02]  /*50f0*/  HFMA2 R87, R18.H1_H1, R21, R87 ;  /* 0x0000001512577231 */ /* 0x000fc40000000c57 */
[C---:B------:R-:W-:Y:S02]  /*5100*/  HFMA2 R51, R30.reuse.H1_H1, R22, R51 ;  /* 0x000000161e337231 */ /* 0x040fe40000000c33 */
[----:B------:R-:W-:Y:S02]  /*5110*/  HFMA2 R9, R30.H1_H1, R23, R28 ;  /* 0x000000171e097231 */ /* 0x000fe40000000c1c */
        /* <DEDUP_REMOVED lines=8> */
[C---:B------:R-:W-:Y:S02]  /*51a0*/  HFMA2 R84, R14.reuse.H1_H1, R20, R84 ;  /* 0x000000140e547231 */ /* 0x040fe40000000c54 */
[----:B------:R-:W-:-:S02]  /*51b0*/  HFMA2 R81, R14.H1_H1, R21, R81 ;  /* 0x000000150e517231 */ /* 0x000fc40000000c51 */
[----:B------:R-:W-:Y:S02]  /*51c0*/  HFMA2 R79, R14.H1_H1, R22, R79 ;  /* 0x000000160e4f7231 */ /* 0x000fe40000000c4f */
[C---:B------:R-:W-:Y:S02]  /*51d0*/  HFMA2 R88, R18.reuse.H1_H1, R20, R88 ;  /* 0x0000001412587231 */ /* 0x040fe40000000c58 */
[-C--:B------:R-:W-:Y:S02]  /*51e0*/  HFMA2 R80, R18.H1_H1, R22.reuse, R80 ;  /* 0x0000001612507231 */ /* 0x080fe40000000c50 */
[----:B------:R-:W-:Y:S02]  /*51f0*/  HFMA2 R29, R34.H1_H1, R22, R77 ;  /* 0x00000016221d7231 */ /* 0x000fe40000000c4d */
[----:B------:R-:W-:Y:S02]  /*5200*/  HFMA2 R33, R19.H0_H0, R45, R87 ;  /* 0x0000002d13217231 */ /* 0x000fe40000000857 */
[----:B------:R-:W-:-:S02]  /*5210*/  HFMA2 R14, R14.H1_H1, R23, R13 ;  /* 0x000000170e0e7231 */ /* 0x000fc40000000c0d */
[C---:B------:R-:W-:Y:S02]  /*5220*/  HFMA2 R18, R38.reuse.H1_H1, R20, R32 ;  /* 0x0000001426127231 */ /* 0x040fe40000000c20 */
[C---:B------:R-:W-:Y:S02]  /*5230*/  HFMA2 R92, R38.reuse.H1_H1, R21, R92 ;  /* 0x00000015265c7231 */ /* 0x040fe40000000c5c */
[C---:B------:R-:W-:Y:S02]  /*5240*/  HFMA2 R52, R38.reuse.H1_H1, R22, R52 ;  /* 0x0000001626347231 */ /* 0x040fe40000000c34 */
[----:B------:R-:W-:Y:S02]  /*5250*/  HFMA2 R36, R38.H1_H1, R23, R36 ;  /* 0x0000001726247231 */ /* 0x000fe40000000c24 */
[C---:B------:R-:W-:Y:S02]  /*5260*/  HFMA2 R16, R30.reuse.H1_H1, R20, R12 ;  /* 0x000000141e107231 */ /* 0x040fe40000000c0c */
[----:B------:R-:W-:-:S02]  /*5270*/  HFMA2 R24, R30.H1_H1, R21, R49 ;  /* 0x000000151e187231 */ /* 0x000fc40000000c31 */
[C---:B------:R-:W-:Y:S02]  /*5280*/  HFMA2 R25, R34.reuse.H1_H1, R21, R50 ;  /* 0x0000001522197231 */ /* 0x040fe40000000c32 */
[----:B------:R-:W-:Y:S02]  /*5290*/  HFMA2 R89, R34.H1_H1, R23, R89 ;  /* 0x0000001722597231 */ /* 0x000fe40000000c59 */
[-C--:B------:R-:W-:Y:S01]  /*52a0*/  HFMA2 R77, R7.H0_H0, R46.reuse, R8 ;  /* 0x0000002e074d7231 */ /* 0x080fe20000000808 */
[----:B------:R-:W-:Y:S01]  /*52b0*/  LDS.128 R20, [R3+0x40] ;  /* 0x0000400003147984 */ /* 0x000fe20000000c00 */
[----:B------:R-:W-:Y:S02]  /*52c0*/  HFMA2 R28, R31.H0_H0, R46, R51 ;  /* 0x0000002e1f1c7231 */ /* 0x000fe40000000833 */
[-C--:B------:R-:W-:Y:S01]  /*52d0*/  HFMA2 R6, R7.H0_H0, R47.reuse, R6 ;  /* 0x0000002f07067231 */ /* 0x080fe20000000806 */
[----:B------:R-:W-:Y:S01]  /*52e0*/  LDS.128 R48, [R2+0xfa00] ;  /* 0x00fa000002307984 */ /* 0x000fe20000000c00 */
[----:B------:R-:W-:-:S02]  /*52f0*/  HFMA2 R87, R31.H0_H0, R47, R9 ;  /* 0x0000002f1f577231 */ /* 0x000fc40000000809 */
[C---:B--2---:R-:W-:Y:S02]  /*5300*/  HFMA2 R90, R11.reuse.H1_H1, R40, R90 ;  /* 0x000000280b5a7231 */ /* 0x044fe40000000c5a */
[C---:B------:R-:W-:Y:S02]  /*5310*/  HFMA2 R85, R11.reuse.H1_H1, R41, R85 ;  /* 0x000000290b557231 */ /* 0x040fe40000000c55 */
[C---:B------:R-:W-:Y:S02]  /*5320*/  HFMA2 R74, R11.reuse.H1_H1, R42, R4 ;  /* 0x0000002a0b4a7231 */ /* 0x040fe40000000c04 */
[----:B------:R-:W-:Y:S02]  /*5330*/  HFMA2 R91, R11.H1_H1, R43, R10 ;  /* 0x0000002b0b5b7231 */ /* 0x000fe40000000c0a */
[C---:B------:R-:W-:Y:S01]  /*5340*/  HFMA2 R34, R7.reuse.H0_H0, R44, R83 ;  /* 0x0000002c07227231 */ /* 0x040fe20000000853 */
[----:B------:R-:W1:Y:S01]  /*5350*/  LDS.128 R8, [R3+0xd0] ;  /* 0x0000d00003087984 */ /* 0x000e620000000c00 */
        /* <DEDUP_REMOVED lines=22> */
[----:B------:R-:W2:Y:S01]  /*54c0*/  LDS.128 R44, [R2+0xfb10] ;  /* 0x00fb1000022c7984 */ /* 0x000ea20000000c00 */
[C---:B------:R-:W-:Y:S02]  /*54d0*/  HFMA2 R34, R7.reuse.H1_H1, R40, R34 ;  /* 0x0000002807227231 */ /* 0x040fe40000000c22 */
[C---:B------:R-:W-:Y:S02]  /*54e0*/  HFMA2 R76, R7.reuse.H1_H1, R41, R76 ;  /* 0x00000029074c7231 */ /* 0x040fe40000000c4c */
[----:B------:R-:W-:-:S02]  /*54f0*/  HFMA2 R77, R7.H1_H1, R42, R77 ;  /* 0x0000002a074d7231 */ /* 0x000fc40000000c4d */
[-C--:B------:R-:W-:Y:S02]  /*5500*/  HFMA2 R83, R7.H1_H1, R43.reuse, R6 ;  /* 0x0000002b07537231 */ /* 0x080fe40000000c06 */
[----:B------:R-:W3:Y:S01]  /*5510*/  LDS.128 R4, [R3+0x160] ;  /* 0x0001600003047984 */ /* 0x000ee20000000c00 */
[----:B------:R-:W-:Y:S02]  /*5520*/  HFMA2 R86, R27.H1_H1, R43, R26 ;  /* 0x0000002b1b567231 */ /* 0x000fe40000000c1a */
[C---:B------:R-:W-:Y:S02]  /*5530*/  HFMA2 R79, R15.reuse.H1_H1, R40, R13 ;  /* 0x000000280f4f7231 */ /* 0x040fe40000000c0d */
[C---:B------:R-:W-:Y:S02]  /*5540*/  HFMA2 R80, R15.reuse.H1_H1, R41, R81 ;  /* 0x000000290f507231 */ /* 0x040fe40000000c51 */
[C---:B------:R-:W-:Y:S02]  /*5550*/  HFMA2 R84, R15.reuse.H1_H1, R42, R84 ;  /* 0x0000002a0f547231 */ /* 0x040fe40000000c54 */
[----:B------:R-:W-:-:S02]  /*5560*/  HFMA2 R88, R15.H1_H1, R43, R14 ;  /* 0x0000002b0f587231 */ /* 0x000fc40000000c0e */
[----:B------:R-:W-:Y:S02]  /*5570*/  HFMA2 R32, R19.H1_H1, R40, R12 ;  /* 0x0000002813207231 */ /* 0x000fe40000000c0c */
[----:B------:R-:W-:Y:S01]  /*5580*/  HFMA2 R53, R39.H1_H1, R42, R52 ;  /* 0x0000002a27357231 */ /* 0x000fe20000000c34 */
[----:B------:R-:W4:Y:S01]  /*5590*/  LDS.128 R12, [R3+0x1f0] ;  /* 0x0001f000030c7984 */ /* 0x000f220000000c00 */
[C---:B------:R-:W-:Y:S02]  /*55a0*/  HFMA2 R72, R27.reuse.H1_H1, R40, R72 ;  /* 0x000000281b487231 */ /* 0x040fe40000000c48 */
[----:B------:R-:W-:Y:S02]  /*55b0*/  HFMA2 R82, R27.H1_H1, R42, R73 ;  /* 0x0000002a1b527231 */ /* 0x000fe40000000c49 */
[-C--:B------:R-:W-:Y:S02]  /*55c0*/  HFMA2 R26, R39.H1_H1, R40.reuse, R18 ;  /* 0x00000028271a7231 */ /* 0x080fe40000000c12 */
[----:B------:R-:W-:-:S02]  /*55d0*/  HFMA2 R52, R31.H1_H1, R40, R16 ;  /* 0x000000281f347231 */ /* 0x000fc40000000c10 */
[C---:B------:R-:W-:Y:S02]  /*55e0*/  HFMA2 R33, R19.reuse.H1_H1, R41, R33 ;  /* 0x0000002913217231 */ /* 0x040fe40000000c21 */
[C---:B------:R-:W-:Y:S02]  /*55f0*/  HFMA2 R73, R19.reuse.H1_H1, R42, R37 ;  /* 0x0000002a13497231 */ /* 0x040fe40000000c25 */
[----:B------:R-:W-:Y:S02]  /*5600*/  HFMA2 R81, R19.H1_H1, R43, R38 ;  /* 0x0000002b13517231 */ /* 0x000fe40000000c26 */
[----:B------:R-:W-:Y:S02]  /*5610*/  HFMA2 R40, R35.H1_H1, R40, R17 ;  /* 0x0000002823287231 */ /* 0x000fe40000000c11 */
[----:B------:R-:W5:Y:S01]  /*5620*/  LDS.128 R16, [R3+0x280] ;  /* 0x0002800003107984 */ /* 0x000f620000000c00 */
[----:B------:R-:W-:Y:S02]  /*5630*/  HFMA2 R54, R31.H1_H1, R41, R24 ;  /* 0x000000291f367231 */ /* 0x000fe40000000c18 */
[----:B-1----:R-:W-:-:S02]  /*5640*/  HFMA2 R76, R8.H0_H0, R49, R76 ;  /* 0x00000031084c7231 */ /* 0x002fc4000000084c */
[C---:B------:R-:W-:Y:S02]  /*5650*/  HFMA2 R24, R8.reuse.H0_H0, R50, R77 ;  /* 0x0000003208187231 */ /* 0x040fe4000000084d */
[C---:B--2---:R-:W-:Y:S02]  /*5660*/  HFMA2 R77, R8.reuse.H1_H1, R45, R76 ;  /* 0x0000002d084d7231 */ /* 0x044fe40000000c4c */
[----:B------:R-:W-:Y:S02]  /*5670*/  HFMA2 R76, R8.H1_H1, R46, R24 ;  /* 0x0000002e084c7231 */ /* 0x000fe40000000c18 */
[C---:B---3--:R-:W-:Y:S02]  /*5680*/  HFMA2 R72, R4.reuse.H0_H0, R48, R72 ;  /* 0x0000003004487231 */ /* 0x048fe40000000848 */
[----:B------:R-:W-:Y:S02]  /*5690*/  HFMA2 R24, R4.H0_H0, R50, R82 ;  /* 0x0000003204187231 */ /* 0x000fe40000000852 */
[----:B------:R-:W-:-:S02]  /*56a0*/  HFMA2 R78, R27.H1_H1, R41, R78 ;  /* 0x000000291b4e7231 */ /* 0x000fc40000000c4e */
[C---:B------:R-:W-:Y:S02]  /*56b0*/  HFMA2 R82, R4.reuse.H1_H1, R44, R72 ;  /* 0x0000002c04527231 */ /* 0x040fe40000000c48 */
[C---:B------:R-:W-:Y:S02]  /*56c0*/  HFMA2 R72, R4.reuse.H1_H1, R46, R24 ;  /* 0x0000002e04487231 */ /* 0x040fe40000000c18 */
[----:B------:R-:W-:Y:S02]  /*56d0*/  HFMA2 R78, R4.H0_H0, R49, R78 ;  /* 0x00000031044e7231 */ /* 0x000fe4000000084e */
[C---:B----4-:R-:W-:Y:S02]  /*56e0*/  HFMA2 R79, R12.reuse.H0_H0, R48, R79 ;  /* 0x000000300c4f7231 */ /* 0x050fe4000000084f */
[----:B------:R-:W-:Y:S02]  /*56f0*/  HFMA2 R24, R12.H0_H0, R50, R84 ;  /* 0x000000320c187231 */ /* 0x000fe40000000854 */
[----:B------:R-:W-:-:S02]  /*5700*/  HFMA2 R34, R8.H0_H0, R48, R34 ;  /* 0x0000003008227231 */ /* 0x000fc40000000822 */
[----:B------:R-:W-:Y:S02]  /*5710*/  HFMA2 R86, R4.H0_H0, R51, R86 ;  /* 0x0000003304567231 */ /* 0x000fe40000000856 */
[C---:B------:R-:W-:Y:S02]  /*5720*/  HFMA2 R27, R39.reuse.H1_H1, R41, R30 ;  /* 0x00000029271b7231 */ /* 0x040fe40000000c1e */
[----:B------:R-:W-:Y:S02]  /*5730*/  HFMA2 R55, R39.H1_H1, R43, R36 ;  /* 0x0000002b27377231 */ /* 0x000fe40000000c24 */
[----:B------:R-:W1:Y:S01]  /*5740*/  LDS.128 R36, [R3+0x310] ;  /* 0x0003100003247984 */ /* 0x000e620000000c00 */
[----:B------:R-:W-:Y:S02]  /*5750*/  HFMA2 R84, R12.H1_H1, R44, R79 ;  /* 0x0000002c0c547231 */ /* 0x000fe40000000c4f */
[----:B------:R-:W-:Y:S02]  /*5760*/  HFMA2 R41, R35.H1_H1, R41, R25 ;  /* 0x0000002923297231 */ /* 0x000fe40000000c19 */
[----:B-----5:R-:W-:-:S02]  /*5770*/  HFMA2 R32, R16.H0_H0, R48, R32 ;  /* 0x0000003010207231 */ /* 0x020fc40000000820 */
[----:B------:R-:W-:Y:S02]  /*5780*/  HFMA2 R33, R16.H0_H0, R49, R33 ;  /* 0x0000003110217231 */ /* 0x000fe40000000821 */
[----:B------:R-:W-:Y:S02]  /*5790*/  HFMA2 R78, R4.H1_H1, R45, R78 ;  /* 0x0000002d044e7231 */ /* 0x000fe40000000c4e */
[----:B------:R-:W-:Y:S02]  /*57a0*/  HFMA2 R79, R12.H1_H1, R46, R24 ;  /* 0x0000002e0c4f7231 */ /* 0x000fe40000000c18 */
[C---:B------:R-:W-:Y:S02]  /*57b0*/  HFMA2 R75, R31.reuse.H1_H1, R42, R28 ;  /* 0x0000002a1f4b7231 */ /* 0x040fe40000000c1c */
[----:B------:R-:W-:Y:S02]  /*57c0*/  HFMA2 R87, R31.H1_H1, R43, R87 ;  /* 0x0000002b1f577231 */ /* 0x000fe40000000c57 */
[----:B------:R-:W-:-:S02]  /*57d0*/  HFMA2 R25, R8.H0_H0, R51, R83 ;  /* 0x0000003308197231 */ /* 0x000fc40000000853 */
[----:B------:R-:W-:Y:S02]  /*57e0*/  HFMA2 R4, R4.H1_H1, R47, R86 ;  /* 0x0000002f04047231 */ /* 0x000fe40000000c56 */
[----:B------:R-:W-:Y:S02]  /*57f0*/  HFMA2 R24, R16.H0_H0, R51, R81 ;  /* 0x0000003310187231 */ /* 0x000fe40000000851 */
[C---:B------:R-:W-:Y:S02]  /*5800*/  HFMA2 R42, R35.reuse.H1_H1, R42, R29 ;  /* 0x0000002a232a7231 */ /* 0x040fe40000000c1d */
[----:B------:R-:W-:Y:S01]  /*5810*/  HFMA2 R43, R35.H1_H1, R43, R89 ;  /* 0x0000002b232b7231 */ /* 0x000fe20000000c59 */
[----:B------:R-:W2:Y:S01]  /*5820*/  LDS.128 R28, [R3+0x3a0] ;  /* 0x0003a000031c7984 */ /* 0x000ea20000000c00 */
[-C--:B------:R-:W-:Y:S02]  /*5830*/  HFMA2 R83, R8.H1_H1, R44.reuse, R34 ;  /* 0x0000002c08537231 */ /* 0x080fe40000000c22 */
[----:B------:R-:W-:-:S02]  /*5840*/  HFMA2 R86, R16.H1_H1, R44, R32 ;  /* 0x0000002c10567231 */ /* 0x000fc40000000c20 */
[----:B------:R-:W-:Y:S02]  /*5850*/  HFMA2 R81, R16.H1_H1, R45, R33 ;  /* 0x0000002d10517231 */ /* 0x000fe40000000c21 */
[----:B------:R-:W3:Y:S01]  /*5860*/  LDS.128 R32, [R3+0x430] ;  /* 0x0004300003207984 */ /* 0x000ee20000000c00 */
[C---:B------:R-:W-:Y:S02]  /*5870*/  HFMA2 R80, R12.reuse.H0_H0, R49, R80 ;  /* 0x000000310c507231 */ /* 0x040fe40000000850 */
[----:B------:R-:W-:Y:S02]  /*5880*/  HFMA2 R88, R12.H0_H0, R51, R88 ;  /* 0x000000330c587231 */ /* 0x000fe40000000858 */
[----:B------:R-:W-:Y:S02]  /*5890*/  HFMA2 R73, R16.H0_H0, R50, R73 ;  /* 0x0000003210497231 */ /* 0x000fe40000000849 */
[C---:B-1----:R-:W-:Y:S02]  /*58a0*/  HFMA2 R26, R36.reuse.H0_H0, R48, R26 ;  /* 0x00000030241a7231 */ /* 0x042fe4000000081a */
[----:B------:R-:W-:-:S02]  /*58b0*/  HFMA2 R27, R36.H0_H0, R49, R27 ;  /* 0x00000031241b7231 */ /* 0x000fc4000000081b */
[----:B------:R-:W-:Y:S02]  /*58c0*/  HFMA2 R80, R12.H1_H1, R45, R80 ;  /* 0x0000002d0c507231 */ /* 0x000fe40000000c50 */
[C---:B------:R-:W-:Y:S02]  /*58d0*/  HFMA2 R89, R20.reuse.H0_H0, R48, R90 ;  /* 0x0000003014597231 */ /* 0x040fe4000000085a */
[----:B------:R-:W-:Y:S02]  /*58e0*/  HFMA2 R74, R20.H0_H0, R50, R74 ;  /* 0x00000032144a7231 */ /* 0x000fe4000000084a */
[----:B------:R-:W-:Y:S02]  /*58f0*/  HFMA2 R12, R12.H1_H1, R47, R88 ;  /* 0x0000002f0c0c7231 */ /* 0x000fe40000000c58 */
[----:B------:R-:W-:Y:S02]  /*5900*/  HFMA2 R73, R16.H1_H1, R46, R73 ;  /* 0x0000002e10497231 */ /* 0x000fe40000000c49 */
[----:B------:R-:W-:-:S02]  /*5910*/  HFMA2 R53, R36.H0_H0, R50, R53 ;  /* 0x0000003224357231 */ /* 0x000fc40000000835 */
[-C--:B------:R-:W-:Y:S02]  /*5920*/  HFMA2 R8, R8.H1_H1, R47.reuse, R25 ;  /* 0x0000002f08087231 */ /* 0x080fe40000000c19 */
[----:B------:R-:W-:Y:S02]  /*5930*/  HFMA2 R16, R16.H1_H1, R47, R24 ;  /* 0x0000002f10107231 */ /* 0x000fe40000000c18 */
[C---:B------:R-:W-:Y:S02]  /*5940*/  HFMA2 R88, R36.reuse.H1_H1, R44, R26 ;  /* 0x0000002c24587231 */ /* 0x040fe40000000c1a */
[----:B------:R-:W-:Y:S02]  /*5950*/  HFMA2 R90, R36.H1_H1, R45, R27 ;  /* 0x0000002d245a7231 */ /* 0x000fe40000000c1b */
[----:B------:R-:W1:Y:S01]  /*5960*/  LDS.128 R24, [R2+0xfc20] ;  /* 0x00fc200002187984 */ /* 0x000e620000000c00 */
[----:B------:R-:W-:Y:S02]  /*5970*/  HFMA2 R91, R20.H0_H0, R51, R91 ;  /* 0x00000033145b7231 */ /* 0x000fe4000000085b */
[----:B--2---:R-:W-:-:S02]  /*5980*/  HFMA2 R52, R28.H0_H0, R48, R52 ;  /* 0x000000301c347231 */ /* 0x004fc40000000834 */
[----:B------:R-:W-:Y:S02]  /*5990*/  HFMA2 R75, R28.H0_H0, R50, R75 ;  /* 0x000000321c4b7231 */ /* 0x000fe4000000084b */
[----:B------:R-:W-:Y:S02]  /*59a0*/  HFMA2 R89, R20.H1_H1, R44, R89 ;  /* 0x0000002c14597231 */ /* 0x000fe40000000c59 */
[C---:B---3--:R-:W-:Y:S02]  /*59b0*/  HFMA2 R40, R32.reuse.H0_H0, R48, R40 ;  /* 0x0000003020287231 */ /* 0x048fe40000000828 */
[C---:B------:R-:W-:Y:S02]  /*59c0*/  HFMA2 R41, R32.reuse.H0_H0, R49, R41 ;  /* 0x0000003120297231 */ /* 0x040fe40000000829 */
[----:B------:R-:W-:Y:S02]  /*59d0*/  HFMA2 R42, R32.H0_H0, R50, R42 ;  /* 0x00000032202a7231 */ /* 0x000fe4000000082a */
[----:B------:R-:W-:-:S02]  /*59e0*/  HFMA2 R74, R20.H1_H1, R46, R74 ;  /* 0x0000002e144a7231 */ /* 0x000fc40000000c4a */
[CC--:B------:R-:W-:Y:S02]  /*59f0*/  HFMA2 R55, R36.reuse.H0_H0, R51.reuse, R55 ;  /* 0x0000003324377231 */ /* 0x0c0fe40000000837 */
[----:B------:R-:W-:Y:S02]  /*5a00*/  HFMA2 R53, R36.H1_H1, R46, R53 ;  /* 0x0000002e24357231 */ /* 0x000fe40000000c35 */
[CC--:B------:R-:W-:Y:S02]  /*5a10*/  HFMA2 R87, R28.reuse.H0_H0, R51.reuse, R87 ;  /* 0x000000331c577231 */ /* 0x0c0fe40000000857 */
[C---:B------:R-:W-:Y:S02]  /*5a20*/  HFMA2 R52, R28.reuse.H1_H1, R44, R52 ;  /* 0x0000002c1c347231 */ /* 0x040fe40000000c34 */
[----:B------:R-:W-:Y:S02]  /*5a30*/  HFMA2 R75, R28.H1_H1, R46, R75 ;  /* 0x0000002e1c4b7231 */ /* 0x000fe40000000c4b */
[----:B------:R-:W-:-:S02]  /*5a40*/  HFMA2 R51, R32.H0_H0, R51, R43 ;  /* 0x0000003320337231 */ /* 0x000fc4000000082b */
[C---:B------:R-:W-:Y:S02]  /*5a50*/  HFMA2 R44, R32.reuse.H1_H1, R44, R40 ;  /* 0x0000002c202c7231 */ /* 0x040fe40000000c28 */
[C---:B------:R-:W-:Y:S02]  /*5a60*/  HFMA2 R50, R32.reuse.H1_H1, R45, R41 ;  /* 0x0000002d20327231 */ /* 0x040fe40000000c29 */
[----:B------:R-:W-:Y:S02]  /*5a70*/  HFMA2 R46, R32.H1_H1, R46, R42 ;  /* 0x0000002e202e7231 */ /* 0x000fe40000000c2a */
[----:B------:R-:W2:Y:S01]  /*5a80*/  LDS.128 R40, [R2+0xfd30] ;  /* 0x00fd300002287984 */ /* 0x000ea20000000c00 */
[-C--:B------:R-:W-:Y:S02]  /*5a90*/  HFMA2 R85, R20.H0_H0, R49.reuse, R85 ;  /* 0x0000003114557231 */ /* 0x080fe40000000855 */
[----:B------:R-:W-:Y:S02]  /*5aa0*/  HFMA2 R54, R28.H0_H0, R49, R54 ;  /* 0x000000311c367231 */ /* 0x000fe40000000836 */
[----:B------:R-:W-:-:S02]  /*5ab0*/  HFMA2 R85, R20.H1_H1, R45, R85 ;  /* 0x0000002d14557231 */ /* 0x000fc40000000c55 */
[----:B------:R-:W-:Y:S02]  /*5ac0*/  HFMA2 R54, R28.H1_H1, R45, R54 ;  /* 0x0000002d1c367231 */ /* 0x000fe40000000c36 */
[-C--:B------:R-:W-:Y:S02]  /*5ad0*/  HFMA2 R36, R36.H1_H1, R47.reuse, R55 ;  /* 0x0000002f24247231 */ /* 0x080fe40000000c37 */
[----:B------:R-:W-:Y:S02]  /*5ae0*/  HFMA2 R55, R32.H1_H1, R47, R51 ;  /* 0x0000002f20377231 */ /* 0x000fe40000000c33 */
[-C--:B-1----:R-:W-:Y:S02]  /*5af0*/  HFMA2 R84, R13.H0_H0, R24.reuse, R84 ;  /* 0x000000180d547231 */ /* 0x082fe40000000854 */
[----:B------:R-:W-:Y:S02]  /*5b00*/  HFMA2 R48, R29.H0_H0, R24, R52 ;  /* 0x000000181d307231 */ /* 0x000fe40000000834 */
        /* <DEDUP_REMOVED lines=21> */
[-C--:B------:R-:W-:Y:S02]  /*5c60*/  HFMA2 R12, R13.H0_H0, R27.reuse, R12 ;  /* 0x0000001b0d0c7231 */ /* 0x080fe4000000080c */
[----:B------:R-:W-:Y:S02]  /*5c70*/  HFMA2 R24, R33.H0_H0, R24, R44 ;  /* 0x0000001821187231 */ /* 0x000fe4000000082c */
[-C--:B------:R-:W-:Y:S02]  /*5c80*/  HFMA2 R25, R9.H0_H0, R27.reuse, R8 ;  /* 0x0000001b09197231 */ /* 0x080fe40000000808 */
[----:B------:R-:W-:-:S02]  /*5c90*/  HFMA2 R26, R5.H0_H0, R27, R4 ;  /* 0x0000001b051a7231 */ /* 0x000fc40000000804 */
[-C--:B------:R-:W-:Y:S02]  /*5ca0*/  HFMA2 R20, R20.H1_H1, R47.reuse, R91 ;  /* 0x0000002f14147231 */ /* 0x080fe40000000c5b */
[----:B------:R-:W-:Y:S02]  /*5cb0*/  HFMA2 R28, R28.H1_H1, R47, R87 ;  /* 0x0000002f1c1c7231 */ /* 0x000fe40000000c57 */
[----:B------:R-:W1:Y:S01]  /*5cc0*/  LDS.128 R44, [R2+0xfe40] ;  /* 0x00fe4000022c7984 */ /* 0x000e620000000c00 */
[C---:B--2---:R-:W-:Y:S02]  /*5cd0*/  HFMA2 R84, R13.reuse.H1_H1, R40, R84 ;  /* 0x000000280d547231 */ /* 0x044fe40000000c54 */
[C---:B------:R-:W-:Y:S02]  /*5ce0*/  HFMA2 R80, R13.reuse.H1_H1, R41, R80 ;  /* 0x000000290d507231 */ /* 0x040fe40000000c50 */
[C---:B------:R-:W-:Y:S02]  /*5cf0*/  HFMA2 R79, R13.reuse.H1_H1, R42, R79 ;  /* 0x0000002a0d4f7231 */ /* 0x040fe40000000c4f */
[----:B------:R-:W-:-:S02]  /*5d00*/  HFMA2 R13, R13.H1_H1, R43, R12 ;  /* 0x0000002b0d0d7231 */ /* 0x000fc40000000c0c */
[-C--:B------:R-:W-:Y:S02]  /*5d10*/  HFMA2 R89, R21.H1_H1, R40.reuse, R89 ;  /* 0x0000002815597231 */ /* 0x080fe40000000c59 */
        /* <DEDUP_REMOVED lines=8> */
[----:B------:R-:W-:Y:S02]  /*5da0*/  HFMA2 R12, R29.H1_H1, R40, R48 ;  /* 0x000000281d0c7231 */ /* 0x000fe40000000c30 */
[-C--:B------:R-:W-:Y:S02]  /*5db0*/  HFMA2 R20, R21.H0_H0, R27.reuse, R20 ;  /* 0x0000001b15147231 */ /* 0x080fe40000000814 */
[----:B------:R-:W-:-:S02]  /*5dc0*/  HFMA2 R16, R17.H0_H0, R27, R16 ;  /* 0x0000001b11107231 */ /* 0x000fc40000000810 */
[-C--:B------:R-:W-:Y:S02]  /*5dd0*/  HFMA2 R36, R37.H0_H0, R27.reuse, R36 ;  /* 0x0000001b25247231 */ /* 0x080fe40000000824 */
[-C--:B------:R-:W-:Y:S02]  /*5de0*/  HFMA2 R28, R29.H0_H0, R27.reuse, R28 ;  /* 0x0000001b1d1c7231 */ /* 0x080fe4000000081c */
[----:B------:R-:W-:Y:S02]  /*5df0*/  HFMA2 R55, R33.H0_H0, R27, R55 ;  /* 0x0000001b21377231 */ /* 0x000fe40000000837 */
[-C--:B------:R-:W-:Y:S02]  /*5e00*/  HFMA2 R9, R9.H1_H1, R43.reuse, R25 ;  /* 0x0000002b09097231 */ /* 0x080fe40000000c19 */
[----:B------:R-:W-:Y:S02]  /*5e10*/  HFMA2 R5, R5.H1_H1, R43, R26 ;  /* 0x0000002b05057231 */ /* 0x000fe40000000c1a */
[----:B------:R-:W-:-:S02]  /*5e20*/  HFMA2 R40, R33.H1_H1, R40, R24 ;  /* 0x0000002821287231 */ /* 0x000fc40000000c18 */
[----:B------:R-:W2:Y:S01]  /*5e30*/  LDS.128 R24, [R2+0xff50] ;  /* 0x00ff500002187984 */ /* 0x000ea20000000c00 */
[CC--:B------:R-:W-:Y:S02]  /*5e40*/  HFMA2 R4, R21.reuse.H1_H1, R42.reuse, R74 ;  /* 0x0000002a15047231 */ /* 0x0c0fe40000000c4a */
[-C--:B------:R-:W-:Y:S02]  /*5e50*/  HFMA2 R85, R21.H1_H1, R41.reuse, R85 ;  /* 0x0000002915557231 */ /* 0x080fe40000000c55 */
[C---:B------:R-:W-:Y:S02]  /*5e60*/  HFMA2 R81, R17.reuse.H1_H1, R41, R81 ;  /* 0x0000002911517231 */ /* 0x040fe40000000c51 */
[----:B------:R-:W-:Y:S02]  /*5e70*/  HFMA2 R73, R17.H1_H1, R42, R73 ;  /* 0x0000002a11497231 */ /* 0x000fe40000000c49 */
[-C--:B-1----:R-:W-:Y:S02]  /*5e80*/  HFMA2 R89, R22.H0_H0, R44.reuse, R89 ;  /* 0x0000002c16597231 */ /* 0x082fe40000000859 */
[----:B------:R-:W-:-:S02]  /*5e90*/  HFMA2 R83, R10.H0_H0, R44, R83 ;  /* 0x0000002c0a537231 */ /* 0x000fc40000000853 */
[-C--:B------:R-:W-:Y:S02]  /*5ea0*/  HFMA2 R82, R6.H0_H0, R44.reuse, R82 ;  /* 0x0000002c06527231 */ /* 0x080fe40000000852 */
[-C--:B------:R-:W-:Y:S02]  /*5eb0*/  HFMA2 R84, R14.H0_H0, R44.reuse, R84 ;  /* 0x0000002c0e547231 */ /* 0x080fe40000000854 */
[-C--:B------:R-:W-:Y:S02]  /*5ec0*/  HFMA2 R86, R18.H0_H0, R44.reuse, R86 ;  /* 0x0000002c12567231 */ /* 0x080fe40000000856 */
[-C--:B------:R-:W-:Y:S02]  /*5ed0*/  HFMA2 R32, R38.H0_H0, R44.reuse, R32 ;  /* 0x0000002c26207231 */ /* 0x080fe40000000820 */
[----:B------:R-:W-:Y:S02]  /*5ee0*/  HFMA2 R12, R30.H0_H0, R44, R12 ;  /* 0x0000002c1e0c7231 */ /* 0x000fe4000000080c */
[----:B------:R-:W-:-:S02]  /*5ef0*/  HFMA2 R4, R22.H0_H0, R46, R4 ;  /* 0x0000002e16047231 */ /* 0x000fc40000000804 */
[-C--:B------:R-:W-:Y:S02]  /*5f00*/  HFMA2 R21, R21.H1_H1, R43.reuse, R20 ;  /* 0x0000002b15157231 */ /* 0x080fe40000000c14 */
[----:B------:R-:W-:Y:S02]  /*5f10*/  HFMA2 R17, R17.H1_H1, R43, R16 ;  /* 0x0000002b11117231 */ /* 0x000fe40000000c10 */
[C---:B------:R-:W-:Y:S02]  /*5f20*/  HFMA2 R90, R37.reuse.H1_H1, R41, R90 ;  /* 0x00000029255a7231 */ /* 0x040fe40000000c5a */
[C---:B------:R-:W-:Y:S02]  /*5f30*/  HFMA2 R53, R37.reuse.H1_H1, R42, R53 ;  /* 0x0000002a25357231 */ /* 0x040fe40000000c35 */
[----:B------:R-:W-:Y:S02]  /*5f40*/  HFMA2 R36, R37.H1_H1, R43, R36 ;  /* 0x0000002b25247231 */ /* 0x000fe40000000c24 */
[----:B------:R-:W-:-:S02]  /*5f50*/  HFMA2 R49, R29.H1_H1, R41, R49 ;  /* 0x000000291d317231 */ /* 0x000fc40000000c31 */
[----:B------:R-:W-:Y:S02]  /*5f60*/  HFMA2 R50, R33.H1_H1, R41, R50 ;  /* 0x0000002921327231 */ /* 0x000fe40000000c32 */
[-C--:B------:R-:W-:Y:S02]  /*5f70*/  HFMA2 R51, R29.H1_H1, R42.reuse, R51 ;  /* 0x0000002a1d337231 */ /* 0x080fe40000000c33 */
[----:B------:R-:W-:Y:S02]  /*5f80*/  HFMA2 R52, R33.H1_H1, R42, R52 ;  /* 0x0000002a21347231 */ /* 0x000fe40000000c34 */
[-C--:B------:R-:W-:Y:S02]  /*5f90*/  HFMA2 R28, R29.H1_H1, R43.reuse, R28 ;  /* 0x0000002b1d1c7231 */ /* 0x080fe40000000c1c */
[----:B------:R-:W-:Y:S02]  /*5fa0*/  HFMA2 R55, R33.H1_H1, R43, R55 ;  /* 0x0000002b21377231 */ /* 0x000fe40000000c37 */
[----:B------:R-:W-:-:S02]  /*5fb0*/  HFMA2 R44, R34.H0_H0, R44, R40 ;  /* 0x0000002c222c7231 */ /* 0x000fc40000000828 */
[----:B------:R-:W-:Y:S01]  /*5fc0*/  HFMA2 R13, R14.H0_H0, R47, R13 ;  /* 0x0000002f0e0d7231 */ /* 0x000fe2000000080d */
[----:B------:R-:W1:Y:S01]  /*5fd0*/  LDS.128 R40, [R2+0x10060] ;  /* 0x0100600002287984 */ /* 0x000e620000000c00 */
[----:B--2---:R-:W-:Y:S02]  /*5fe0*/  HFMA2 R29, R22.H1_H1, R26, R4 ;  /* 0x0000001a161d7231 */ /* 0x004fe40000000c04 */
[----:B------:R-:W-:Y:S02]  /*5ff0*/  HFMA2 R4, R14.H1_H1, R27, R13 ;  /* 0x0000001b0e047231 */ /* 0x000fe40000000c0d */
        /* <DEDUP_REMOVED lines=21> */
[C---:B------:R-:W-:Y:S02]  /*6150*/  HFMA2 R55, R34.reuse.H0_H0, R47, R55 ;  /* 0x0000002f22377231 */ /* 0x040fe40000000837 */
[-C--:B------:R-:W-:Y:S02]  /*6160*/  HFMA2 R13, R34.H1_H1, R24.reuse, R44 ;  /* 0x00000018220d7231 */ /* 0x080fe40000000c2c */
[----:B------:R-:W2:Y:S01]  /*6170*/  LDS.128 R44, [R2+0x10170] ;  /* 0x01017000022c7984 */ /* 0x000ea20000000c00 */
[CC--:B------:R-:W-:Y:S02]  /*6180*/  HFMA2 R20, R22.reuse.H1_H1, R24.reuse, R89 ;  /* 0x0000001816147231 */ /* 0x0c0fe40000000c59 */
[C---:B------:R-:W-:Y:S02]  /*6190*/  HFMA2 R85, R22.reuse.H1_H1, R25, R85 ;  /* 0x0000001916557231 */ /* 0x040fe40000000c55 */
[----:B------:R-:W-:Y:S02]  /*61a0*/  HFMA2 R22, R22.H1_H1, R27, R21 ;  /* 0x0000001b16167231 */ /* 0x000fe40000000c15 */
[----:B------:R-:W-:-:S02]  /*61b0*/  HFMA2 R82, R6.H1_H1, R24, R82 ;  /* 0x0000001806527231 */ /* 0x000fc40000000c52 */
[CC--:B------:R-:W-:Y:S02]  /*61c0*/  HFMA2 R78, R6.reuse.H1_H1, R25.reuse, R78 ;  /* 0x00000019064e7231 */ /* 0x0c0fe40000000c4e */
[----:B------:R-:W-:Y:S02]  /*61d0*/  HFMA2 R72, R6.H1_H1, R26, R72 ;  /* 0x0000001a06487231 */ /* 0x000fe40000000c48 */
[C---:B------:R-:W-:Y:S02]  /*61e0*/  HFMA2 R83, R10.reuse.H1_H1, R24, R83 ;  /* 0x000000180a537231 */ /* 0x040fe40000000c53 */
[C---:B------:R-:W-:Y:S02]  /*61f0*/  HFMA2 R77, R10.reuse.H1_H1, R25, R77 ;  /* 0x000000190a4d7231 */ /* 0x040fe40000000c4d */
[----:B------:R-:W-:Y:S02]  /*6200*/  HFMA2 R21, R10.H1_H1, R26, R8 ;  /* 0x0000001a0a157231 */ /* 0x000fe40000000c08 */
[----:B------:R-:W-:-:S02]  /*6210*/  HFMA2 R6, R6.H1_H1, R27, R5 ;  /* 0x0000001b06067231 */ /* 0x000fc40000000c05 */
[----:B------:R-:W-:Y:S02]  /*6220*/  HFMA2 R10, R10.H1_H1, R27, R9 ;  /* 0x0000001b0a0a7231 */ /* 0x000fe40000000c09 */
[C---:B------:R-:W-:Y:S02]  /*6230*/  HFMA2 R8, R18.reuse.H1_H1, R24, R86 ;  /* 0x0000001812087231 */ /* 0x040fe40000000c56 */
[C---:B------:R-:W-:Y:S02]  /*6240*/  HFMA2 R81, R18.reuse.H1_H1, R25, R81 ;  /* 0x0000001912517231 */ /* 0x040fe40000000c51 */
        /* <DEDUP_REMOVED lines=9> */
[C---:B------:R-:W-:Y:S02]  /*62e0*/  HFMA2 R90, R38.reuse.H1_H1, R25, R90 ;  /* 0x00000019265a7231 */ /* 0x040fe40000000c5a */
[CC--:B------:R-:W-:Y:S02]  /*62f0*/  HFMA2 R53, R38.reuse.H1_H1, R26.reuse, R53 ;  /* 0x0000001a26357231 */ /* 0x0c0fe40000000c35 */
[----:B------:R-:W-:Y:S02]  /*6300*/  HFMA2 R36, R38.H1_H1, R27, R36 ;  /* 0x0000001b26247231 */ /* 0x000fe40000000c24 */
[C---:B------:R-:W-:Y:S02]  /*6310*/  HFMA2 R17, R34.reuse.H1_H1, R25, R50 ;  /* 0x0000001922117231 */ /* 0x040fe40000000c32 */
[----:B------:R-:W-:Y:S01]  /*6320*/  HFMA2 R52, R34.H1_H1, R26, R52 ;  /* 0x0000001a22347231 */ /* 0x000fe20000000c34 */
[----:B------:R-:W-:Y:S01]  /*6330*/  LDS.128 R48, [R2+0x10280] ;  /* 0x0102800002307984 */ /* 0x000fe20000000c00 */
[----:B------:R-:W-:-:S02]  /*6340*/  HFMA2 R30, R30.H1_H1, R27, R28 ;  /* 0x0000001b1e1e7231 */ /* 0x000fc40000000c1c */
[----:B------:R-:W-:Y:S02]  /*6350*/  HFMA2 R55, R34.H1_H1, R27, R55 ;  /* 0x0000001b22377231 */ /* 0x000fe40000000c37 */
[C---:B-1----:R-:W-:Y:S01]  /*6360*/  HFMA2 R20, R23.reuse.H0_H0, R40, R20 ;  /* 0x0000002817147231 */ /* 0x042fe20000000814 */
[----:B------:R-:W1:Y:S01]  /*6370*/  LDS.128 R24, [R3+0x50] ;  /* 0x0000500003187984 */ /* 0x000e620000000c00 */
[C---:B------:R-:W-:Y:S02]  /*6380*/  HFMA2 R22, R23.reuse.H0_H0, R43, R22 ;  /* 0x0000002b17167231 */ /* 0x040fe40000000816 */
[CC--:B------:R-:W-:Y:S02]  /*6390*/  HFMA2 R85, R23.reuse.H0_H0, R41.reuse, R85 ;  /* 0x0000002917557231 */ /* 0x0c0fe40000000855 */
        /* <DEDUP_REMOVED lines=27> */
[-C--:B------:R-:W-:Y:S02]  /*6550*/  HFMA2 R87, R31.H0_H0, R43.reuse, R30 ;  /* 0x0000002b1f577231 */ /* 0x080fe4000000081e */
[----:B------:R-:W-:Y:S02]  /*6560*/  HFMA2 R38, R35.H0_H0, R43, R55 ;  /* 0x0000002b23267231 */ /* 0x000fe40000000837 */
[----:B------:R-:W3:Y:S01]  /*6570*/  LDS.128 R40, [R2+0x10390] ;  /* 0x0103900002287984 */ /* 0x000ee20000000c00 */
[C---:B--2---:R-:W-:Y:S02]  /*6580*/  HFMA2 R75, R23.reuse.H1_H1, R44, R20 ;  /* 0x0000002c174b7231 */ /* 0x044fe40000000c14 */
[C---:B------:R-:W-:Y:S02]  /*6590*/  HFMA2 R85, R23.reuse.H1_H1, R45, R85 ;  /* 0x0000002d17557231 */ /* 0x040fe40000000c55 */
[----:B------:R-:W-:-:S02]  /*65a0*/  HFMA2 R89, R23.H1_H1, R46, R32 ;  /* 0x0000002e17597231 */ /* 0x000fc40000000c20 */
[----:B------:R-:W-:Y:S02]  /*65b0*/  HFMA2 R90, R23.H1_H1, R47, R22 ;  /* 0x0000002f175a7231 */ /* 0x000fe40000000c16 */
[----:B------:R-:W2:Y:S01]  /*65c0*/  LDS.128 R20, [R3+0xe0] ;  /* 0x0000e00003147984 */ /* 0x000ea20000000c00 */
[C---:B------:R-:W-:Y:S02]  /*65d0*/  HFMA2 R74, R7.reuse.H1_H1, R44, R74 ;  /* 0x0000002c074a7231 */ /* 0x040fe40000000c4a */
[C---:B------:R-:W-:Y:S02]  /*65e0*/  HFMA2 R77, R7.reuse.H1_H1, R45, R77 ;  /* 0x0000002d074d7231 */ /* 0x040fe40000000c4d */
[C---:B------:R-:W-:Y:S02]  /*65f0*/  HFMA2 R82, R7.reuse.H1_H1, R46, R72 ;  /* 0x0000002e07527231 */ /* 0x040fe40000000c48 */
[----:B------:R-:W-:Y:S02]  /*6600*/  HFMA2 R86, R7.H1_H1, R47, R6 ;  /* 0x0000002f07567231 */ /* 0x000fe40000000c06 */
[----:B------:R-:W4:Y:S01]  /*6610*/  LDS.128 R4, [R3+0x170] ;  /* 0x0001700003047984 */ /* 0x000f220000000c00 */
[----:B------:R-:W-:-:S02]  /*6620*/  HFMA2 R30, R11.H1_H1, R44, R83 ;  /* 0x0000002c0b1e7231 */ /* 0x000fc40000000c53 */
[CC--:B------:R-:W-:Y:S02]  /*6630*/  HFMA2 R83, R15.reuse.H1_H1, R46.reuse, R33 ;  /* 0x0000002e0f537231 */ /* 0x0c0fe40000000c21 */
[-C--:B------:R-:W-:Y:S02]  /*6640*/  HFMA2 R81, R15.H1_H1, R45.reuse, R80 ;  /* 0x0000002d0f517231 */ /* 0x080fe40000000c50 */
[-C--:B------:R-:W-:Y:S02]  /*6650*/  HFMA2 R33, R19.H1_H1, R45.reuse, R34 ;  /* 0x0000002d13217231 */ /* 0x080fe40000000c22 */
[C---:B------:R-:W-:Y:S02]  /*6660*/  HFMA2 R76, R11.reuse.H1_H1, R45, R76 ;  /* 0x0000002d0b4c7231 */ /* 0x040fe40000000c4c */
[C---:B------:R-:W-:Y:S02]  /*6670*/  HFMA2 R78, R11.reuse.H1_H1, R46, R78 ;  /* 0x0000002e0b4e7231 */ /* 0x040fe40000000c4e */
[----:B------:R-:W-:-:S02]  /*6680*/  HFMA2 R84, R11.H1_H1, R47, R10 ;  /* 0x0000002f0b547231 */ /* 0x000fc40000000c0a */
[-C--:B------:R-:W-:Y:S02]  /*6690*/  HFMA2 R79, R15.H1_H1, R44.reuse, R9 ;  /* 0x0000002c0f4f7231 */ /* 0x080fe40000000c09 */
[C---:B------:R-:W-:Y:S02]  /*66a0*/  HFMA2 R32, R19.reuse.H1_H1, R44, R8 ;  /* 0x0000002c13207231 */ /* 0x040fe40000000c08 */
[C---:B------:R-:W-:Y:S01]  /*66b0*/  HFMA2 R34, R19.reuse.H1_H1, R46, R73 ;  /* 0x0000002e13227231 */ /* 0x040fe20000000c49 */
[----:B------:R-:W5:Y:S01]  /*66c0*/  LDS.128 R8, [R3+0x200] ;  /* 0x0002000003087984 */ /* 0x000f620000000c00 */
[----:B------:R-:W-:Y:S02]  /*66d0*/  HFMA2 R80, R19.H1_H1, R47, R37 ;  /* 0x0000002f13507231 */ /* 0x000fe40000000c25 */
[-C--:B------:R-:W-:Y:S02]  /*66e0*/  HFMA2 R19, R39.H1_H1, R44.reuse, R14 ;  /* 0x0000002c27137231 */ /* 0x080fe40000000c0e */
[----:B------:R-:W-:-:S02]  /*66f0*/  HFMA2 R52, R31.H1_H1, R44, R12 ;  /* 0x0000002c1f347231 */ /* 0x000fc40000000c0c */
[----:B------:R-:W-:Y:S02]  /*6700*/  HFMA2 R88, R15.H1_H1, R47, R88 ;  /* 0x0000002f0f587231 */ /* 0x000fe40000000c58 */
[----:B------:R-:W-:Y:S02]  /*6710*/  HFMA2 R44, R35.H1_H1, R44, R13 ;  /* 0x0000002c232c7231 */ /* 0x000fe40000000c0d */
[----:B------:R-:W5:Y:S01]  /*6720*/  LDS.128 R12, [R3+0x290] ;  /* 0x00029000030c7984 */ /* 0x000f620000000c00 */
[----:B------:R-:W-:Y:S02]  /*6730*/  HFMA2 R55, R31.H1_H1, R45, R16 ;  /* 0x0000002d1f377231 */ /* 0x000fe40000000c10 */
[C---:B-1----:R-:W-:Y:S02]  /*6740*/  HFMA2 R75, R24.reuse.H0_H0, R48, R75 ;  /* 0x00000030184b7231 */ /* 0x042fe4000000084b */
[C---:B------:R-:W-:Y:S02]  /*6750*/  HFMA2 R16, R24.reuse.H0_H0, R50, R89 ;  /* 0x0000003218107231 */ /* 0x040fe40000000859 */
[----:B---3--:R-:W-:-:S02]  /*6760*/  HFMA2 R89, R24.H1_H1, R40, R75 ;  /* 0x0000002818597231 */ /* 0x008fc40000000c4b */
[----:B------:R-:W-:Y:S02]  /*6770*/  HFMA2 R75, R24.H1_H1, R42, R16 ;  /* 0x0000002a184b7231 */ /* 0x000fe40000000c10 */
[C---:B--2---:R-:W-:Y:S02]  /*6780*/  HFMA2 R76, R20.reuse.H0_H0, R49, R76 ;  /* 0x00000031144c7231 */ /* 0x044fe4000000084c */
[C---:B------:R-:W-:Y:S02]  /*6790*/  HFMA2 R16, R20.reuse.H0_H0, R50, R78 ;  /* 0x0000003214107231 */ /* 0x040fe4000000084e */
[C---:B------:R-:W-:Y:S02]  /*67a0*/  HFMA2 R78, R20.reuse.H1_H1, R41, R76 ;  /* 0x00000029144e7231 */ /* 0x040fe40000000c4c */
[----:B------:R-:W-:Y:S02]  /*67b0*/  HFMA2 R76, R20.H1_H1, R42, R16 ;  /* 0x0000002a144c7231 */ /* 0x000fe40000000c10 */
[----:B----4-:R-:W-:-:S02]  /*67c0*/  HFMA2 R74, R4.H0_H0, R48, R74 ;  /* 0x00000030044a7231 */ /* 0x010fc4000000084a */
[C---:B------:R-:W-:Y:S02]  /*67d0*/  HFMA2 R16, R4.reuse.H0_H0, R50, R82 ;  /* 0x0000003204107231 */ /* 0x040fe40000000852 */
[C---:B------:R-:W-:Y:S02]  /*67e0*/  HFMA2 R82, R4.reuse.H1_H1, R40, R74 ;  /* 0x0000002804527231 */ /* 0x040fe40000000c4a */
[C---:B------:R-:W-:Y:S02]  /*67f0*/  HFMA2 R74, R4.reuse.H1_H1, R42, R16 ;  /* 0x0000002a044a7231 */ /* 0x040fe40000000c10 */
[-C--:B------:R-:W-:Y:S02]  /*6800*/  HFMA2 R77, R4.H0_H0, R49.reuse, R77 ;  /* 0x00000031044d7231 */ /* 0x080fe4000000084d */
[C---:B-----5:R-:W-:Y:S02]  /*6810*/  HFMA2 R79, R8.reuse.H0_H0, R48, R79 ;  /* 0x00000030084f7231 */ /* 0x060fe4000000084f */
[----:B------:R-:W-:-:S02]  /*6820*/  HFMA2 R81, R8.H0_H0, R49, R81 ;  /* 0x0000003108517231 */ /* 0x000fc40000000851 */
[----:B------:R-:W-:Y:S02]  /*6830*/  HFMA2 R16, R8.H0_H0, R50, R83 ;  /* 0x0000003208107231 */ /* 0x000fe40000000853 */
[-C--:B------:R-:W-:Y:S02]  /*6840*/  HFMA2 R72, R39.H1_H1, R47.reuse, R36 ;  /* 0x0000002f27487231 */ /* 0x080fe40000000c24 */
[----:B------:R-:W-:Y:S02]  /*6850*/  HFMA2 R87, R31.H1_H1, R47, R87 ;  /* 0x0000002f1f577231 */ /* 0x000fe40000000c57 */
[----:B------:R-:W-:Y:S02]  /*6860*/  HFMA2 R30, R20.H0_H0, R48, R30 ;  /* 0x00000030141e7231 */ /* 0x000fe4000000081e */
[-C--:B------:R-:W-:Y:S02]  /*6870*/  HFMA2 R86, R4.H0_H0, R51.reuse, R86 ;  /* 0x0000003304567231 */ /* 0x080fe40000000856 */
[----:B------:R-:W-:-:S02]  /*6880*/  HFMA2 R88, R8.H0_H0, R51, R88 ;  /* 0x0000003308587231 */ /* 0x000fc40000000858 */
[C---:B------:R-:W-:Y:S02]  /*6890*/  HFMA2 R32, R12.reuse.H0_H0, R48, R32 ;  /* 0x000000300c207231 */ /* 0x040fe40000000820 */
[C---:B------:R-:W-:Y:S02]  /*68a0*/  HFMA2 R33, R12.reuse.H0_H0, R49, R33 ;  /* 0x000000310c217231 */ /* 0x040fe40000000821 */
[----:B------:R-:W-:Y:S02]  /*68b0*/  HFMA2 R34, R12.H0_H0, R50, R34 ;  /* 0x000000320c227231 */ /* 0x000fe40000000822 */
[C---:B------:R-:W-:Y:S02]  /*68c0*/  HFMA2 R53, R39.reuse.H1_H1, R45, R28 ;  /* 0x0000002d27357231 */ /* 0x040fe40000000c1c */
[----:B------:R-:W-:Y:S02]  /*68d0*/  HFMA2 R54, R39.H1_H1, R46, R54 ;  /* 0x0000002e27367231 */ /* 0x000fe40000000c36 */
[----:B------:R-:W-:-:S02]  /*68e0*/  HFMA2 R47, R35.H1_H1, R47, R38 ;  /* 0x0000002f232f7231 */ /* 0x000fc40000000c26 */
[----:B------:R-:W1:Y:S01]  /*68f0*/  LDS.128 R36, [R3+0x320] ;  /* 0x0003200003247984 */ /* 0x000e620000000c00 */
[----:B------:R-:W-:Y:S02]  /*6900*/  HFMA2 R83, R8.H1_H1, R40, R79 ;  /* 0x0000002808537231 */ /* 0x000fe40000000c4f */
[----:B------:R-:W-:Y:S02]  /*6910*/  HFMA2 R45, R35.H1_H1, R45, R17 ;  /* 0x0000002d232d7231 */ /* 0x000fe40000000c11 */
[-C--:B------:R-:W-:Y:S02]  /*6920*/  HFMA2 R77, R4.H1_H1, R41.reuse, R77 ;  /* 0x00000029044d7231 */ /* 0x080fe40000000c4d */
[C---:B------:R-:W-:Y:S02]  /*6930*/  HFMA2 R81, R8.reuse.H1_H1, R41, R81 ;  /* 0x0000002908517231 */ /* 0x040fe40000000c51 */
[----:B------:R-:W-:Y:S02]  /*6940*/  HFMA2 R79, R8.H1_H1, R42, R16 ;  /* 0x0000002a084f7231 */ /* 0x000fe40000000c10 */
[----:B------:R-:W-:-:S02]  /*6950*/  HFMA2 R73, R31.H1_H1, R46, R18 ;  /* 0x0000002e1f497231 */ /* 0x000fc40000000c12 */
[----:B------:R-:W-:Y:S02]  /*6960*/  HFMA2 R17, R20.H0_H0, R51, R84 ;  /* 0x0000003314117231 */ /* 0x000fe40000000854 */
[-C--:B------:R-:W-:Y:S02]  /*6970*/  HFMA2 R4, R4.H1_H1, R43.reuse, R86 ;  /* 0x0000002b04047231 */ /* 0x080fe40000000c56 */
[----:B------:R-:W-:Y:S02]  /*6980*/  HFMA2 R8, R8.H1_H1, R43, R88 ;  /* 0x0000002b08087231 */ /* 0x000fe40000000c58 */
[----:B------:R-:W-:Y:S02]  /*6990*/  HFMA2 R16, R12.H0_H0, R51, R80 ;  /* 0x000000330c107231 */ /* 0x000fe40000000850 */
[----:B------:R-:W-:Y:S02]  /*69a0*/  HFMA2 R46, R35.H1_H1, R46, R29 ;  /* 0x0000002e232e7231 */ /* 0x000fe40000000c1d */
[----:B------:R-:W-:-:S02]  /*69b0*/  HFMA2 R84, R20.H1_H1, R40, R30 ;  /* 0x0000002814547231 */ /* 0x000fc40000000c1e */
[C---:B------:R-:W-:Y:S01]  /*69c0*/  HFMA2 R88, R12.reuse.H1_H1, R40, R32 ;  /* 0x000000280c587231 */ /* 0x040fe20000000c20 */
[----:B------:R-:W2:Y:S01]  /*69d0*/  LDS.128 R28, [R3+0x3b0] ;  /* 0x0003b000031c7984 */ /* 0x000ea20000000c00 */
[C---:B------:R-:W-:Y:S02]  /*69e0*/  HFMA2 R86, R12.reuse.H1_H1, R41, R33 ;  /* 0x000000290c567231 */ /* 0x040fe40000000c21 */
[----:B------:R-:W-:Y:S02]  /*69f0*/  HFMA2 R80, R12.H1_H1, R42, R34 ;  /* 0x0000002a0c507231 */ /* 0x000fe40000000c22 */
[----:B------:R-:W3:Y:S01]  /*6a00*/  LDS.128 R32, [R3+0x440] ;  /* 0x0004400003207984 */ /* 0x000ee20000000c00 */
[C---:B------:R-:W-:Y:S02]  /*6a10*/  HFMA2 R85, R24.reuse.H0_H0, R49, R85 ;  /* 0x0000003118557231 */ /* 0x040fe40000000855 */
[C---:B------:R-:W-:Y:S02]  /*6a20*/  HFMA2 R90, R24.reuse.H0_H0, R51, R90 ;  /* 0x00000033185a7231 */ /* 0x040fe4000000085a */
[----:B------:R-:W-:-:S02]  /*6a30*/  HFMA2 R85, R24.H1_H1, R41, R85 ;  /* 0x0000002918557231 */ /* 0x000fc40000000c55 */
[----:B------:R-:W-:Y:S02]  /*6a40*/  HFMA2 R24, R24.H1_H1, R43, R90 ;  /* 0x0000002b18187231 */ /* 0x000fe40000000c5a */
[C---:B-1----:R-:W-:Y:S02]  /*6a50*/  HFMA2 R18, R36.reuse.H0_H0, R48, R19 ;  /* 0x0000003024127231 */ /* 0x042fe40000000813 */
[C---:B------:R-:W-:Y:S02]  /*6a60*/  HFMA2 R53, R36.reuse.H0_H0, R49, R53 ;  /* 0x0000003124357231 */ /* 0x040fe40000000835 */
[----:B------:R-:W-:Y:S02]  /*6a70*/  HFMA2 R54, R36.H0_H0, R50, R54 ;  /* 0x0000003224367231 */ /* 0x000fe40000000836 */
[-C--:B------:R-:W-:Y:S02]  /*6a80*/  HFMA2 R20, R20.H1_H1, R43.reuse, R17 ;  /* 0x0000002b14147231 */ /* 0x080fe40000000c11 */
[----:B------:R-:W-:-:S02]  /*6a90*/  HFMA2 R12, R12.H1_H1, R43, R16 ;  /* 0x0000002b0c0c7231 */ /* 0x000fc40000000c10 */
[C---:B------:R-:W-:Y:S02]  /*6aa0*/  HFMA2 R90, R36.reuse.H1_H1, R40, R18 ;  /* 0x00000028245a7231 */ /* 0x040fe40000000c12 */
[----:B------:R-:W1:Y:S01]  /*6ab0*/  LDS.128 R16, [R2+0x104a0] ;  /* 0x0104a00002107984 */ /* 0x000e620000000c00 */
[C---:B------:R-:W-:Y:S02]  /*6ac0*/  HFMA2 R91, R36.reuse.H1_H1, R41, R53 ;  /* 0x00000029245b7231 */ /* 0x040fe40000000c35 */
[C---:B------:R-:W-:Y:S02]  /*6ad0*/  HFMA2 R72, R36.reuse.H0_H0, R51, R72 ;  /* 0x0000003324487231 */ /* 0x040fe40000000848 */
[C---:B------:R-:W-:Y:S02]  /*6ae0*/  HFMA2 R53, R36.reuse.H1_H1, R42, R54 ;  /* 0x0000002a24357231 */ /* 0x040fe40000000c36 */
[----:B------:R-:W-:Y:S02]  /*6af0*/  HFMA2 R36, R36.H1_H1, R43, R72 ;  /* 0x0000002b24247231 */ /* 0x000fe40000000c48 */
[----:B--2---:R-:W-:-:S02]  /*6b00*/  HFMA2 R52, R28.H0_H0, R48, R52 ;  /* 0x000000301c347231 */ /* 0x004fc40000000834 */
[C---:B------:R-:W-:Y:S02]  /*6b10*/  HFMA2 R73, R28.reuse.H0_H0, R50, R73 ;  /* 0x000000321c497231 */ /* 0x040fe40000000849 */
[----:B------:R-:W-:Y:S02]  /*6b20*/  HFMA2 R87, R28.H0_H0, R51, R87 ;  /* 0x000000331c577231 */ /* 0x000fe40000000857 */
[C---:B---3--:R-:W-:Y:S02]  /*6b30*/  HFMA2 R44, R32.reuse.H0_H0, R48, R44 ;  /* 0x00000030202c7231 */ /* 0x048fe4000000082c */
[C---:B------:R-:W-:Y:S02]  /*6b40*/  HFMA2 R45, R32.reuse.H0_H0, R49, R45 ;  /* 0x00000031202d7231 */ /* 0x040fe4000000082d */
[----:B------:R-:W-:Y:S02]  /*6b50*/  HFMA2 R46, R32.H0_H0, R50, R46 ;  /* 0x00000032202e7231 */ /* 0x000fe4000000082e */
[----:B------:R-:W-:-:S02]  /*6b60*/  HFMA2 R52, R28.H1_H1, R40, R52 ;  /* 0x000000281c347231 */ /* 0x000fc40000000c34 */
[----:B------:R-:W-:Y:S02]  /*6b70*/  HFMA2 R73, R28.H1_H1, R42, R73 ;  /* 0x0000002a1c497231 */ /* 0x000fe40000000c49 */
[C---:B------:R-:W-:Y:S02]  /*6b80*/  HFMA2 R51, R32.reuse.H0_H0, R51, R47 ;  /* 0x0000003320337231 */ /* 0x040fe4000000082f */
[C---:B------:R-:W-:Y:S02]  /*6b90*/  HFMA2 R40, R32.reuse.H1_H1, R40, R44 ;  /* 0x0000002820287231 */ /* 0x040fe40000000c2c */
[C---:B------:R-:W-:Y:S02]  /*6ba0*/  HFMA2 R50, R32.reuse.H1_H1, R41, R45 ;  /* 0x0000002920327231 */ /* 0x040fe40000000c2d */
[----:B------:R-:W-:Y:S02]  /*6bb0*/  HFMA2 R42, R32.H1_H1, R42, R46 ;  /* 0x0000002a202a7231 */ /* 0x000fe40000000c2e */
[----:B------:R-:W2:Y:S01]  /*6bc0*/  LDS.128 R44, [R2+0x105b0] ;  /* 0x0105b000022c7984 */ /* 0x000ea20000000c00 */
[----:B------:R-:W-:-:S02]  /*6bd0*/  HFMA2 R55, R28.H0_H0, R49, R55 ;  /* 0x000000311c377231 */ /* 0x000fc40000000837 */
[----:B------:R-:W-:Y:S02]  /*6be0*/  HFMA2 R54, R32.H1_H1, R43, R51 ;  /* 0x0000002b20367231 */ /* 0x000fe40000000c33 */
[----:B------:R-:W-:Y:S02]  /*6bf0*/  HFMA2 R55, R28.H1_H1, R41, R55 ;  /* 0x000000291c377231 */ /* 0x000fe40000000c37 */
[-C--:B-1----:R-:W-:Y:S02]  /*6c00*/  HFMA2 R84, R21.H0_H0, R16.reuse, R84 ;  /* 0x0000001015547231 */ /* 0x082fe40000000854 */
[-C--:B------:R-:W-:Y:S02]  /*6c10*/  HFMA2 R88, R13.H0_H0, R16.reuse, R88 ;  /* 0x000000100d587231 */ /* 0x080fe40000000858 */
        /* <DEDUP_REMOVED lines=23> */
[----:B------:R-:W-:Y:S02]  /*6d90*/  HFMA2 R16, R33.H0_H0, R16, R40 ;  /* 0x0000001021107231 */ /* 0x000fe40000000828 */
[-C--:B------:R-:W-:Y:S02]  /*6da0*/  HFMA2 R17, R5.H0_H0, R19.reuse, R4 ;  /* 0x0000001305117231 */ /* 0x080fe40000000804 */
[----:B------:R-:W-:-:S02]  /*6db0*/  HFMA2 R18, R9.H0_H0, R19, R8 ;  /* 0x0000001309127231 */ /* 0x000fc40000000808 */
[----:B------:R-:W-:Y:S02]  /*6dc0*/  HFMA2 R28, R28.H1_H1, R43, R87 ;  /* 0x0000002b1c1c7231 */ /* 0x000fe40000000c57 */
[----:B------:R-:W1:Y:S01]  /*6dd0*/  LDS.128 R40, [R2+0x106c0] ;  /* 0x0106c00002287984 */ /* 0x000e620000000c00 */
[C---:B--2---:R-:W-:Y:S02]  /*6de0*/  HFMA2 R84, R21.reuse.H1_H1, R44, R84 ;  /* 0x0000002c15547231 */ /* 0x044fe40000000c54 */
[CC--:B------:R-:W-:Y:S02]  /*6df0*/  HFMA2 R78, R21.reuse.H1_H1, R45.reuse, R78 ;  /* 0x0000002d154e7231 */ /* 0x0c0fe40000000c4e */
[----:B------:R-:W-:Y:S02]  /*6e00*/  HFMA2 R8, R21.H1_H1, R46, R76 ;  /* 0x0000002e15087231 */ /* 0x000fe40000000c4c */
[C---:B------:R-:W-:Y:S02]  /*6e10*/  HFMA2 R88, R13.reuse.H1_H1, R44, R88 ;  /* 0x0000002c0d587231 */ /* 0x040fe40000000c58 */
[----:B------:R-:W-:-:S02]  /*6e20*/  HFMA2 R86, R13.H1_H1, R45, R86 ;  /* 0x0000002d0d567231 */ /* 0x000fc40000000c56 */
[----:B------:R-:W-:Y:S02]  /*6e30*/  HFMA2 R80, R13.H1_H1, R46, R80 ;  /* 0x0000002e0d507231 */ /* 0x000fe40000000c50 */
[-C--:B------:R-:W-:Y:S02]  /*6e40*/  HFMA2 R21, R21.H1_H1, R47.reuse, R20 ;  /* 0x0000002f15157231 */ /* 0x080fe40000000c14 */
[----:B------:R-:W-:Y:S02]  /*6e50*/  HFMA2 R13, R13.H1_H1, R47, R12 ;  /* 0x0000002f0d0d7231 */ /* 0x000fe40000000c0c */
[-C--:B------:R-:W-:Y:S02]  /*6e60*/  HFMA2 R89, R25.H1_H1, R44.reuse, R89 ;  /* 0x0000002c19597231 */ /* 0x080fe40000000c59 */
        /* <DEDUP_REMOVED lines=16> */
[C---:B-1----:R-:W-:Y:S02]  /*6f70*/  HFMA2 R20, R6.reuse.H0_H0, R40, R20 ;  /* 0x0000002806147231 */ /* 0x042fe40000000814 */
[C---:B------:R-:W-:Y:S02]  /*6f80*/  HFMA2 R77, R6.reuse.H0_H0, R41, R77 ;  /* 0x00000029064d7231 */ /* 0x040fe4000000084d */
[C---:B------:R-:W-:Y:S02]  /*6f90*/  HFMA2 R74, R6.reuse.H0_H0, R42, R74 ;  /* 0x0000002a064a7231 */ /* 0x040fe4000000084a */
[----:B------:R-:W-:Y:S02]  /*6fa0*/  HFMA2 R5, R6.H0_H0, R43, R5 ;  /* 0x0000002b06057231 */ /* 0x000fe40000000805 */
        /* <DEDUP_REMOVED lines=8> */
[----:B------:R-:W-:Y:S02]  /*7030*/  HFMA2 R8, R22.H0_H0, R42, R8 ;  /* 0x0000002a16087231 */ /* 0x000fe40000000808 */
[----:B------:R-:W-:Y:S02]  /*7040*/  HFMA2 R13, R14.H0_H0, R43, R13 ;  /* 0x0000002b0e0d7231 */ /* 0x000fe4000000080d */
[----:B------:R-:W-:Y:S02]  /*7050*/  HFMA2 R25, R25.H1_H1, R47, R24 ;  /* 0x0000002f19197231 */ /* 0x000fe40000000c18 */
[C---:B------:R-:W-:Y:S02]  /*7060*/  HFMA2 R91, R37.reuse.H1_H1, R45, R91 ;  /* 0x0000002d255b7231 */ /* 0x040fe40000000c5b */
[----:B------:R-:W-:-:S02]  /*7070*/  HFMA2 R53, R37.H1_H1, R46, R53 ;  /* 0x0000002e25357231 */ /* 0x000fc40000000c35 */
[----:B------:R-:W-:Y:S02]  /*7080*/  HFMA2 R36, R37.H1_H1, R47, R36 ;  /* 0x0000002f25247231 */ /* 0x000fe40000000c24 */
[-C--:B------:R-:W-:Y:S02]  /*7090*/  HFMA2 R49, R29.H1_H1, R45.reuse, R49 ;  /* 0x0000002d1d317231 */ /* 0x080fe40000000c31 */
[----:B------:R-:W-:Y:S02]  /*70a0*/  HFMA2 R50, R33.H1_H1, R45, R50 ;  /* 0x0000002d21327231 */ /* 0x000fe40000000c32 */
[-C--:B------:R-:W-:Y:S02]  /*70b0*/  HFMA2 R51, R29.H1_H1, R46.reuse, R51 ;  /* 0x0000002e1d337231 */ /* 0x080fe40000000c33 */
[----:B------:R-:W-:Y:S02]  /*70c0*/  HFMA2 R52, R33.H1_H1, R46, R52 ;  /* 0x0000002e21347231 */ /* 0x000fe40000000c34 */
[----:B------:R-:W-:-:S02]  /*70d0*/  HFMA2 R28, R29.H1_H1, R47, R28 ;  /* 0x0000002f1d1c7231 */ /* 0x000fc40000000c1c */
[----:B------:R-:W-:Y:S02]  /*70e0*/  HFMA2 R54, R33.H1_H1, R47, R54 ;  /* 0x0000002f21367231 */ /* 0x000fe40000000c36 */
[----:B------:R-:W-:Y:S02]  /*70f0*/  HFMA2 R40, R34.H0_H0, R40, R44 ;  /* 0x0000002822287231 */ /* 0x000fe4000000082c */
[----:B------:R-:W1:Y:S01]  /*7100*/  LDS.128 R44, [R2+0x108e0] ;  /* 0x0108e000022c7984 */ /* 0x000e620000000c00 */
[C---:B--2---:R-:W-:Y:S02]  /*7110*/  HFMA2 R20, R6.reuse.H1_H1, R16, R20 ;  /* 0x0000001006147231 */ /* 0x044fe40000000c14 */
[C---:B------:R-:W-:Y:S02]  /*7120*/  HFMA2 R77, R6.reuse.H1_H1, R17, R77 ;  /* 0x00000011064d7231 */ /* 0x040fe40000000c4d */
[C---:B------:R-:W-:Y:S02]  /*7130*/  HFMA2 R74, R6.reuse.H1_H1, R18, R74 ;  /* 0x00000012064a7231 */ /* 0x040fe40000000c4a */
[----:B------:R-:W-:-:S02]  /*7140*/  HFMA2 R6, R6.H1_H1, R19, R5 ;  /* 0x0000001306067231 */ /* 0x000fc40000000c05 */
[----:B------:R-:W-:Y:S02]  /*7150*/  HFMA2 R24, R22.H1_H1, R18, R8 ;  /* 0x0000001216187231 */ /* 0x000fe40000000c08 */
[----:B------:R-:W-:Y:S02]  /*7160*/  HFMA2 R5, R14.H1_H1, R19, R13 ;  /* 0x000000130e057231 */ /* 0x000fe40000000c0d */
        /* <DEDUP_REMOVED lines=26> */
[----:B------:R-:W2:Y:S01]  /*7310*/  LDS.128 R40, [R2+0x109f0] ;  /* 0x0109f00002287984 */ /* 0x000ea20000000c00 */
[C---:B------:R-:W-:Y:S02]  /*7320*/  HFMA2 R85, R26.reuse.H1_H1, R17, R85 ;  /* 0x000000111a557231 */ /* 0x040fe40000000c55 */
[----:B------:R-:W-:-:S02]  /*7330*/  HFMA2 R4, R26.H1_H1, R18, R4 ;  /* 0x000000121a047231 */ /* 0x000fc40000000c04 */
[----:B------:R-:W-:Y:S02]  /*7340*/  HFMA2 R26, R26.H1_H1, R19, R25 ;  /* 0x000000131a1a7231 */ /* 0x000fe40000000c19 */
[----:B------:R-:W-:Y:S02]  /*7350*/  HFMA2 R78, R22.H1_H1, R17, R78 ;  /* 0x00000011164e7231 */ /* 0x000fe40000000c4e */
[C---:B------:R-:W-:Y:S02]  /*7360*/  HFMA2 R51, R30.reuse.H1_H1, R18, R51 ;  /* 0x000000121e337231 */ /* 0x040fe40000000c33 */
[----:B------:R-:W-:Y:S02]  /*7370*/  HFMA2 R25, R30.H1_H1, R19, R28 ;  /* 0x000000131e197231 */ /* 0x000fe40000000c1c */
[C---:B-1----:R-:W-:Y:S02]  /*7380*/  HFMA2 R26, R27.reuse.H0_H0, R47, R26 ;  /* 0x0000002f1b1a7231 */ /* 0x042fe4000000081a */
[----:B------:R-:W-:-:S02]  /*7390*/  HFMA2 R89, R27.H0_H0, R44, R89 ;  /* 0x0000002c1b597231 */ /* 0x000fc40000000859 */
[C---:B------:R-:W-:Y:S02]  /*73a0*/  HFMA2 R85, R27.reuse.H0_H0, R45, R85 ;  /* 0x0000002d1b557231 */ /* 0x040fe40000000855 */
[----:B------:R-:W-:Y:S02]  /*73b0*/  HFMA2 R4, R27.H0_H0, R46, R4 ;  /* 0x0000002e1b047231 */ /* 0x000fe40000000804 */
[----:B------:R-:W-:Y:S02]  /*73c0*/  HFMA2 R22, R22.H1_H1, R19, R21 ;  /* 0x0000001316167231 */ /* 0x000fe40000000c15 */
[CC--:B------:R-:W-:Y:S02]  /*73d0*/  HFMA2 R81, R10.reuse.H1_H1, R17.reuse, R81 ;  /* 0x000000110a517231 */ /* 0x0c0fe40000000c51 */
[----:B------:R-:W-:Y:S02]  /*73e0*/  HFMA2 R79, R10.H1_H1, R18, R79 ;  /* 0x000000120a4f7231 */ /* 0x000fe40000000c4f */
[----:B------:R-:W-:-:S02]  /*73f0*/  HFMA2 R86, R14.H1_H1, R17, R86 ;  /* 0x000000110e567231 */ /* 0x000fc40000000c56 */
[-C--:B------:R-:W-:Y:S02]  /*7400*/  HFMA2 R80, R14.H1_H1, R18.reuse, R80 ;  /* 0x000000120e507231 */ /* 0x080fe40000000c50 */
[----:B------:R-:W-:Y:S02]  /*7410*/  HFMA2 R76, R23.H0_H0, R45, R78 ;  /* 0x0000002d174c7231 */ /* 0x000fe4000000084e */
[----:B------:R-:W-:Y:S02]  /*7420*/  HFMA2 R10, R10.H1_H1, R19, R9 ;  /* 0x000000130a0a7231 */ /* 0x000fe40000000c09 */
[C---:B------:R-:W-:Y:S02]  /*7430*/  HFMA2 R91, R38.reuse.H1_H1, R17, R91 ;  /* 0x00000011265b7231 */ /* 0x040fe40000000c5b */
[C---:B------:R-:W-:Y:S02]  /*7440*/  HFMA2 R53, R38.reuse.H1_H1, R18, R53 ;  /* 0x0000001226357231 */ /* 0x040fe40000000c35 */
[----:B------:R-:W-:-:S02]  /*7450*/  HFMA2 R36, R38.H1_H1, R19, R36 ;  /* 0x0000001326247231 */ /* 0x000fc40000000c24 */
[-C--:B------:R-:W-:Y:S02]  /*7460*/  HFMA2 R14, R30.H1_H1, R17.reuse, R49 ;  /* 0x000000111e0e7231 */ /* 0x080fe40000000c31 */
[C---:B------:R-:W-:Y:S02]  /*7470*/  HFMA2 R21, R34.reuse.H1_H1, R17, R50 ;  /* 0x0000001122157231 */ /* 0x040fe40000000c32 */
[C---:B------:R-:W-:Y:S02]  /*7480*/  HFMA2 R29, R34.reuse.H1_H1, R18, R52 ;  /* 0x00000012221d7231 */ /* 0x040fe40000000c34 */
[----:B------:R-:W-:Y:S02]  /*7490*/  HFMA2 R54, R34.H1_H1, R19, R54 ;  /* 0x0000001322367231 */ /* 0x000fe40000000c36 */
[-C--:B------:R-:W-:Y:S02]  /*74a0*/  HFMA2 R78, R23.H0_H0, R46.reuse, R24 ;  /* 0x0000002e174e7231 */ /* 0x080fe40000000818 */
[----:B------:R-:W-:-:S02]  /*74b0*/  HFMA2 R28, R31.H0_H0, R46, R51 ;  /* 0x0000002e1f1c7231 */ /* 0x000fc40000000833 */
[-C--:B------:R-:W-:Y:S01]  /*74c0*/  HFMA2 R6, R7.H0_H0, R47.reuse, R6 ;  /* 0x0000002f07067231 */ /* 0x080fe20000000806 */
[----:B------:R-:W-:Y:S01]  /*74d0*/  LDS.128 R48, [R2+0x10b00] ;  /* 0x010b000002307984 */ /* 0x000fe20000000c00 */
[----:B------:R-:W-:Y:S02]  /*74e0*/  HFMA2 R87, R31.H0_H0, R47, R25 ;  /* 0x0000002f1f577231 */ /* 0x000fe40000000819 */
[C---:B--2---:R-:W-:Y:S02]  /*74f0*/  HFMA2 R89, R27.reuse.H1_H1, R40, R89 ;  /* 0x000000281b597231 */ /* 0x044fe40000000c59 */
[C---:B------:R-:W-:Y:S02]  /*7500*/  HFMA2 R85, R27.reuse.H1_H1, R41, R85 ;  /* 0x000000291b557231 */ /* 0x040fe40000000c55 */
[C---:B------:R-:W-:Y:S02]  /*7510*/  HFMA2 R73, R27.reuse.H1_H1, R42, R4 ;  /* 0x0000002a1b497231 */ /* 0x040fe40000000c04 */
[----:B------:R-:W-:-:S02]  /*7520*/  HFMA2 R90, R27.H1_H1, R43, R26 ;  /* 0x0000002b1b5a7231 */ /* 0x000fc40000000c1a */
[C---:B------:R-:W-:Y:S01]  /*7530*/  HFMA2 R32, R7.reuse.H0_H0, R44, R20 ;  /* 0x0000002c07207231 */ /* 0x040fe20000000814 */
[----:B------:R-:W1:Y:S01]  /*7540*/  LDS.128 R24, [R3+0xf0] ;  /* 0x0000f00003187984 */ /* 0x000e620000000c00 */
[C---:B------:R-:W-:Y:S02]  /*7550*/  HFMA2 R77, R7.reuse.H0_H0, R45, R77 ;  /* 0x0000002d074d7231 */ /* 0x040fe4000000084d */
        /* <DEDUP_REMOVED lines=22> */
[----:B------:R-:W2:Y:S01]  /*76c0*/  LDS.128 R44, [R2+0x10c10] ;  /* 0x010c1000022c7984 */ /* 0x000ea20000000c00 */
[----:B------:R-:W-:-:S02]  /*76d0*/  HFMA2 R74, R7.H1_H1, R40, R32 ;  /* 0x00000028074a7231 */ /* 0x000fc40000000c20 */
[C---:B------:R-:W-:Y:S02]  /*76e0*/  HFMA2 R77, R7.reuse.H1_H1, R41, R77 ;  /* 0x00000029074d7231 */ /* 0x040fe40000000c4d */
[C---:B------:R-:W-:Y:S02]  /*76f0*/  HFMA2 R82, R7.reuse.H1_H1, R42, R82 ;  /* 0x0000002a07527231 */ /* 0x040fe40000000c52 */
[-C--:B------:R-:W-:Y:S02]  /*7700*/  HFMA2 R86, R7.H1_H1, R43.reuse, R6 ;  /* 0x0000002b07567231 */ /* 0x080fe40000000c06 */
[----:B------:R-:W3:Y:S01]  /*7710*/  LDS.128 R4, [R3+0x180] ;  /* 0x0001800003047984 */ /* 0x000ee20000000c00 */
[----:B------:R-:W-:Y:S02]  /*7720*/  HFMA2 R83, R23.H1_H1, R43, R22 ;  /* 0x0000002b17537231 */ /* 0x000fe40000000c16 */
[C---:B------:R-:W-:Y:S02]  /*7730*/  HFMA2 R79, R11.reuse.H1_H1, R40, R9 ;  /* 0x000000280b4f7231 */ /* 0x040fe40000000c09 */
[----:B------:R-:W-:-:S02]  /*7740*/  HFMA2 R80, R11.H1_H1, R41, R81 ;  /* 0x000000290b507231 */ /* 0x000fc40000000c51 */
[C---:B------:R-:W-:Y:S02]  /*7750*/  HFMA2 R84, R11.reuse.H1_H1, R42, R84 ;  /* 0x0000002a0b547231 */ /* 0x040fe40000000c54 */
[----:B------:R-:W-:Y:S02]  /*7760*/  HFMA2 R88, R11.H1_H1, R43, R10 ;  /* 0x0000002b0b587231 */ /* 0x000fe40000000c0a */
[-C--:B------:R-:W-:Y:S02]  /*7770*/  HFMA2 R32, R15.H1_H1, R40.reuse, R8 ;  /* 0x000000280f207231 */ /* 0x080fe40000000c08 */
[-C--:B------:R-:W-:Y:S01]  /*7780*/  HFMA2 R34, R23.H1_H1, R40.reuse, R34 ;  /* 0x0000002817227231 */ /* 0x080fe20000000c22 */
[----:B------:R-:W4:Y:S01]  /*7790*/  LDS.128 R8, [R3+0x210] ;  /* 0x0002100003087984 */ /* 0x000f220000000c00 */
[-C--:B------:R-:W-:Y:S02]  /*77a0*/  HFMA2 R22, R39.H1_H1, R40.reuse, R13 ;  /* 0x0000002827167231 */ /* 0x080fe40000000c0d */
[----:B------:R-:W-:-:S02]  /*77b0*/  HFMA2 R52, R31.H1_H1, R40, R20 ;  /* 0x000000281f347231 */ /* 0x000fc40000000c14 */
[C---:B------:R-:W-:Y:S02]  /*77c0*/  HFMA2 R33, R15.reuse.H1_H1, R41, R33 ;  /* 0x000000290f217231 */ /* 0x040fe40000000c21 */
[C---:B------:R-:W-:Y:S02]  /*77d0*/  HFMA2 R75, R15.reuse.H1_H1, R42, R75 ;  /* 0x0000002a0f4b7231 */ /* 0x040fe40000000c4b */
[----:B------:R-:W-:Y:S02]  /*77e0*/  HFMA2 R81, R15.H1_H1, R43, R37 ;  /* 0x0000002b0f517231 */ /* 0x000fe40000000c25 */
[----:B------:R-:W-:Y:S02]  /*77f0*/  HFMA2 R40, R35.H1_H1, R40, R12 ;  /* 0x0000002823287231 */ /* 0x000fe40000000c0c */
[-C--:B------:R-:W-:Y:S02]  /*7800*/  HFMA2 R54, R31.H1_H1, R41.reuse, R14 ;  /* 0x000000291f367231 */ /* 0x080fe40000000c0e */
[----:B------:R-:W5:Y:S01]  /*7810*/  LDS.128 R12, [R3+0x2a0] ;  /* 0x0002a000030c7984 */ /* 0x000f620000000c00 */
[----:B------:R-:W-:-:S02]  /*7820*/  HFMA2 R76, R23.H1_H1, R41, R76 ;  /* 0x00000029174c7231 */ /* 0x000fc40000000c4c */
[----:B------:R-:W-:Y:S02]  /*7830*/  HFMA2 R78, R23.H1_H1, R42, R78 ;  /* 0x0000002a174e7231 */ /* 0x000fe40000000c4e */
[C---:B-1----:R-:W-:Y:S02]  /*7840*/  HFMA2 R76, R24.reuse.H0_H0, R49, R76 ;  /* 0x00000031184c7231 */ /* 0x042fe4000000084c */
[C---:B------:R-:W-:Y:S02]  /*7850*/  HFMA2 R20, R24.reuse.H0_H0, R50, R78 ;  /* 0x0000003218147231 */ /* 0x040fe4000000084e */
[C---:B--2---:R-:W-:Y:S02]  /*7860*/  HFMA2 R78, R24.reuse.H1_H1, R45, R76 ;  /* 0x0000002d184e7231 */ /* 0x044fe40000000c4c */
[----:B------:R-:W-:Y:S02]  /*7870*/  HFMA2 R76, R24.H1_H1, R46, R20 ;  /* 0x0000002e184c7231 */ /* 0x000fe40000000c14 */
[----:B---3--:R-:W-:-:S02]  /*7880*/  HFMA2 R74, R4.H0_H0, R48, R74 ;  /* 0x00000030044a7231 */ /* 0x008fc4000000084a */
[C---:B------:R-:W-:Y:S02]  /*7890*/  HFMA2 R20, R4.reuse.H0_H0, R50, R82 ;  /* 0x0000003204147231 */ /* 0x040fe40000000852 */
[C---:B------:R-:W-:Y:S02]  /*78a0*/  HFMA2 R82, R4.reuse.H1_H1, R44, R74 ;  /* 0x0000002c04527231 */ /* 0x040fe40000000c4a */
[C---:B------:R-:W-:Y:S02]  /*78b0*/  HFMA2 R74, R4.reuse.H1_H1, R46, R20 ;  /* 0x0000002e044a7231 */ /* 0x040fe40000000c14 */
[----:B------:R-:W-:Y:S02]  /*78c0*/  HFMA2 R77, R4.H0_H0, R49, R77 ;  /* 0x00000031044d7231 */ /* 0x000fe4000000084d */
[----:B------:R-:W-:Y:S02]  /*78d0*/  HFMA2 R55, R39.H1_H1, R43, R36 ;  /* 0x0000002b27377231 */ /* 0x000fe40000000c24 */
[----:B----4-:R-:W-:-:S02]  /*78e0*/  HFMA2 R79, R8.H0_H0, R48, R79 ;  /* 0x00000030084f7231 */ /* 0x010fc4000000084f */
[----:B------:R-:W-:Y:S02]  /*78f0*/  HFMA2 R20, R8.H0_H0, R50, R84 ;  /* 0x0000003208147231 */ /* 0x000fe40000000854 */
[----:B------:R-:W-:Y:S02]  /*7900*/  HFMA2 R87, R31.H1_H1, R43, R87 ;  /* 0x0000002b1f577231 */ /* 0x000fe40000000c57 */
[----:B------:R-:W-:Y:S02]  /*7910*/  HFMA2 R34, R24.H0_H0, R48, R34 ;  /* 0x0000003018227231 */ /* 0x000fe40000000822 */
[----:B------:R-:W-:Y:S02]  /*7920*/  HFMA2 R86, R4.H0_H0, R51, R86 ;  /* 0x0000003304567231 */ /* 0x000fe40000000856 */
[C---:B------:R-:W-:Y:S02]  /*7930*/  HFMA2 R23, R39.reuse.H1_H1, R41, R30 ;  /* 0x0000002927177231 */ /* 0x040fe40000000c1e */
[----:B------:R-:W-:-:S02]  /*7940*/  HFMA2 R53, R39.H1_H1, R42, R53 ;  /* 0x0000002a27357231 */ /* 0x000fc40000000c35 */
[C---:B------:R-:W-:Y:S02]  /*7950*/  HFMA2 R43, R35.reuse.H1_H1, R43, R38 ;  /* 0x0000002b232b7231 */ /* 0x040fe40000000c26 */
[C---:B-----5:R-:W-:Y:S01]  /*7960*/  HFMA2 R32, R12.reuse.H0_H0, R48, R32 ;  /* 0x000000300c207231 */ /* 0x060fe20000000820 */
[----:B------:R-:W1:Y:S01]  /*7970*/  LDS.128 R36, [R3+0x330] ;  /* 0x0003300003247984 */ /* 0x000e620000000c00 */
[----:B------:R-:W-:Y:S02]  /*7980*/  HFMA2 R33, R12.H0_H0, R49, R33 ;  /* 0x000000310c217231 */ /* 0x000fe40000000821 */
[----:B------:R-:W-:Y:S02]  /*7990*/  HFMA2 R84, R8.H1_H1, R44, R79 ;  /* 0x0000002c08547231 */ /* 0x000fe40000000c4f */
[----:B------:R-:W-:Y:S02]  /*79a0*/  HFMA2 R41, R35.H1_H1, R41, R21 ;  /* 0x0000002923297231 */ /* 0x000fe40000000c15 */
[----:B------:R-:W-:-:S02]  /*79b0*/  HFMA2 R77, R4.H1_H1, R45, R77 ;  /* 0x0000002d044d7231 */ /* 0x000fc40000000c4d */
[----:B------:R-:W-:Y:S02]  /*79c0*/  HFMA2 R79, R8.H1_H1, R46, R20 ;  /* 0x0000002e084f7231 */ /* 0x000fe40000000c14 */
[-C--:B------:R-:W-:Y:S02]  /*79d0*/  HFMA2 R72, R31.H1_H1, R42.reuse, R28 ;  /* 0x0000002a1f487231 */ /* 0x080fe40000000c1c */
[----:B------:R-:W-:Y:S02]  /*79e0*/  HFMA2 R21, R24.H0_H0, R51, R83 ;  /* 0x0000003318157231 */ /* 0x000fe40000000853 */
[----:B------:R-:W-:Y:S02]  /*79f0*/  HFMA2 R4, R4.H1_H1, R47, R86 ;  /* 0x0000002f04047231 */ /* 0x000fe40000000c56 */
[----:B------:R-:W-:Y:S02]  /*7a00*/  HFMA2 R20, R12.H0_H0, R51, R81 ;  /* 0x000000330c147231 */ /* 0x000fe40000000851 */
[----:B------:R-:W-:-:S02]  /*7a10*/  HFMA2 R42, R35.H1_H1, R42, R29 ;  /* 0x0000002a232a7231 */ /* 0x000fc40000000c1d */
[-C--:B------:R-:W-:Y:S01]  /*7a20*/  HFMA2 R83, R24.H1_H1, R44.reuse, R34 ;  /* 0x0000002c18537231 */ /* 0x080fe20000000c22 */
[----:B------:R-:W2:Y:S01]  /*7a30*/  LDS.128 R28, [R3+0x3c0] ;  /* 0x0003c000031c7984 */ /* 0x000ea20000000c00 */
[C---:B------:R-:W-:Y:S02]  /*7a40*/  HFMA2 R86, R12.reuse.H1_H1, R44, R32 ;  /* 0x0000002c0c567231 */ /* 0x040fe40000000c20 */
[----:B------:R-:W-:Y:S02]  /*7a50*/  HFMA2 R81, R12.H1_H1, R45, R33 ;  /* 0x0000002d0c517231 */ /* 0x000fe40000000c21 */
[----:B------:R-:W3:Y:S01]  /*7a60*/  LDS.128 R32, [R3+0x450] ;  /* 0x0004500003207984 */ /* 0x000ee20000000c00 */
[C---:B------:R-:W-:Y:S02]  /*7a70*/  HFMA2 R89, R16.reuse.H0_H0, R48, R89 ;  /* 0x0000003010597231 */ /* 0x040fe40000000859 */
[C---:B------:R-:W-:Y:S02]  /*7a80*/  HFMA2 R85, R16.reuse.H0_H0, R49, R85 ;  /* 0x0000003110557231 */ /* 0x040fe40000000855 */
[----:B------:R-:W-:-:S02]  /*7a90*/  HFMA2 R73, R16.H0_H0, R50, R73 ;  /* 0x0000003210497231 */ /* 0x000fc40000000849 */
[----:B------:R-:W-:Y:S02]  /*7aa0*/  HFMA2 R80, R8.H0_H0, R49, R80 ;  /* 0x0000003108507231 */ /* 0x000fe40000000850 */
[-C--:B------:R-:W-:Y:S02]  /*7ab0*/  HFMA2 R90, R16.H0_H0, R51.reuse, R90 ;  /* 0x00000033105a7231 */ /* 0x080fe4000000085a */
[----:B------:R-:W-:Y:S02]  /*7ac0*/  HFMA2 R88, R8.H0_H0, R51, R88 ;  /* 0x0000003308587231 */ /* 0x000fe40000000858 */
[----:B------:R-:W-:Y:S02]  /*7ad0*/  HFMA2 R75, R12.H0_H0, R50, R75 ;  /* 0x000000320c4b7231 */ /* 0x000fe4000000084b */
[C---:B-1----:R-:W-:Y:S02]  /*7ae0*/  HFMA2 R22, R36.reuse.H0_H0, R48, R22 ;  /* 0x0000003024167231 */ /* 0x042fe40000000816 */
[----:B------:R-:W-:-:S02]  /*7af0*/  HFMA2 R23, R36.H0_H0, R49, R23 ;  /* 0x0000003124177231 */ /* 0x000fc40000000817 */
[C---:B------:R-:W-:Y:S02]  /*7b00*/  HFMA2 R89, R16.reuse.H1_H1, R44, R89 ;  /* 0x0000002c10597231 */ /* 0x040fe40000000c59 */
[CC--:B------:R-:W-:Y:S02]  /*7b10*/  HFMA2 R85, R16.reuse.H1_H1, R45.reuse, R85 ;  /* 0x0000002d10557231 */ /* 0x0c0fe40000000c55 */
[----:B------:R-:W-:Y:S02]  /*7b20*/  HFMA2 R73, R16.H1_H1, R46, R73 ;  /* 0x0000002e10497231 */ /* 0x000fe40000000c49 */
[----:B------:R-:W-:Y:S02]  /*7b30*/  HFMA2 R80, R8.H1_H1, R45, R80 ;  /* 0x0000002d08507231 */ /* 0x000fe40000000c50 */
[-C--:B------:R-:W-:Y:S02]  /*7b40*/  HFMA2 R16, R16.H1_H1, R47.reuse, R90 ;  /* 0x0000002f10107231 */ /* 0x080fe40000000c5a */
[----:B------:R-:W-:-:S02]  /*7b50*/  HFMA2 R8, R8.H1_H1, R47, R88 ;  /* 0x0000002f08087231 */ /* 0x000fc40000000c58 */
[----:B------:R-:W-:Y:S02]  /*7b60*/  HFMA2 R75, R12.H1_H1, R46, R75 ;  /* 0x0000002e0c4b7231 */ /* 0x000fe40000000c4b */
[----:B------:R-:W-:Y:S02]  /*7b70*/  HFMA2 R53, R36.H0_H0, R50, R53 ;  /* 0x0000003224357231 */ /* 0x000fe40000000835 */
[C---:B--2---:R-:W-:Y:S02]  /*7b80*/  HFMA2 R52, R28.reuse.H0_H0, R48, R52 ;  /* 0x000000301c347231 */ /* 0x044fe40000000834 */
[----:B------:R-:W-:Y:S02]  /*7b90*/  HFMA2 R72, R28.H0_H0, R50, R72 ;  /* 0x000000321c487231 */ /* 0x000fe40000000848 */
[----:B------:R-:W-:Y:S02]  /*7ba0*/  HFMA2 R24, R24.H1_H1, R47, R21 ;  /* 0x0000002f18187231 */ /* 0x000fe40000000c15 */
[----:B---3--:R-:W-:-:S02]  /*7bb0*/  HFMA2 R40, R32.H0_H0, R48, R40 ;  /* 0x0000003020287231 */ /* 0x008fc40000000828 */
[C---:B------:R-:W-:Y:S02]  /*7bc0*/  HFMA2 R41, R32.reuse.H0_H0, R49, R41 ;  /* 0x0000003120297231 */ /* 0x040fe40000000829 */
[----:B------:R-:W-:Y:S02]  /*7bd0*/  HFMA2 R42, R32.H0_H0, R50, R42 ;  /* 0x00000032202a7231 */ /* 0x000fe4000000082a */
[----:B------:R-:W-:Y:S02]  /*7be0*/  HFMA2 R12, R12.H1_H1, R47, R20 ;  /* 0x0000002f0c0c7231 */ /* 0x000fe40000000c14 */
[C---:B------:R-:W-:Y:S02]  /*7bf0*/  HFMA2 R88, R36.reuse.H1_H1, R44, R22 ;  /* 0x0000002c24587231 */ /* 0x040fe40000000c16 */
[C---:B------:R-:W-:Y:S02]  /*7c00*/  HFMA2 R90, R36.reuse.H1_H1, R45, R23 ;  /* 0x0000002d245a7231 */ /* 0x040fe40000000c17 */
[----:B------:R-:W1:Y:S01]  /*7c10*/  LDS.128 R20, [R2+0x10d20] ;  /* 0x010d200002147984 */ /* 0x000e620000000c00 */
[----:B------:R-:W-:-:S02]  /*7c20*/  HFMA2 R55, R36.H0_H0, R51, R55 ;  /* 0x0000003324377231 */ /* 0x000fc40000000837 */
[----:B------:R-:W-:Y:S02]  /*7c30*/  HFMA2 R53, R36.H1_H1, R46, R53 ;  /* 0x0000002e24357231 */ /* 0x000fe40000000c35 */
[CC--:B------:R-:W-:Y:S02]  /*7c40*/  HFMA2 R87, R28.reuse.H0_H0, R51.reuse, R87 ;  /* 0x000000331c577231 */ /* 0x0c0fe40000000857 */
[C---:B------:R-:W-:Y:S02]  /*7c50*/  HFMA2 R52, R28.reuse.H1_H1, R44, R52 ;  /* 0x0000002c1c347231 */ /* 0x040fe40000000c34 */
[----:B------:R-:W-:Y:S02]  /*7c60*/  HFMA2 R72, R28.H1_H1, R46, R72 ;  /* 0x0000002e1c487231 */ /* 0x000fe40000000c48 */
[C---:B------:R-:W-:Y:S02]  /*7c70*/  HFMA2 R51, R32.reuse.H0_H0, R51, R43 ;  /* 0x0000003320337231 */ /* 0x040fe4000000082b */
[----:B------:R-:W-:-:S02]  /*7c80*/  HFMA2 R44, R32.H1_H1, R44, R40 ;  /* 0x0000002c202c7231 */ /* 0x000fc40000000c28 */
[C---:B------:R-:W-:Y:S02]  /*7c90*/  HFMA2 R50, R32.reuse.H1_H1, R45, R41 ;  /* 0x0000002d20327231 */ /* 0x040fe40000000c29 */
[----:B------:R-:W-:Y:S02]  /*7ca0*/  HFMA2 R46, R32.H1_H1, R46, R42 ;  /* 0x0000002e202e7231 */ /* 0x000fe40000000c2a */
[----:B------:R-:W2:Y:S01]  /*7cb0*/  LDS.128 R40, [R2+0x10e30] ;  /* 0x010e300002287984 */ /* 0x000ea20000000c00 */
[----:B------:R-:W-:Y:S02]  /*7cc0*/  HFMA2 R54, R28.H0_H0, R49, R54 ;  /* 0x000000311c367231 */ /* 0x000fe40000000836 */
[----:B------:R-:W-:Y:S02]  /*7cd0*/  HFMA2 R36, R36.H1_H1, R47, R55 ;  /* 0x0000002f24247231 */ /* 0x000fe40000000c37 */
[----:B------:R-:W-:Y:S02]  /*7ce0*/  HFMA2 R54, R28.H1_H1, R45, R54 ;  /* 0x0000002d1c367231 */ /* 0x000fe40000000c36 */
[----:B------:R-:W-:-:S02]  /*7cf0*/  HFMA2 R55, R32.H1_H1, R47, R51 ;  /* 0x0000002f20377231 */ /* 0x000fc40000000c33 */
[----:B------:R-:W-:Y:S02]  /*7d00*/  HFMA2 R28, R28.H1_H1, R47, R87 ;  /* 0x0000002f1c1c7231 */ /* 0x000fe40000000c57 */
[----:B-1----:R-:W-:Y:S02]  /*7d10*/  HFMA2 R86, R13.H0_H0, R20, R86 ;  /* 0x000000140d567231 */ /* 0x002fe40000000856 */
        /* <DEDUP_REMOVED lines=23> */
[----:B------:R-:W-:Y:S02]  /*7e90*/  HFMA2 R20, R33.H0_H0, R20, R44 ;  /* 0x0000001421147231 */ /* 0x000fe4000000082c */
[----:B------:R-:W-:Y:S01]  /*7ea0*/  HFMA2 R22, R5.H0_H0, R23, R4 ;  /* 0x0000001705167231 */ /* 0x000fe20000000804 */
[----:B------:R-:W1:Y:S01]  /*7eb0*/  LDS.128 R44, [R2+0x10f40] ;  /* 0x010f4000022c7984 */ /* 0x000e620000000c00 */
[C---:B--2---:R-:W-:Y:S02]  /*7ec0*/  HFMA2 R86, R13.reuse.H1_H1, R40, R86 ;  /* 0x000000280d567231 */ /* 0x044fe40000000c56 */
[C---:B------:R-:W-:Y:S02]  /*7ed0*/  HFMA2 R81, R13.reuse.H1_H1, R41, R81 ;  /* 0x000000290d517231 */ /* 0x040fe40000000c51 */
[----:B------:R-:W-:-:S02]  /*7ee0*/  HFMA2 R75, R13.H1_H1, R42, R75 ;  /* 0x0000002a0d4b7231 */ /* 0x000fc40000000c4b */
[----:B------:R-:W-:Y:S02]  /*7ef0*/  HFMA2 R13, R13.H1_H1, R43, R12 ;  /* 0x0000002b0d0d7231 */ /* 0x000fe40000000c0c */
[-C--:B------:R-:W-:Y:S02]  /*7f00*/  HFMA2 R89, R17.H1_H1, R40.reuse, R89 ;  /* 0x0000002811597231 */ /* 0x080fe40000000c59 */
[-C--:B------:R-:W-:Y:S02]  /*7f10*/  HFMA2 R83, R25.H1_H1, R40.reuse, R83 ;  /* 0x0000002819537231 */ /* 0x080fe40000000c53 */
[C---:B------:R-:W-:Y:S02]  /*7f20*/  HFMA2 R82, R5.reuse.H1_H1, R40, R82 ;  /* 0x0000002805527231 */ /* 0x040fe40000000c52 */
[C---:B------:R-:W-:Y:S02]  /*7f30*/  HFMA2 R77, R5.reuse.H1_H1, R41, R77 ;  /* 0x00000029054d7231 */ /* 0x040fe40000000c4d */
        /* <DEDUP_REMOVED lines=8> */
[-C--:B------:R-:W-:Y:S02]  /*7fc0*/  HFMA2 R28, R29.H0_H0, R23.reuse, R28 ;  /* 0x000000171d1c7231 */ /* 0x080fe4000000081c */
[----:B------:R-:W-:Y:S02]  /*7fd0*/  HFMA2 R55, R33.H0_H0, R23, R55 ;  /* 0x0000001721377231 */ /* 0x000fe40000000837 */
[----:B------:R-:W-:Y:S02]  /*7fe0*/  HFMA2 R4, R17.H1_H1, R42, R21 ;  /* 0x0000002a11047231 */ /* 0x000fe40000000c15 */
[----:B------:R-:W-:Y:S02]  /*7ff0*/  HFMA2 R5, R5.H1_H1, R43, R22 ;  /* 0x0000002b05057231 */ /* 0x000fe40000000c16 */
[----:B------:R-:W-:-:S02]  /*8000*/  HFMA2 R40, R33.H1_H1, R40, R20 ;  /* 0x0000002821287231 */ /* 0x000fc40000000c14 */
[----:B------:R-:W2:Y:S01]  /*8010*/  LDS.128 R20, [R2+0x11050] ;  /* 0x0110500002147984 */ /* 0x000ea20000000c00 */
[-C--:B------:R-:W-:Y:S02]  /*8020*/  HFMA2 R8, R25.H1_H1, R42.reuse, R76 ;  /* 0x0000002a19087231 */ /* 0x080fe40000000c4c */
[C---:B------:R-:W-:Y:S02]  /*8030*/  HFMA2 R80, R9.reuse.H1_H1, R41, R80 ;  /* 0x0000002909507231 */ /* 0x040fe40000000c50 */
[C---:B------:R-:W-:Y:S02]  /*8040*/  HFMA2 R79, R9.reuse.H1_H1, R42, R79 ;  /* 0x0000002a094f7231 */ /* 0x040fe40000000c4f */
[----:B------:R-:W-:Y:S02]  /*8050*/  HFMA2 R9, R9.H1_H1, R43, R52 ;  /* 0x0000002b09097231 */ /* 0x000fe40000000c34 */
[----:B-1----:R-:W-:Y:S02]  /*8060*/  HFMA2 R8, R26.H0_H0, R46, R8 ;  /* 0x0000002e1a087231 */ /* 0x002fe40000000808 */
[----:B------:R-:W-:-:S02]  /*8070*/  HFMA2 R84, R10.H0_H0, R44, R84 ;  /* 0x0000002c0a547231 */ /* 0x000fc40000000854 */
[C---:B------:R-:W-:Y:S02]  /*8080*/  HFMA2 R80, R10.reuse.H0_H0, R45, R80 ;  /* 0x0000002d0a507231 */ /* 0x040fe40000000850 */
[C---:B------:R-:W-:Y:S02]  /*8090*/  HFMA2 R79, R10.reuse.H0_H0, R46, R79 ;  /* 0x0000002e0a4f7231 */ /* 0x040fe4000000084f */
[C---:B------:R-:W-:Y:S02]  /*80a0*/  HFMA2 R85, R17.reuse.H1_H1, R41, R85 ;  /* 0x0000002911557231 */ /* 0x040fe40000000c55 */
[----:B------:R-:W-:Y:S02]  /*80b0*/  HFMA2 R9, R10.H0_H0, R47, R9 ;  /* 0x0000002f0a097231 */ /* 0x000fe40000000809 */
[----:B------:R-:W-:Y:S02]  /*80c0*/  HFMA2 R17, R17.H1_H1, R43, R16 ;  /* 0x0000002b11117231 */ /* 0x000fe40000000c10 */
[----:B------:R-:W-:-:S02]  /*80d0*/  HFMA2 R78, R25.H1_H1, R41, R78 ;  /* 0x00000029194e7231 */ /* 0x000fc40000000c4e */
[-C--:B------:R-:W-:Y:S02]  /*80e0*/  HFMA2 R89, R18.H0_H0, R44.reuse, R89 ;  /* 0x0000002c12597231 */ /* 0x080fe40000000859 */
[-C--:B------:R-:W-:Y:S02]  /*80f0*/  HFMA2 R83, R26.H0_H0, R44.reuse, R83 ;  /* 0x0000002c1a537231 */ /* 0x080fe40000000853 */
[-C--:B------:R-:W-:Y:S02]  /*8100*/  HFMA2 R82, R6.H0_H0, R44.reuse, R82 ;  /* 0x0000002c06527231 */ /* 0x080fe40000000852 */
[-C--:B------:R-:W-:Y:S02]  /*8110*/  HFMA2 R86, R14.H0_H0, R44.reuse, R86 ;  /* 0x0000002c0e567231 */ /* 0x080fe40000000856 */
[-C--:B------:R-:W-:Y:S02]  /*8120*/  HFMA2 R32, R38.H0_H0, R44.reuse, R32 ;  /* 0x0000002c26207231 */ /* 0x080fe40000000820 */
[----:B------:R-:W-:-:S02]  /*8130*/  HFMA2 R12, R30.H0_H0, R44, R12 ;  /* 0x0000002c1e0c7231 */ /* 0x000fc4000000080c */
[C---:B------:R-:W-:Y:S02]  /*8140*/  HFMA2 R81, R14.reuse.H0_H0, R45, R81 ;  /* 0x0000002d0e517231 */ /* 0x040fe40000000851 */
[C---:B------:R-:W-:Y:S02]  /*8150*/  HFMA2 R75, R14.reuse.H0_H0, R46, R75 ;  /* 0x0000002e0e4b7231 */ /* 0x040fe4000000084b */
        /* <DEDUP_REMOVED lines=12> */
[----:B--2---:R-:W-:Y:S01]  /*8220*/  HFMA2 R16, R26.H1_H1, R22, R8 ;  /* 0x000000161a107231 */ /* 0x004fe20000000c08 */
[----:B------:R-:W1:Y:S01]  /*8230*/  LDS.128 R40, [R2+0x11160] ;  /* 0x0111600002287984 */ /* 0x000e620000000c00 */
[C---:B------:R-:W-:Y:S02]  /*8240*/  HFMA2 R8, R10.reuse.H1_H1, R20, R84 ;  /* 0x000000140a087231 */ /* 0x040fe40000000c54 */
        /* <DEDUP_REMOVED lines=33> */
[C---:B------:R-:W-:Y:S02]  /*8460*/  HFMA2 R77, R6.reuse.H1_H1, R21, R77 ;  /* 0x00000015064d7231 */ /* 0x040fe40000000c4d */
[----:B------:R-:W-:Y:S02]  /*8470*/  HFMA2 R74, R6.H1_H1, R22, R74 ;  /* 0x00000016064a7231 */ /* 0x000fe40000000c4a */
[-C--:B------:R-:W-:Y:S02]  /*8480*/  HFMA2 R18, R18.H1_H1, R23.reuse, R17 ;  /* 0x0000001712127231 */ /* 0x080fe40000000c11 */
[----:B------:R-:W-:Y:S02]  /*8490*/  HFMA2 R6, R6.H1_H1, R23, R5 ;  /* 0x0000001706067231 */ /* 0x000fe40000000c05 */
[C---:B------:R-:W-:Y:S02]  /*84a0*/  HFMA2 R78, R26.reuse.H1_H1, R21, R78 ;  /* 0x000000151a4e7231 */ /* 0x040fe40000000c4e */
[----:B------:R-:W-:-:S02]  /*84b0*/  HFMA2 R26, R26.H1_H1, R23, R25 ;  /* 0x000000171a1a7231 */ /* 0x000fc40000000c19 */
[-C--:B------:R-:W-:Y:S02]  /*84c0*/  HFMA2 R90, R38.H1_H1, R21.reuse, R90 ;  /* 0x00000015265a7231 */ /* 0x080fe40000000c5a */
[-C--:B------:R-:W-:Y:S02]  /*84d0*/  HFMA2 R25, R30.H1_H1, R21.reuse, R49 ;  /* 0x000000151e197231 */ /* 0x080fe40000000c31 */
[----:B------:R-:W-:Y:S02]  /*84e0*/  HFMA2 R50, R34.H1_H1, R21, R50 ;  /* 0x0000001522327231 */ /* 0x000fe40000000c32 */
[CC--:B------:R-:W-:Y:S02]  /*84f0*/  HFMA2 R5, R38.reuse.H1_H1, R22.reuse, R53 ;  /* 0x0000001626057231 */ /* 0x0c0fe40000000c35 */
[----:B------:R-:W-:Y:S02]  /*8500*/  HFMA2 R36, R38.H1_H1, R23, R36 ;  /* 0x0000001726247231 */ /* 0x000fe40000000c24 */
[----:B------:R-:W-:-:S02]  /*8510*/  HFMA2 R21, R30.H1_H1, R22, R51 ;  /* 0x000000161e157231 */ /* 0x000fc40000000c33 */
[C---:B-1----:R-:W-:Y:S02]  /*8520*/  HFMA2 R4, R19.reuse.H0_H0, R42, R4 ;  /* 0x0000002a13047231 */ /* 0x042fe40000000804 */
[-C--:B------:R-:W-:Y:S02]  /*8530*/  HFMA2 R18, R19.H0_H0, R43.reuse, R18 ;  /* 0x0000002b13127231 */ /* 0x080fe40000000812 */
[----:B------:R-:W-:Y:S02]  /*8540*/  HFMA2 R6, R7.H0_H0, R43, R6 ;  /* 0x0000002b07067231 */ /* 0x000fe40000000806 */
[-C--:B------:R-:W-:Y:S02]  /*8550*/  HFMA2 R89, R19.H0_H0, R40.reuse, R89 ;  /* 0x0000002813597231 */ /* 0x080fe40000000859 */
[----:B------:R-:W-:Y:S02]  /*8560*/  HFMA2 R38, R7.H0_H0, R40, R82 ;  /* 0x0000002807267231 */ /* 0x000fe40000000852 */
[----:B------:R-:W-:-:S02]  /*8570*/  HFMA2 R85, R19.H0_H0, R41, R85 ;  /* 0x0000002913557231 */ /* 0x000fc40000000855 */
[C---:B------:R-:W-:Y:S02]  /*8580*/  HFMA2 R77, R7.reuse.H0_H0, R41, R77 ;  /* 0x00000029074d7231 */ /* 0x040fe4000000084d */
[----:B------:R-:W-:Y:S02]  /*8590*/  HFMA2 R74, R7.H0_H0, R42, R74 ;  /* 0x0000002a074a7231 */ /* 0x000fe4000000084a */
[C---:B------:R-:W-:Y:S02]  /*85a0*/  HFMA2 R54, R34.reuse.H1_H1, R22, R54 ;  /* 0x0000001622367231 */ /* 0x040fe40000000c36 */
[----:B------:R-:W-:Y:S02]  /*85b0*/  HFMA2 R55, R34.H1_H1, R23, R55 ;  /* 0x0000001722377231 */ /* 0x000fe40000000c37 */
[----:B------:R-:W-:Y:S02]  /*85c0*/  HFMA2 R8, R11.H0_H0, R40, R8 ;  /* 0x000000280b087231 */ /* 0x000fe40000000808 */
[----:B------:R-:W-:-:S02]  /*85d0*/  HFMA2 R78, R27.H0_H0, R41, R78 ;  /* 0x000000291b4e7231 */ /* 0x000fc4000000084e */
[C---:B------:R-:W-:Y:S02]  /*85e0*/  HFMA2 R10, R11.reuse.H0_H0, R43, R10 ;  /* 0x0000002b0b0a7231 */ /* 0x040fe4000000080a */
[C---:B------:R-:W-:Y:S02]  /*85f0*/  HFMA2 R34, R11.reuse.H0_H0, R41, R80 ;  /* 0x000000290b227231 */ /* 0x040fe40000000850 */
[----:B------:R-:W-:Y:S02]  /*8600*/  HFMA2 R37, R11.H0_H0, R42, R79 ;  /* 0x0000002a0b257231 */ /* 0x000fe4000000084f */
[----:B------:R-:W-:Y:S02]  /*8610*/  HFMA2 R30, R30.H1_H1, R23, R28 ;  /* 0x000000171e1e7231 */ /* 0x000fe40000000c1c */
[C---:B------:R-:W-:Y:S02]  /*8620*/  HFMA2 R13, R35.reuse.H0_H0, R40, R20 ;  /* 0x00000028230d7231 */ /* 0x040fe40000000814 */
[----:B------:R-:W-:-:S02]  /*8630*/  HFMA2 R28, R35.H0_H0, R41, R50 ;  /* 0x00000029231c7231 */ /* 0x000fc40000000832 */
[-C--:B------:R-:W-:Y:S01]  /*8640*/  HFMA2 R32, R27.H0_H0, R42.reuse, R16 ;  /* 0x0000002a1b207231 */ /* 0x080fe20000000810 */
[----:B------:R-:W-:Y:S01]  /*8650*/  LDS.128 R48, [R3+0x70] ;  /* 0x0000700003307984 */ /* 0x000fe20000000c00 */
[-C--:B------:R-:W-:Y:S02]  /*8660*/  HFMA2 R72, R39.H0_H0, R42.reuse, R5 ;  /* 0x0000002a27487231 */ /* 0x080fe40000000805 */
[----:B------:R-:W-:Y:S02]  /*8670*/  HFMA2 R29, R31.H0_H0, R42, R21 ;  /* 0x0000002a1f1d7231 */ /* 0x000fe40000000815 */
[C---:B--2---:R-:W-:Y:S01]  /*8680*/  HFMA2 R89, R19.reuse.H1_H1, R44, R89 ;  /* 0x0000002c13597231 */ /* 0x044fe20000000c59 */
[----:B------:R-:W1:Y:S01]  /*8690*/  LDS.128 R20, [R2+0x11380] ;  /* 0x0113800002147984 */ /* 0x000e620000000c00 */
[C---:B------:R-:W-:Y:S02]  /*86a0*/  HFMA2 R86, R19.reuse.H1_H1, R45, R85 ;  /* 0x0000002d13567231 */ /* 0x040fe40000000c55 */
[----:B------:R-:W-:-:S02]  /*86b0*/  HFMA2 R88, R19.H1_H1, R46, R4 ;  /* 0x0000002e13587231 */ /* 0x000fc40000000c04 */
[----:B------:R-:W-:Y:S02]  /*86c0*/  HFMA2 R91, R19.H1_H1, R47, R18 ;  /* 0x0000002f135b7231 */ /* 0x000fe40000000c12 */
[C---:B------:R-:W-:Y:S01]  /*86d0*/  HFMA2 R38, R7.reuse.H1_H1, R44, R38 ;  /* 0x0000002c07267231 */ /* 0x040fe20000000c26 */
[----:B------:R-:W2:Y:S01]  /*86e0*/  LDS.128 R16, [R3+0x100] ;  /* 0x0001000003107984 */ /* 0x000ea20000000c00 */
[C---:B------:R-:W-:Y:S02]  /*86f0*/  HFMA2 R77, R7.reuse.H1_H1, R45, R77 ;  /* 0x0000002d074d7231 */ /* 0x040fe40000000c4d */
[C---:B------:R-:W-:Y:S02]  /*8700*/  HFMA2 R80, R7.reuse.H1_H1, R46, R74 ;  /* 0x0000002e07507231 */ /* 0x040fe40000000c4a */
[----:B------:R-:W-:Y:S02]  /*8710*/  HFMA2 R81, R7.H1_H1, R47, R6 ;  /* 0x0000002f07517231 */ /* 0x000fe40000000c06 */
[----:B------:R-:W-:Y:S01]  /*8720*/  HFMA2 R79, R39.H0_H0, R43, R36 ;  /* 0x0000002b274f7231 */ /* 0x000fe20000000824 */
[----:B------:R-:W3:Y:S01]  /*8730*/  LDS.128 R4, [R3+0x190] ;  /* 0x0001900003047984 */ /* 0x000ee20000000c00 */
[----:B------:R-:W-:-:S02]  /*8740*/  HFMA2 R87, R27.H1_H1, R45, R78 ;  /* 0x0000002d1b577231 */ /* 0x000fc40000000c4e */
[----:B------:R-:W-:Y:S02]  /*8750*/  HFMA2 R73, R15.H0_H0, R43, R9 ;  /* 0x0000002b0f497231 */ /* 0x000fe40000000809 */
[C---:B------:R-:W-:Y:S02]  /*8760*/  HFMA2 R78, R11.reuse.H1_H1, R44, R8 ;  /* 0x0000002c0b4e7231 */ /* 0x040fe40000000c08 */
[C---:B------:R-:W-:Y:S02]  /*8770*/  HFMA2 R36, R11.reuse.H1_H1, R45, R34 ;  /* 0x0000002d0b247231 */ /* 0x040fe40000000c22 */
[C---:B------:R-:W-:Y:S02]  /*8780*/  HFMA2 R37, R11.reuse.H1_H1, R46, R37 ;  /* 0x0000002e0b257231 */ /* 0x040fe40000000c25 */
[----:B------:R-:W-:Y:S02]  /*8790*/  HFMA2 R76, R11.H1_H1, R47, R10 ;  /* 0x0000002f0b4c7231 */ /* 0x000fe40000000c0a */
[----:B------:R-:W4:Y:S01]  /*87a0*/  LDS.128 R8, [R3+0x220] ;  /* 0x0002200003087984 */ /* 0x000f220000000c00 */
        /* <DEDUP_REMOVED lines=12> */
[----:B------:R-:W5:Y:S01]  /*8870*/  LDS.128 R40, [R2+0x11490] ;  /* 0x0114900002287984 */ /* 0x000f620000000c00 */
[----:B------:R-:W-:-:S02]  /*8880*/  HFMA2 R54, R39.H1_H1, R46, R72 ;  /* 0x0000002e27367231 */ /* 0x000fc40000000c48 */
[----:B------:R-:W-:Y:S02]  /*8890*/  HFMA2 R72, R39.H1_H1, R47, R79 ;  /* 0x0000002f27487231 */ /* 0x000fe40000000c4f */
[CC--:B------:R-:W-:Y:S02]  /*88a0*/  HFMA2 R33, R15.reuse.H1_H1, R45.reuse, R33 ;  /* 0x0000002d0f217231 */ /* 0x0c0fe40000000c21 */
[-C--:B------:R-:W-:Y:S02]  /*88b0*/  HFMA2 R34, R15.H1_H1, R46.reuse, R75 ;  /* 0x0000002e0f227231 */ /* 0x080fe40000000c4b */
[-C--:B------:R-:W-:Y:S02]  /*88c0*/  HFMA2 R53, R39.H1_H1, R45.reuse, R53 ;  /* 0x0000002d27357231 */ /* 0x080fe40000000c35 */
[----:B------:R-:W-:Y:S02]  /*88d0*/  HFMA2 R74, R31.H1_H1, R45, R25 ;  /* 0x0000002d1f4a7231 */ /* 0x000fe40000000c19 */
[----:B------:R-:W-:-:S02]  /*88e0*/  HFMA2 R79, R35.H1_H1, R46, R82 ;  /* 0x0000002e234f7231 */ /* 0x000fc40000000c52 */
[----:B------:R-:W-:Y:S02]  /*88f0*/  HFMA2 R55, R31.H1_H1, R44, R12 ;  /* 0x0000002c1f377231 */ /* 0x000fe40000000c0c */
[----:B------:R-:W-:Y:S02]  /*8900*/  HFMA2 R45, R35.H1_H1, R45, R28 ;  /* 0x0000002d232d7231 */ /* 0x000fe40000000c1c */
[C---:B------:R-:W-:Y:S02]  /*8910*/  HFMA2 R75, R31.reuse.H1_H1, R46, R29 ;  /* 0x0000002e1f4b7231 */ /* 0x040fe40000000c1d */
[----:B------:R-:W-:Y:S02]  /*8920*/  HFMA2 R82, R31.H1_H1, R47, R30 ;  /* 0x0000002f1f527231 */ /* 0x000fe40000000c1e */
[----:B------:R-:W5:Y:S01]  /*8930*/  LDS.128 R28, [R3+0x2b0] ;  /* 0x0002b000031c7984 */ /* 0x000f620000000c00 */
[C---:B------:R-:W-:Y:S02]  /*8940*/  HFMA2 R85, R27.reuse.H1_H1, R44, R83 ;  /* 0x0000002c1b557231 */ /* 0x040fe40000000c53 */
[----:B------:R-:W-:-:S02]  /*8950*/  HFMA2 R90, R27.H1_H1, R46, R32 ;  /* 0x0000002e1b5a7231 */ /* 0x000fc40000000c20 */
[-C--:B------:R-:W-:Y:S02]  /*8960*/  HFMA2 R26, R27.H1_H1, R47.reuse, R26 ;  /* 0x0000002f1b1a7231 */ /* 0x080fe40000000c1a */
[CC--:B------:R-:W-:Y:S02]  /*8970*/  HFMA2 R32, R15.reuse.H1_H1, R44.reuse, R24 ;  /* 0x0000002c0f207231 */ /* 0x0c0fe40000000c18 */
[-C--:B------:R-:W-:Y:S02]  /*8980*/  HFMA2 R73, R15.H1_H1, R47.reuse, R73 ;  /* 0x0000002f0f497231 */ /* 0x080fe40000000c49 */
[-C--:B------:R-:W-:Y:S02]  /*8990*/  HFMA2 R52, R39.H1_H1, R44.reuse, R14 ;  /* 0x0000002c27347231 */ /* 0x080fe40000000c0e */
[C---:B------:R-:W-:Y:S02]  /*89a0*/  HFMA2 R83, R35.reuse.H1_H1, R47, R84 ;  /* 0x0000002f23537231 */ /* 0x040fe40000000c54 */
[----:B------:R-:W-:-:S02]  /*89b0*/  HFMA2 R44, R35.H1_H1, R44, R13 ;  /* 0x0000002c232c7231 */ /* 0x000fc40000000c0d */
[-C--:B-1----:R-:W-:Y:S02]  /*89c0*/  HFMA2 R47, R48.H0_H0, R21.reuse, R86 ;  /* 0x00000015302f7231 */ /* 0x082fe40000000856 */
[-C--:B--2---:R-:W-:Y:S02]  /*89d0*/  HFMA2 R85, R16.H0_H0, R20.reuse, R85 ;  /* 0x0000001410557231 */ /* 0x084fe40000000855 */
[-C--:B---3--:R-:W-:Y:S02]  /*89e0*/  HFMA2 R77, R4.H0_H0, R21.reuse, R77 ;  /* 0x00000015044d7231 */ /* 0x088fe4000000084d */
[----:B------:R-:W-:Y:S02]  /*89f0*/  HFMA2 R24, R48.H0_H0, R20, R89 ;  /* 0x0000001430187231 */ /* 0x000fe40000000859 */
[C---:B------:R-:W-:Y:S02]  /*8a00*/  HFMA2 R86, R16.reuse.H0_H0, R21, R87 ;  /* 0x0000001510567231 */ /* 0x040fe40000000857 */
[----:B------:R-:W-:-:S02]  /*8a10*/  HFMA2 R90, R16.H0_H0, R22, R90 ;  /* 0x00000016105a7231 */ /* 0x000fc4000000085a */
[-C--:B------:R-:W-:Y:S02]  /*8a20*/  HFMA2 R26, R16.H0_H0, R23.reuse, R26 ;  /* 0x00000017101a7231 */ /* 0x080fe4000000081a */
[C---:B------:R-:W-:Y:S02]  /*8a30*/  HFMA2 R38, R4.reuse.H0_H0, R20, R38 ;  /* 0x0000001404267231 */ /* 0x040fe40000000826 */
[C---:B------:R-:W-:Y:S02]  /*8a40*/  HFMA2 R12, R4.reuse.H0_H0, R22, R80 ;  /* 0x00000016040c7231 */ /* 0x040fe40000000850 */
[----:B------:R-:W-:Y:S02]  /*8a50*/  HFMA2 R13, R4.H0_H0, R23, R81 ;  /* 0x00000017040d7231 */ /* 0x000fe40000000851 */
[C---:B----4-:R-:W-:Y:S02]  /*8a60*/  HFMA2 R78, R8.reuse.H0_H0, R20, R78 ;  /* 0x00000014084e7231 */ /* 0x050fe4000000084e */
[----:B------:R-:W-:-:S02]  /*8a70*/  HFMA2 R36, R8.H0_H0, R21, R36 ;  /* 0x0000001508247231 */ /* 0x000fc40000000824 */
[----:B------:R-:W-:Y:S02]  /*8a80*/  HFMA2 R37, R8.H0_H0, R22, R37 ;  /* 0x0000001608257231 */ /* 0x000fe40000000825 */
[----:B-----5:R-:W-:Y:S02]  /*8a90*/  HFMA2 R87, R16.H1_H1, R40, R85 ;  /* 0x0000002810577231 */ /* 0x020fe40000000c55 */
[-C--:B------:R-:W-:Y:S02]  /*8aa0*/  HFMA2 R80, R4.H1_H1, R41.reuse, R77 ;  /* 0x0000002904507231 */ /* 0x080fe40000000c4d */
[----:B------:R-:W-:Y:S02]  /*8ab0*/  HFMA2 R46, R48.H0_H0, R22, R88 ;  /* 0x00000016302e7231 */ /* 0x000fe40000000858 */
[C---:B------:R-:W-:Y:S02]  /*8ac0*/  HFMA2 R86, R16.reuse.H1_H1, R41, R86 ;  /* 0x0000002910567231 */ /* 0x040fe40000000c56 */
[----:B------:R-:W-:-:S02]  /*8ad0*/  HFMA2 R85, R16.H1_H1, R42, R90 ;  /* 0x0000002a10557231 */ /* 0x000fc40000000c5a */
[C---:B------:R-:W-:Y:S02]  /*8ae0*/  HFMA2 R81, R4.reuse.H1_H1, R40, R38 ;  /* 0x0000002804517231 */ /* 0x040fe40000000c26 */
[----:B------:R-:W-:Y:S02]  /*8af0*/  HFMA2 R77, R4.H1_H1, R42, R12 ;  /* 0x0000002a044d7231 */ /* 0x000fe40000000c0c */
[----:B------:R-:W-:Y:S02]  /*8b00*/  HFMA2 R84, R48.H1_H1, R40, R24 ;  /* 0x0000002830547231 */ /* 0x000fe40000000c18 */
[-C--:B------:R-:W-:Y:S02]  /*8b10*/  HFMA2 R16, R16.H1_H1, R43.reuse, R26 ;  /* 0x0000002b10107231 */ /* 0x080fe40000000c1a */
[----:B------:R-:W-:Y:S01]  /*8b20*/  HFMA2 R4, R4.H1_H1, R43, R13 ;  /* 0x0000002b04047231 */ /* 0x000fe20000000c0d */
[----:B------:R-:W1:Y:S01]  /*8b30*/  LDS.128 R24, [R3+0x340] ;  /* 0x0003400003187984 */ /* 0x000e620000000c00 */
[----:B------:R-:W-:-:S02]  /*8b40*/  HFMA2 R35, R8.H0_H0, R23, R76 ;  /* 0x0000001708237231 */ /* 0x000fc4000000084c */
[C---:B------:R-:W-:Y:S01]  /*8b50*/  HFMA2 R88, R8.reuse.H1_H1, R40, R78 ;  /* 0x0000002808587231 */ /* 0x040fe20000000c4e */
[----:B------:R-:W2:Y:S01]  /*8b60*/  LDS.128 R12, [R3+0x3d0] ;  /* 0x0003d000030c7984 */ /* 0x000ea20000000c00 */
[C---:B------:R-:W-:Y:S02]  /*8b70*/  HFMA2 R78, R8.reuse.H1_H1, R41, R36 ;  /* 0x00000029084e7231 */ /* 0x040fe40000000c24 */
[C---:B------:R-:W-:Y:S02]  /*8b80*/  HFMA2 R76, R8.reuse.H1_H1, R42, R37 ;  /* 0x0000002a084c7231 */ /* 0x040fe40000000c25 */
[----:B------:R-:W3:Y:S01]  /*8b90*/  LDS.128 R36, [R3+0x460] ;  /* 0x0004600003247984 */ /* 0x000ee20000000c00 */
[----:B------:R-:W-:Y:S02]  /*8ba0*/  HFMA2 R8, R8.H1_H1, R43, R35 ;  /* 0x0000002b08087231 */ /* 0x000fe40000000c23 */
[C---:B------:R-:W-:Y:S02]  /*8bb0*/  HFMA2 R32, R28.reuse.H0_H0, R20, R32 ;  /* 0x000000141c207231 */ /* 0x040fe40000000820 */
[----:B------:R-:W-:-:S02]  /*8bc0*/  HFMA2 R33, R28.H0_H0, R21, R33 ;  /* 0x000000151c217231 */ /* 0x000fc40000000821 */
[C---:B------:R-:W-:Y:S02]  /*8bd0*/  HFMA2 R34, R28.reuse.H0_H0, R22, R34 ;  /* 0x000000161c227231 */ /* 0x040fe40000000822 */
[C---:B------:R-:W-:Y:S02]  /*8be0*/  HFMA2 R35, R28.reuse.H0_H0, R23, R73 ;  /* 0x000000171c237231 */ /* 0x040fe40000000849 */
[C---:B------:R-:W-:Y:S02]  /*8bf0*/  HFMA2 R90, R28.reuse.H1_H1, R40, R32 ;  /* 0x000000281c5a7231 */ /* 0x040fe40000000c20 */
[C---:B------:R-:W-:Y:S02]  /*8c00*/  HFMA2 R89, R28.reuse.H1_H1, R41, R33 ;  /* 0x000000291c597231 */ /* 0x040fe40000000c21 */
[C---:B------:R-:W-:Y:S02]  /*8c10*/  HFMA2 R73, R28.reuse.H1_H1, R42, R34 ;  /* 0x0000002a1c497231 */ /* 0x040fe40000000c22 */
[----:B------:R-:W-:-:S02]  /*8c20*/  HFMA2 R28, R28.H1_H1, R43, R35 ;  /* 0x0000002b1c1c7231 */ /* 0x000fc40000000c23 */
[----:B------:R-:W4:Y:S01]  /*8c30*/  LDS.128 R32, [R2+0x115a0] ;  /* 0x0115a00002207984 */ /* 0x000f220000000c00 */
[C---:B------:R-:W-:Y:S02]  /*8c40*/  HFMA2 R91, R48.reuse.H0_H0, R23, R91 ;  /* 0x00000017305b7231 */ /* 0x040fe4000000085b */
[C---:B------:R-:W-:Y:S02]  /*8c50*/  HFMA2 R47, R48.reuse.H1_H1, R41, R47 ;  /* 0x00000029302f7231 */ /* 0x040fe40000000c2f */
[C---:B------:R-:W-:Y:S02]  /*8c60*/  HFMA2 R46, R48.reuse.H1_H1, R42, R46 ;  /* 0x0000002a302e7231 */ /* 0x040fe40000000c2e */
[----:B------:R-:W-:Y:S02]  /*8c70*/  HFMA2 R48, R48.H1_H1, R43, R91 ;  /* 0x0000002b30307231 */ /* 0x000fe40000000c5b */
[C---:B-1----:R-:W-:Y:S02]  /*8c80*/  HFMA2 R52, R24.reuse.H0_H0, R20, R52 ;  /* 0x0000001418347231 */ /* 0x042fe40000000834 */
[----:B------:R-:W-:-:S02]  /*8c90*/  HFMA2 R53, R24.H0_H0, R21, R53 ;  /* 0x0000001518357231 */ /* 0x000fc40000000835 */
[C---:B--2---:R-:W-:Y:S02]  /*8ca0*/  HFMA2 R55, R12.reuse.H0_H0, R20, R55 ;  /* 0x000000140c377231 */ /* 0x044fe40000000837 */
[-C--:B------:R-:W-:Y:S02]  /*8cb0*/  HFMA2 R74, R12.H0_H0, R21.reuse, R74 ;  /* 0x000000150c4a7231 */ /* 0x080fe4000000084a */
[----:B------:R-:W-:Y:S02]  /*8cc0*/  HFMA2 R52, R24.H1_H1, R40, R52 ;  /* 0x0000002818347231 */ /* 0x000fe40000000c34 */
[C---:B---3--:R-:W-:Y:S02]  /*8cd0*/  HFMA2 R20, R36.reuse.H0_H0, R20, R44 ;  /* 0x0000001424147231 */ /* 0x048fe4000000082c */
[----:B------:R-:W-:Y:S02]  /*8ce0*/  HFMA2 R45, R36.H0_H0, R21, R45 ;  /* 0x00000015242d7231 */ /* 0x000fe4000000082d */
[----:B------:R-:W-:-:S02]  /*8cf0*/  HFMA2 R55, R12.H1_H1, R40, R55 ;  /* 0x000000280c377231 */ /* 0x000fc40000000c37 */
[CC--:B------:R-:W-:Y:S02]  /*8d00*/  HFMA2 R3, R24.reuse.H0_H0, R22.reuse, R54 ;  /* 0x0000001618037231 */ /* 0x0c0fe40000000836 */
[-C--:B------:R-:W-:Y:S02]  /*8d10*/  HFMA2 R72, R24.H0_H0, R23.reuse, R72 ;  /* 0x0000001718487231 */ /* 0x080fe40000000848 */
[CC--:B------:R-:W-:Y:S02]  /*8d20*/  HFMA2 R75, R12.reuse.H0_H0, R22.reuse, R75 ;  /* 0x000000160c4b7231 */ /* 0x0c0fe4000000084b */
[-C--:B------:R-:W-:Y:S02]  /*8d30*/  HFMA2 R82, R12.H0_H0, R23.reuse, R82 ;  /* 0x000000170c527231 */ /* 0x080fe40000000852 */
[C---:B------:R-:W-:Y:S02]  /*8d40*/  HFMA2 R79, R36.reuse.H0_H0, R22, R79 ;  /* 0x00000016244f7231 */ /* 0x040fe4000000084f */
[----:B------:R-:W-:-:S02]  /*8d50*/  HFMA2 R83, R36.H0_H0, R23, R83 ;  /* 0x0000001724537231 */ /* 0x000fc40000000853 */
[----:B------:R-:W-:Y:S02]  /*8d60*/  HFMA2 R40, R36.H1_H1, R40, R20 ;  /* 0x0000002824287231 */ /* 0x000fe40000000c14 */
[-C--:B------:R-:W-:Y:S01]  /*8d70*/  HFMA2 R53, R24.H1_H1, R41.reuse, R53 ;  /* 0x0000002918357231 */ /* 0x080fe20000000c35 */
[----:B------:R-:W1:Y:S01]  /*8d80*/  LDS.128 R20, [R2+0x116b0] ;  /* 0x0116b00002147984 */ /* 0x000e620000000c00 */
[-C--:B------:R-:W-:Y:S02]  /*8d90*/  HFMA2 R74, R12.H1_H1, R41.reuse, R74 ;  /* 0x000000290c4a7231 */ /* 0x080fe40000000c4a */
[C---:B------:R-:W-:Y:S02]  /*8da0*/  HFMA2 R41, R36.reuse.H1_H1, R41, R45 ;  /* 0x0000002924297231 */ /* 0x040fe40000000c2d */
[C---:B------:R-:W-:Y:S02]  /*8db0*/  HFMA2 R79, R36.reuse.H1_H1, R42, R79 ;  /* 0x0000002a244f7231 */ /* 0x040fe40000000c4f */
[----:B------:R-:W-:-:S02]  /*8dc0*/  HFMA2 R83, R36.H1_H1, R43, R83 ;  /* 0x0000002b24537231 */ /* 0x000fc40000000c53 */
[-C--:B------:R-:W-:Y:S02]  /*8dd0*/  HFMA2 R3, R24.H1_H1, R42.reuse, R3 ;  /* 0x0000002a18037231 */ /* 0x080fe40000000c03 */
[----:B------:R-:W-:Y:S02]  /*8de0*/  HFMA2 R75, R12.H1_H1, R42, R75 ;  /* 0x0000002a0c4b7231 */ /* 0x000fe40000000c4b */
[-C--:B----4-:R-:W-:Y:S02]  /*8df0*/  HFMA2 R84, R49.H0_H0, R32.reuse, R84 ;  /* 0x0000002031547231 */ /* 0x090fe40000000854 */
[-C--:B------:R-:W-:Y:S02]  /*8e00*/  HFMA2 R87, R17.H0_H0, R32.reuse, R87 ;  /* 0x0000002011577231 */ /* 0x080fe40000000857 */
[-C--:B------:R-:W-:Y:S02]  /*8e10*/  HFMA2 R81, R5.H0_H0, R32.reuse, R81 ;  /* 0x0000002005517231 */ /* 0x080fe40000000851 */
[----:B------:R-:W-:-:S02]  /*8e20*/  HFMA2 R88, R9.H0_H0, R32, R88 ;  /* 0x0000002009587231 */ /* 0x000fc40000000858 */
[-C--:B------:R-:W-:Y:S02]  /*8e30*/  HFMA2 R36, R29.H0_H0, R32.reuse, R90 ;  /* 0x000000201d247231 */ /* 0x080fe4000000085a */
[-C--:B------:R-:W-:Y:S02]  /*8e40*/  HFMA2 R44, R25.H0_H0, R32.reuse, R52 ;  /* 0x00000020192c7231 */ /* 0x080fe40000000834 */
[-C--:B------:R-:W-:Y:S02]  /*8e50*/  HFMA2 R45, R13.H0_H0, R32.reuse, R55 ;  /* 0x000000200d2d7231 */ /* 0x080fe40000000837 */
[-C--:B------:R-:W-:Y:S02]  /*8e60*/  HFMA2 R24, R24.H1_H1, R43.reuse, R72 ;  /* 0x0000002b18187231 */ /* 0x080fe40000000c48 */
[----:B------:R-:W-:Y:S02]  /*8e70*/  HFMA2 R12, R12.H1_H1, R43, R82 ;  /* 0x0000002b0c0c7231 */ /* 0x000fe40000000c52 */
[----:B------:R-:W-:-:S02]  /*8e80*/  HFMA2 R32, R37.H0_H0, R32, R40 ;  /* 0x0000002025207231 */ /* 0x000fc40000000828 */
[-C--:B------:R-:W-:Y:S02]  /*8e90*/  HFMA2 R52, R37.H0_H0, R33.reuse, R41 ;  /* 0x0000002125347231 */ /* 0x080fe40000000829 */
[----:B------:R-:W2:Y:S01]  /*8ea0*/  LDS.128 R40, [R2+0x117c0] ;  /* 0x0117c00002287984 */ /* 0x000ea20000000c00 */
[-C--:B------:R-:W-:Y:S02]  /*8eb0*/  HFMA2 R54, R49.H0_H0, R33.reuse, R47 ;  /* 0x0000002131367231 */ /* 0x080fe4000000082f */
[CC--:B------:R-:W-:Y:S02]  /*8ec0*/  HFMA2 R86, R17.reuse.H0_H0, R33.reuse, R86 ;  /* 0x0000002111567231 */ /* 0x0c0fe40000000856 */
[----:B------:R-:W-:Y:S02]  /*8ed0*/  HFMA2 R85, R17.H0_H0, R34, R85 ;  /* 0x0000002211557231 */ /* 0x000fe40000000855 */
[-C--:B------:R-:W-:Y:S02]  /*8ee0*/  HFMA2 R80, R5.H0_H0, R33.reuse, R80 ;  /* 0x0000002105507231 */ /* 0x080fe40000000850 */
[----:B------:R-:W-:-:S02]  /*8ef0*/  HFMA2 R78, R9.H0_H0, R33, R78 ;  /* 0x00000021094e7231 */ /* 0x000fc4000000084e */
[-C--:B------:R-:W-:Y:S02]  /*8f00*/  HFMA2 R89, R29.H0_H0, R33.reuse, R89 ;  /* 0x000000211d597231 */ /* 0x080fe40000000859 */
[-C--:B------:R-:W-:Y:S02]  /*8f10*/  HFMA2 R53, R25.H0_H0, R33.reuse, R53 ;  /* 0x0000002119357231 */ /* 0x080fe40000000835 */
[----:B------:R-:W-:Y:S02]  /*8f20*/  HFMA2 R47, R13.H0_H0, R33, R74 ;  /* 0x000000210d2f7231 */ /* 0x000fe4000000084a */
[-C--:B------:R-:W-:Y:S02]  /*8f30*/  HFMA2 R16, R17.H0_H0, R35.reuse, R16 ;  /* 0x0000002311107231 */ /* 0x080fe40000000810 */
[C---:B------:R-:W-:Y:S02]  /*8f40*/  HFMA2 R77, R5.reuse.H0_H0, R34, R77 ;  /* 0x00000022054d7231 */ /* 0x040fe4000000084d */
[----:B------:R-:W-:-:S02]  /*8f50*/  HFMA2 R33, R5.H0_H0, R35, R4 ;  /* 0x0000002305217231 */ /* 0x000fc40000000804 */
[C---:B-1----:R-:W-:Y:S02]  /*8f60*/  HFMA2 R87, R17.reuse.H1_H1, R20, R87 ;  /* 0x0000001411577231 */ /* 0x042fe40000000c57 */
[C---:B------:R-:W-:Y:S02]  /*8f70*/  HFMA2 R86, R17.reuse.H1_H1, R21, R86 ;  /* 0x0000001511567231 */ /* 0x040fe40000000c56 */
[----:B------:R-:W-:Y:S02]  /*8f80*/  HFMA2 R4, R17.H1_H1, R22, R85 ;  /* 0x0000001611047231 */ /* 0x000fe40000000c55 */
[-C--:B------:R-:W-:Y:S02]  /*8f90*/  HFMA2 R76, R9.H0_H0, R34.reuse, R76 ;  /* 0x00000022094c7231 */ /* 0x080fe4000000084c */
[----:B------:R-:W-:Y:S02]  /*8fa0*/  HFMA2 R17, R17.H1_H1, R23, R16 ;  /* 0x0000001711117231 */ /* 0x000fe40000000c10 */
[----:B------:R-:W-:-:S02]  /*8fb0*/  HFMA2 R46, R49.H0_H0, R34, R46 ;  /* 0x00000022312e7231 */ /* 0x000fc4000000082e */
[----:B------:R-:W-:Y:S02]  /*8fc0*/  HFMA2 R75, R13.H0_H0, R34, R75 ;  /* 0x000000220d4b7231 */ /* 0x000fe4000000084b */
[-C--:B------:R-:W-:Y:S02]  /*8fd0*/  HFMA2 R8, R9.H0_H0, R35.reuse, R8 ;  /* 0x0000002309087231 */ /* 0x080fe40000000808 */
[----:B------:R-:W-:Y:S02]  /*8fe0*/  HFMA2 R12, R13.H0_H0, R35, R12 ;  /* 0x000000230d0c7231 */ /* 0x000fe4000000080c */
[-C--:B------:R-:W-:Y:S02]  /*8ff0*/  HFMA2 R84, R49.H1_H1, R20.reuse, R84 ;  /* 0x0000001431547231 */ /* 0x080fe40000000c54 */
        /* <DEDUP_REMOVED lines=8> */
[-C--:B------:R-:W-:Y:S02]  /*9080*/  HFMA2 R73, R29.H0_H0, R34.reuse, R73 ;  /* 0x000000221d497231 */ /* 0x080fe40000000849 */
[-C--:B------:R-:W-:Y:S02]  /*9090*/  HFMA2 R55, R25.H0_H0, R34.reuse, R3 ;  /* 0x0000002219377231 */ /* 0x080fe40000000803 */
[----:B------:R-:W-:Y:S02]  /*90a0*/  HFMA2 R79, R37.H0_H0, R34, R79 ;  /* 0x00000022254f7231 */ /* 0x000fe4000000084f */
[-C--:B------:R-:W-:Y:S02]  /*90b0*/  HFMA2 R48, R49.H0_H0, R35.reuse, R48 ;  /* 0x0000002331307231 */ /* 0x080fe40000000830 */
[-C--:B------:R-:W-:Y:S02]  /*90c0*/  HFMA2 R28, R29.H0_H0, R35.reuse, R28 ;  /* 0x000000231d1c7231 */ /* 0x080fe4000000081c */
[----:B------:R-:W-:-:S02]  /*90d0*/  HFMA2 R24, R25.H0_H0, R35, R24 ;  /* 0x0000002319187231 */ /* 0x000fc40000000818 */
[----:B------:R-:W-:Y:S02]  /*90e0*/  HFMA2 R83, R37.H0_H0, R35, R83 ;  /* 0x0000002325537231 */ /* 0x000fe40000000853 */
[----:B------:R-:W-:Y:S02]  /*90f0*/  HFMA2 R5, R5.H1_H1, R23, R33 ;  /* 0x0000001705057231 */ /* 0x000fe40000000c21 */
[----:B------:R-:W-:Y:S02]  /*9100*/  HFMA2 R20, R37.H1_H1, R20, R32 ;  /* 0x0000001425147231 */ /* 0x000fe40000000c20 */
[----:B------:R-:W1:Y:S01]  /*9110*/  LDS.128 R32, [R2+0x118d0] ;  /* 0x0118d00002207984 */ /* 0x000e620000000c00 */
[-C--:B------:R-:W-:Y:S02]  /*9120*/  HFMA2 R54, R49.H1_H1, R21.reuse, R54 ;  /* 0x0000001531367231 */ /* 0x080fe40000000c36 */
[C---:B------:R-:W-:Y:S02]  /*9130*/  HFMA2 R78, R9.reuse.H1_H1, R21, R78 ;  /* 0x00000015094e7231 */ /* 0x040fe40000000c4e */
[----:B------:R-:W-:-:S02]  /*9140*/  HFMA2 R76, R9.H1_H1, R22, R76 ;  /* 0x00000016094c7231 */ /* 0x000fc40000000c4c */
[-C--:B------:R-:W-:Y:S02]  /*9150*/  HFMA2 R89, R29.H1_H1, R21.reuse, R89 ;  /* 0x000000151d597231 */ /* 0x080fe40000000c59 */
[-C--:B------:R-:W-:Y:S02]  /*9160*/  HFMA2 R53, R25.H1_H1, R21.reuse, R53 ;  /* 0x0000001519357231 */ /* 0x080fe40000000c35 */
[----:B------:R-:W-:Y:S02]  /*9170*/  HFMA2 R52, R37.H1_H1, R21, R52 ;  /* 0x0000001525347231 */ /* 0x000fe40000000c34 */
[-C--:B------:R-:W-:Y:S02]  /*9180*/  HFMA2 R9, R9.H1_H1, R23.reuse, R8 ;  /* 0x0000001709097231 */ /* 0x080fe40000000c08 */
[C---:B------:R-:W-:Y:S02]  /*9190*/  HFMA2 R21, R13.reuse.H1_H1, R22, R75 ;  /* 0x000000160d157231 */ /* 0x040fe40000000c4b */
[----:B------:R-:W-:-:S02]  /*91a0*/  HFMA2 R12, R13.H1_H1, R23, R12 ;  /* 0x000000170d0c7231 */ /* 0x000fc40000000c0c */
[----:B------:R-:W-:Y:S02]  /*91b0*/  HFMA2 R3, R49.H1_H1, R22, R46 ;  /* 0x0000001631037231 */ /* 0x000fe40000000c2e */
[----:B--2---:R-:W-:Y:S02]  /*91c0*/  HFMA2 R13, R26.H0_H0, R40, R44 ;  /* 0x000000281a0d7231 */ /* 0x004fe4000000082c */
[----:B------:R-:W-:Y:S02]  /*91d0*/  HFMA2 R8, R14.H0_H0, R41, R47 ;  /* 0x000000290e087231 */ /* 0x000fe4000000082f */
[----:B------:R-:W2:Y:S01]  /*91e0*/  LDS.128 R44, [R2+0x119e0] ;  /* 0x0119e000022c7984 */ /* 0x000ea20000000c00 */
[CC--:B------:R-:W-:Y:S02]  /*91f0*/  HFMA2 R55, R25.reuse.H1_H1, R22.reuse, R55 ;  /* 0x0000001619377231 */ /* 0x0c0fe40000000c37 */
        /* <DEDUP_REMOVED lines=9> */
[-C--:B------:R-:W-:Y:S02]  /*9290*/  HFMA2 R49, R49.H1_H1, R23.reuse, R48 ;  /* 0x0000001731317231 */ /* 0x080fe40000000c30 */
[C---:B------:R-:W-:Y:S02]  /*92a0*/  HFMA2 R79, R37.reuse.H1_H1, R22, R79 ;  /* 0x00000016254f7231 */ /* 0x040fe40000000c4f */
[----:B------:R-:W-:Y:S02]  /*92b0*/  HFMA2 R83, R37.H1_H1, R23, R83 ;  /* 0x0000001725537231 */ /* 0x000fe40000000c53 */
[----:B------:R-:W-:Y:S02]  /*92c0*/  HFMA2 R40, R38.H0_H0, R40, R20 ;  /* 0x0000002826287231 */ /* 0x000fe40000000814 */
[----:B------:R-:W-:-:S02]  /*92d0*/  HFMA2 R29, R14.H0_H0, R42, R21 ;  /* 0x0000002a0e1d7231 */ /* 0x000fc40000000815 */
[----:B------:R3:W4:Y:S01]  /*92e0*/  LDS.128 R20, [R2+0x11af0] ;  /* 0x011af00002147984 */ /* 0x0007220000000c00 */
[----:B------:R-:W-:Y:S02]  /*92f0*/  HFMA2 R80, R6.H0_H0, R41, R80 ;  /* 0x0000002906507231 */ /* 0x000fe40000000850 */
[-C--:B------:R-:W-:Y:S02]  /*9300*/  HFMA2 R4, R18.H0_H0, R42.reuse, R4 ;  /* 0x0000002a12047231 */ /* 0x080fe40000000804 */
[C---:B------:R-:W-:Y:S02]  /*9310*/  HFMA2 R77, R6.reuse.H0_H0, R42, R77 ;  /* 0x0000002a064d7231 */ /* 0x040fe4000000084d */
[----:B------:R-:W-:Y:S02]  /*9320*/  HFMA2 R5, R6.H0_H0, R43, R5 ;  /* 0x0000002b06057231 */ /* 0x000fe40000000805 */
[-C--:B------:R-:W-:Y:S02]  /*9330*/  HFMA2 R54, R50.H0_H0, R41.reuse, R54 ;  /* 0x0000002932367231 */ /* 0x080fe40000000836 */
[----:B------:R-:W-:-:S02]  /*9340*/  HFMA2 R78, R10.H0_H0, R41, R78 ;  /* 0x000000290a4e7231 */ /* 0x000fc4000000084e */
[-C--:B------:R-:W-:Y:S02]  /*9350*/  HFMA2 R3, R50.H0_H0, R42.reuse, R3 ;  /* 0x0000002a32037231 */ /* 0x080fe40000000803 */
[-C--:B------:R-:W-:Y:S02]  /*9360*/  HFMA2 R76, R10.H0_H0, R42.reuse, R76 ;  /* 0x0000002a0a4c7231 */ /* 0x080fe4000000084c */
[----:B------:R-:W-:Y:S02]  /*9370*/  HFMA2 R73, R30.H0_H0, R42, R73 ;  /* 0x0000002a1e497231 */ /* 0x000fe40000000849 */
[----:B------:R-:W-:Y:S02]  /*9380*/  HFMA2 R9, R10.H0_H0, R43, R9 ;  /* 0x0000002b0a097231 */ /* 0x000fe40000000809 */
        /* <DEDUP_REMOVED lines=12> */
[-C--:B-1----:R-:W-:Y:S02]  /*9450*/  HFMA2 R25, R50.H1_H1, R32.reuse, R25 ;  /* 0x0000002032197231 */ /* 0x082fe40000000c19 */
[----:B------:R-:W-:-:S02]  /*9460*/  HFMA2 R13, R26.H1_H1, R32, R13 ;  /* 0x000000201a0d7231 */ /* 0x000fc40000000c0d */
[----:B------:R-:W-:Y:S02]  /*9470*/  HFMA2 R4, R18.H1_H1, R34, R4 ;  /* 0x0000002212047231 */ /* 0x000fe40000000c04 */
[C---:B------:R-:W-:Y:S02]  /*9480*/  HFMA2 R81, R6.reuse.H1_H1, R32, R81 ;  /* 0x0000002006517231 */ /* 0x040fe40000000c51 */
        /* <DEDUP_REMOVED lines=11> */
[-C--:B------:R-:W-:Y:S02]  /*9540*/  HFMA2 R16, R14.H1_H1, R32.reuse, R16 ;  /* 0x000000200e107231 */ /* 0x080fe40000000c10 */
[----:B------:R-:W-:Y:S02]  /*9550*/  HFMA2 R50, R50.H1_H1, R35, R49 ;  /* 0x0000002332327231 */ /* 0x000fe40000000c31 */
[C---:B------:R-:W-:Y:S02]  /*9560*/  HFMA2 R87, R18.reuse.H1_H1, R32, R87 ;  /* 0x0000002012577231 */ /* 0x040fe40000000c57 */
[C---:B------:R-:W-:Y:S02]  /*9570*/  HFMA2 R86, R18.reuse.H1_H1, R33, R86 ;  /* 0x0000002112567231 */ /* 0x040fe40000000c56 */
[----:B------:R-:W-:-:S02]  /*9580*/  HFMA2 R17, R18.H1_H1, R35, R17 ;  /* 0x0000002312117231 */ /* 0x000fc40000000c11 */
[C---:B------:R-:W-:Y:S02]  /*9590*/  HFMA2 R89, R30.reuse.H1_H1, R33, R89 ;  /* 0x000000211e597231 */ /* 0x040fe40000000c59 */
[----:B------:R-:W-:Y:S02]  /*95a0*/  HFMA2 R28, R30.H1_H1, R35, R28 ;  /* 0x000000231e1c7231 */ /* 0x000fe40000000c1c */
[C---:B------:R-:W-:Y:S02]  /*95b0*/  HFMA2 R53, R26.reuse.H1_H1, R33, R53 ;  /* 0x000000211a357231 */ /* 0x040fe40000000c35 */
[C---:B------:R-:W-:Y:S02]  /*95c0*/  HFMA2 R55, R26.reuse.H1_H1, R34, R55 ;  /* 0x000000221a377231 */ /* 0x040fe40000000c37 */
[----:B------:R-:W-:Y:S02]  /*95d0*/  HFMA2 R24, R26.H1_H1, R35, R24 ;  /* 0x000000231a187231 */ /* 0x000fe40000000c18 */
[----:B------:R-:W-:-:S02]  /*95e0*/  HFMA2 R40, R38.H1_H1, R32, R40 ;  /* 0x0000002026287231 */ /* 0x000fc40000000c28 */
[-C--:B------:R-:W-:Y:S02]  /*95f0*/  HFMA2 R8, R14.H1_H1, R33.reuse, R8 ;  /* 0x000000210e087231 */ /* 0x080fe40000000c08 */
[----:B------:R-:W-:Y:S02]  /*9600*/  HFMA2 R52, R38.H1_H1, R33, R52 ;  /* 0x0000002126347231 */ /* 0x000fe40000000c34 */
[-C--:B------:R-:W-:Y:S02]  /*9610*/  HFMA2 R29, R14.H1_H1, R34.reuse, R29 ;  /* 0x000000220e1d7231 */ /* 0x080fe40000000c1d */
[----:B------:R-:W-:Y:S02]  /*9620*/  HFMA2 R79, R38.H1_H1, R34, R79 ;  /* 0x00000022264f7231 */ /* 0x000fe40000000c4f */
[-C--:B------:R-:W-:Y:S02]  /*9630*/  HFMA2 R12, R14.H1_H1, R35.reuse, R12 ;  /* 0x000000230e0c7231 */ /* 0x080fe40000000c0c */
[----:B------:R-:W-:-:S02]  /*9640*/  HFMA2 R83, R38.H1_H1, R35, R83 ;  /* 0x0000002326537231 */ /* 0x000fc40000000c53 */
[-C--:B--2---:R-:W-:Y:S02]  /*9650*/  HFMA2 R10, R51.H0_H0, R44.reuse, R25 ;  /* 0x0000002c330a7231 */ /* 0x084fe40000000819 */
[-C--:B------:R-:W-:Y:S02]  /*9660*/  HFMA2 R25, R27.H0_H0, R44.reuse, R13 ;  /* 0x0000002c1b197231 */ /* 0x080fe4000000080d */
[C---:B------:R-:W-:Y:S02]  /*9670*/  HFMA2 R81, R7.reuse.H0_H0, R44, R81 ;  /* 0x0000002c07517231 */ /* 0x040fe40000000851 */
[----:B---3--:R-:W-:Y:S02]  /*9680*/  HFMA2 R2, R7.H0_H0, R45, R80 ;  /* 0x0000002d07027231 */ /* 0x008fe40000000850 */
[-C--:B------:R-:W-:Y:S02]  /*9690*/  HFMA2 R4, R19.H0_H0, R46.reuse, R4 ;  /* 0x0000002e13047231 */ /* 0x080fe40000000804 */
[----:B------:R-:W-:-:S02]  /*96a0*/  HFMA2 R13, R7.H0_H0, R46, R77 ;  /* 0x0000002e070d7231 */ /* 0x000fc4000000084d */
[----:B------:R-:W-:Y:S02]  /*96b0*/  HFMA2 R5, R7.H0_H0, R47, R5 ;  /* 0x0000002f07057231 */ /* 0x000fe40000000805 */
[-C--:B------:R-:W-:Y:S02]  /*96c0*/  HFMA2 R88, R11.H0_H0, R44.reuse, R88 ;  /* 0x0000002c0b587231 */ /* 0x080fe40000000858 */
[-C--:B------:R-:W-:Y:S02]  /*96d0*/  HFMA2 R36, R31.H0_H0, R44.reuse, R36 ;  /* 0x0000002c1f247231 */ /* 0x080fe40000000824 */
[----:B------:R-:W-:Y:S02]  /*96e0*/  HFMA2 R30, R15.H0_H0, R44, R16 ;  /* 0x0000002c0f1e7231 */ /* 0x000fe40000000810 */
[C---:B------:R-:W-:Y:S02]  /*96f0*/  HFMA2 R6, R11.reuse.H0_H0, R45, R78 ;  /* 0x0000002d0b067231 */ /* 0x040fe4000000084e */
[----:B------:R-:W-:-:S02]  /*9700*/  HFMA2 R76, R11.H0_H0, R46, R76 ;  /* 0x0000002e0b4c7231 */ /* 0x000fc4000000084c */
[----:B------:R-:W-:Y:S02]  /*9710*/  HFMA2 R73, R31.H0_H0, R46, R73 ;  /* 0x0000002e1f497231 */ /* 0x000fe40000000849 */
        /* <DEDUP_REMOVED lines=19> */
[----:B----4-:R-:W-:Y:S02]  /*9850*/  HFMA2 R87, R19.H1_H1, R22, R4 ;  /* 0x0000001613577231 */ /* 0x010fe40000000c04 */
[C---:B------:R-:W-:Y:S02]  /*9860*/  HFMA2 R83, R7.reuse.H1_H1, R20, R81 ;  /* 0x0000001407537231 */ /* 0x040fe40000000c51 */
[C---:B------:R-:W-:Y:S02]  /*9870*/  HFMA2 R12, R7.reuse.H1_H1, R21, R2 ;  /* 0x00000015070c7231 */ /* 0x040fe40000000c02 */
[----:B------:R-:W-:-:S02]  /*9880*/  HFMA2 R13, R7.H1_H1, R22, R13 ;  /* 0x00000016070d7231 */ /* 0x000fc40000000c0d */
[----:B------:R-:W-:Y:S02]  /*9890*/  HFMA2 R14, R7.H1_H1, R23, R5 ;  /* 0x00000017070e7231 */ /* 0x000fe40000000c05 */
[-C--:B------:R-:W-:Y:S02]  /*98a0*/  HFMA2 R89, R51.H1_H1, R20.reuse, R10 ;  /* 0x0000001433597231 */ /* 0x080fe40000000c0a */
[C---:B------:R-:W-:Y:S02]  /*98b0*/  HFMA2 R7, R11.reuse.H1_H1, R20, R88 ;  /* 0x000000140b077231 */ /* 0x040fe40000000c58 */
[C---:B------:R-:W-:Y:S02]  /*98c0*/  HFMA2 R6, R11.reuse.H1_H1, R21, R6 ;  /* 0x000000150b067231 */ /* 0x040fe40000000c06 */
[C---:B------:R-:W-:Y:S02]  /*98d0*/  HFMA2 R5, R11.reuse.H1_H1, R22, R76 ;  /* 0x000000160b057231 */ /* 0x040fe40000000c4c */
[----:B------:R-:W-:-:S02]  /*98e0*/  HFMA2 R4, R11.H1_H1, R23, R9 ;  /* 0x000000170b047231 */ /* 0x000fc40000000c09 */
[C---:B------:R-:W-:Y:S02]  /*98f0*/  HFMA2 R79, R31.reuse.H1_H1, R20, R36 ;  /* 0x000000141f4f7231 */ /* 0x040fe40000000c24 */
[-C--:B------:R-:W-:Y:S02]  /*9900*/  HFMA2 R81, R31.H1_H1, R22.reuse, R73 ;  /* 0x000000161f517231 */ /* 0x080fe40000000c49 */
[C---:B------:R-:W-:Y:S02]  /*9910*/  HFMA2 R18, R51.reuse.H1_H1, R21, R18 ;  /* 0x0000001533127231 */ /* 0x040fe40000000c12 */
[C---:B------:R-:W-:Y:S02]  /*9920*/  HFMA2 R17, R51.reuse.H1_H1, R22, R3 ;  /* 0x0000001633117231 */ /* 0x040fe40000000c03 */
[----:B------:R-:W-:Y:S02]  /*9930*/  HFMA2 R16, R51.H1_H1, R23, R16 ;  /* 0x0000001733107231 */ /* 0x000fe40000000c10 */
[----:B------:R-:W-:-:S02]  /*9940*/  HFMA2 R85, R19.H1_H1, R20, R85 ;  /* 0x0000001413557231 */ /* 0x000fc40000000c55 */
[C---:B------:R-:W-:Y:S02]  /*9950*/  HFMA2 R80, R19.reuse.H1_H1, R21, R86 ;  /* 0x0000001513507231 */ /* 0x040fe40000000c56 */
[----:B------:R-:W-:Y:S02]  /*9960*/  HFMA2 R82, R19.H1_H1, R23, R82 ;  /* 0x0000001713527231 */ /* 0x000fe40000000c52 */
[C---:B------:R-:W-:Y:S02]  /*9970*/  HFMA2 R76, R31.reuse.H1_H1, R21, R26 ;  /* 0x000000151f4c7231 */ /* 0x040fe40000000c1a */
[----:B------:R-:W-:Y:S02]  /*9980*/  HFMA2 R78, R31.H1_H1, R23, R28 ;  /* 0x000000171f4e7231 */ /* 0x000fe40000000c1c */
[C---:B------:R-:W-:Y:S02]  /*9990*/  HFMA2 R77, R27.reuse.H1_H1, R20, R25 ;  /* 0x000000141b4d7231 */ /* 0x040fe40000000c19 */
[----:B------:R-:W-:-:S02]  /*99a0*/  HFMA2 R10, R27.H1_H1, R21, R53 ;  /* 0x000000151b0a7231 */ /* 0x000fc40000000c35 */
[C---:B------:R-:W-:Y:S02]  /*99b0*/  HFMA2 R37, R27.reuse.H1_H1, R22, R37 ;  /* 0x000000161b257231 */ /* 0x040fe40000000c25 */
[----:B------:R-:W-:Y:S02]  /*99c0*/  HFMA2 R36, R27.H1_H1, R23, R24 ;  /* 0x000000171b247231 */ /* 0x000fe40000000c18 */
[-C--:B------:R-:W-:Y:S02]  /*99d0*/  HFMA2 R9, R15.H1_H1, R20.reuse, R30 ;  /* 0x000000140f097231 */ /* 0x080fe40000000c1e */
[----:B------:R-:W-:Y:S02]  /*99e0*/  HFMA2 R73, R39.H1_H1, R20, R40 ;  /* 0x0000001427497231 */ /* 0x000fe40000000c28 */
[-C--:B------:R-:W-:Y:S02]  /*99f0*/  HFMA2 R8, R15.H1_H1, R21.reuse, R8 ;  /* 0x000000150f087231 */ /* 0x080fe40000000c08 */
[----:B------:R-:W-:-:S02]  /*9a00*/  HFMA2 R72, R39.H1_H1, R21, R52 ;  /* 0x0000001527487231 */ /* 0x000fc40000000c34 */
[-C--:B------:R-:W-:Y:S02]  /*9a10*/  HFMA2 R11, R15.H1_H1, R22.reuse, R29 ;  /* 0x000000160f0b7231 */ /* 0x080fe40000000c1d */
[----:B------:R-:W-:Y:S02]  /*9a20*/  HFMA2 R75, R39.H1_H1, R22, R75 ;  /* 0x00000016274b7231 */ /* 0x000fe40000000c4b */
[-C--:B------:R-:W-:Y:S02]  /*9a30*/  HFMA2 R38, R15.H1_H1, R23.reuse, R38 ;  /* 0x000000170f267231 */ /* 0x080fe40000000c26 */
[----:B------:R-:W-:Y:S01]  /*9a40*/  HFMA2 R74, R39.H1_H1, R23, R74 ;  /* 0x00000017274a7231 */ /* 0x000fe20000000c4a */
[----:B------:R-:W-:Y:S06]  /*9a50*/  BRA.U UP0, `(.L_x_8) ;  /* 0x0000000500d07547 */ /* 0x000fec000b800000 */
[----:B------:R-:W-:Y:S01]  /*9a60*/  USHF.L.U32 UR9, UR9, 0x6, URZ ;  /* 0x0000000609097899 */ /* 0x000fe200080006ff */
[----:B------:R-:W-:Y:S01]  /*9a70*/  SHF.L.U32 R15, R0, 0x3, RZ ;  /* 0x00000003000f7819 */ /* 0x000fe200000006ff */
[----:B------:R-:W1:Y:S01]  /*9a80*/  S2R R26, SR_CTAID.X ;  /* 0x00000000001a7919 */ /* 0x000e620000002500 */
[----:B------:R-:W-:Y:S01]  /*9a90*/  SHF.R.U32.HI R31, RZ, 0x3, R0 ;  /* 0x00000003ff1f7819 */ /* 0x000fe20000011600 */
[----:B------:R-:W-:Y:S01]  /*9aa0*/  BSSY.RECONVERGENT B0, `(.L_x_9) ;  /* 0x000006e000007945 */ /* 0x000fe20003800200 */
[----:B------:R-:W-:Y:S02]  /*9ab0*/  LOP3.LUT R19, R15, 0x78, RZ, 0xc0, !PT ;  /* 0x000000780f137812 */ /* 0x000fe400078ec0ff */
[----:B------:R-:W-:Y:S02]  /*9ac0*/  MOV R2, UR9 ;  /* 0x0000000900027c02 */ /* 0x000fe40008000f00 */
[----:B------:R-:W-:Y:S02]  /*9ad0*/  IADD3 R32, PT, PT, R71, UR9, RZ ;  /* 0x0000000947207c10 */ /* 0x000fe4000fffe0ff */
[----:B------:R-:W-:-:S02]  /*9ae0*/  LOP3.LUT R29, R2, 0x38, R15, 0xf8, !PT ;  /* 0x00000038021d7812 */ /* 0x000fc400078ef80f */
[----:B------:R-:W-:Y:S02]  /*9af0*/  MOV R2, UR10 ;  /* 0x0000000a00027c02 */ /* 0x000fe40008000f00 */
[----:B------:R-:W-:Y:S02]  /*9b00*/  ISETP.GE.AND P1, PT, R29, UR16, PT ;  /* 0x000000101d007c0c */ /* 0x000fe4000bf26270 */
[----:B------:R-:W-:Y:S01]  /*9b10*/  IADD3 R28, PT, PT, R32, 0x20, RZ ;  /* 0x00000020201c7810 */ /* 0x000fe20007ffe0ff */
[----:B------:R-:W-:Y:S01]  /*9b20*/  IMAD R2, R2, 0x4800, R61 ;  /* 0x0000480002027824 */ /* 0x000fe200078e023d */
[----:B------:R-:W-:Y:S02]  /*9b30*/  ISETP.GE.OR P5, PT, R57, UR17, P1 ;  /* 0x0000001139007c0c */ /* 0x000fe40008fa6670 */
[----:B------:R-:W-:Y:S01]  /*9b40*/  ISETP.GE.OR P2, PT, R59, UR17, P1 ;  /* 0x000000113b007c0c */ /* 0x000fe20008f46670 */
[----:B------:R-:W-:Y:S01]  /*9b50*/  IMAD R31, R31, 0x90, R2 ;  /* 0x000000901f1f7824 */ /* 0x000fe200078e0202 */
[----:B------:R-:W-:-:S02]  /*9b60*/  ISETP.GE.OR P3, PT, R63, UR17, P1 ;  /* 0x000000113f007c0c */ /* 0x000fc40008f66670 */
[----:B------:R-:W-:Y:S02]  /*9b70*/  ISETP.GE.OR P1, PT, R67, UR17, P1 ;  /* 0x0000001143007c0c */ /* 0x000fe40008f26670 */
[----:B------:R-:W-:-:S05]  /*9b80*/  MOV R35, UR10 ;  /* 0x0000000a00237c02 */ /* 0x000fca0008000f00 */
[----:B------:R-:W2:Y:S01]  /*9b90*/  @!P5 LDC.64 R22, c[0x0][0x380] ;  /* 0x0000e000ff16db82 */ /* 0x000ea20000000a00 */
[-C--:B------:R-:W-:Y:S02]  /*9ba0*/  @!P5 IADD3 R3, P0, PT, R58, R29.reuse, RZ ;  /* 0x0000001d3a03d210 */ /* 0x080fe40007f1e0ff */
[----:B------:R-:W-:Y:S02]  /*9bb0*/  @!P2 IADD3 R15, P4, PT, R62, R29, RZ ;  /* 0x0000001d3e0fa210 */ /* 0x000fe40007f9e0ff */
[----:B------:R-:W-:Y:S02]  /*9bc0*/  @!P5 IADD3.X R2, PT, PT, RZ, R60, RZ, P0, !PT ;  /* 0x0000003cff02d210 */ /* 0x000fe400007fe4ff */
[----:B-1----:R-:W-:Y:S01]  /*9bd0*/  LEA R40, R26, R19, 0x7 ;  /* 0x000000131a287211 */ /* 0x002fe200078e38ff */
[----:B------:R-:W1:Y:S01]  /*9be0*/  @!P2 LDC.64 R20, c[0x0][0x380] ;  /* 0x0000e000ff14ab82 */ /* 0x000e620000000a00 */
[----:B------:R-:W-:Y:S02]  /*9bf0*/  @!P2 IADD3.X R26, PT, PT, RZ, R64, RZ, P4, !PT ;  /* 0x00000040ff1aa210 */ /* 0x000fe400027fe4ff */
[----:B------:R-:W-:-:S05]  /*9c00*/  IADD3 R19, PT, PT, R32, 0x10, RZ ;  /* 0x0000001020137810 */ /* 0x000fca0007ffe0ff */
[----:B------:R-:W3:Y:S01]  /*9c10*/  @!P3 LDC.64 R24, c[0x0][0x380] ;  /* 0x0000e000ff18bb82 */ /* 0x000ee20000000a00 */
[----:B--2---:R-:W-:-:S04]  /*9c20*/  @!P5 LEA R22, P0, R3, R22, 0x1 ;  /* 0x000000160316d211 */ /* 0x004fc800078008ff */
[----:B------:R-:W-:-:S03]  /*9c30*/  @!P5 LEA.HI.X R23, R3, R23, R2, 0x1, P0 ;  /* 0x000000170317d211 */ /* 0x000fc600000f0c02 */
[----:B------:R-:W2:Y:S01]  /*9c40*/  @!P1 LDC.64 R2, c[0x0][0x380] ;  /* 0x0000e000ff029b82 */ /* 0x000ea20000000a00 */
[----:B------:R-:W-:Y:S02]  /*9c50*/  ISETP.GE.AND P0, PT, R40, UR18, PT ;  /* 0x0000001228007c0c */ /* 0x000fe4000bf06270 */
[C---:B-1----:R-:W-:Y:S01]  /*9c60*/  @!P2 LEA R20, P4, R15.reuse, R20, 0x1 ;  /* 0x000000140f14a211 */ /* 0x042fe200078808ff */
[----:B------:R-:W-:Y:S01]  /*9c70*/  @!PT LDS RZ, [RZ] ;  /* 0x00000000fffff984 */ /* 0x000fe20000000800 */
[----:B------:R-:W-:Y:S01]  /*9c80*/  @!PT LDS RZ, [RZ] ;  /* 0x00000000fffff984 */ /* 0x000fe20000000800 */
[----:B------:R-:W-:Y:S01]  /*9c90*/  @!PT LDS RZ, [RZ] ;  /* 0x00000000fffff984 */ /* 0x000fe20000000800 */
[----:B------:R1:W-:Y:S03]  /*9ca0*/  @!P5 LDGSTS.E.128 [R31], desc[UR12][R22.64] ;  /* 0x00000000161fdfae */ /* 0x0003e6000b9a180c */
[----:B------:R-:W-:Y:S01]  /*9cb0*/  @!P2 LEA.HI.X R21, R15, R21, R26, 0x1, P4 ;  /* 0x000000150f15a211 */ /* 0x000fe200020f0c1a */
[----:B------:R4:W-:Y:S01]  /*9cc0*/  @P5 STS.128 [R31], RZ ;  /* 0x000000ff1f005388 */ /* 0x0009e20000000c00 */
[C---:B------:R-:W-:Y:S01]  /*9cd0*/  ISETP.GE.OR P4, PT, R19.reuse, UR16, P0 ;  /* 0x0000001013007c0c */ /* 0x040fe20008786670 */
[----:B------:R-:W-:Y:S01]  /*9ce0*/  IMAD R19, R19, UR19, RZ ;  /* 0x0000001313137c24 */ /* 0x000fe2000f8e02ff */
[----:B------:R-:W-:Y:S01]  /*9cf0*/  @!P3 IADD3 R15, P6, PT, R65, R29, RZ ;  /* 0x0000001d410fb210 */ /* 0x000fe20007fde0ff */
[----:B------:R-:W-:Y:S01]  /*9d00*/  @!PT LDS RZ, [RZ] ;  /* 0x00000000fffff984 */ /* 0x000fe20000000800 */
[----:B------:R-:W-:Y:S01]  /*9d10*/  @!PT LDS RZ, [RZ] ;  /* 0x00000000fffff984 */ /* 0x000fe20000000800 */
[----:B------:R-:W-:Y:S01]  /*9d20*/  @!PT LDS RZ, [RZ] ;  /* 0x00000000fffff984 */ /* 0x000fe20000000800 */
[----:B------:R5:W-:Y:S03]  /*9d30*/  @!P2 LDGSTS.E.128 [R31+0x1200], desc[UR12][R20.64] ;  /* 0x01200000141fafae */ /* 0x000be6000b9a180c */
[----:B------:R-:W-:Y:S01]  /*9d40*/  @!P3 IADD3.X R26, PT, PT, RZ, R66, RZ, P6, !PT ;  /* 0x00000042ff1ab210 */ /* 0x000fe200037fe4ff */
[----:B------:R4:W-:Y:S01]  /*9d50*/  @P2 STS.128 [R31+0x1200], RZ ;  /* 0x001200ff1f002388 */ /* 0x0009e20000000c00 */
[----:B------:R-:W-:-:S02]  /*9d60*/  ISETP.GE.OR P6, PT, R32, UR16, P0 ;  /* 0x0000001020007c0c */ /* 0x000fc400087c6670 */
[C---:B---3--:R-:W-:Y:S02]  /*9d70*/  @!P3 LEA R24, P5, R15.reuse, R24, 0x1 ;  /* 0x000000180f18b211 */ /* 0x048fe400078a08ff */
[----:B------:R-:W-:Y:S02]  /*9d80*/  ISETP.GE.OR P2, PT, R28, UR16, P0 ;  /* 0x000000101c007c0c */ /* 0x000fe40008746670 */
[----:B------:R-:W-:Y:S02]  /*9d90*/  @!P3 LEA.HI.X R25, R15, R25, R26, 0x1, P5 ;  /* 0x000000190f19b211 */ /* 0x000fe400028f0c1a */
[----:B------:R-:W3:Y:S01]  /*9da0*/  @!P4 LDC.64 R26, c[0x0][0x388] ;  /* 0x0000e200ff1acb82 */ /* 0x000ee20000000a00 */
[----:B------:R-:W-:Y:S02]  /*9db0*/  IADD3 R29, P5, PT, R68, R29, RZ ;  /* 0x0000001d441d7210 */ /* 0x000fe40007fbe0ff */
[----:B------:R-:W-:Y:S01]  /*9dc0*/  @!PT LDS RZ, [RZ] ;  /* 0x00000000fffff984 */ /* 0x000fe20000000800 */
[----:B------:R-:W-:Y:S01]  /*9dd0*/  @!PT LDS RZ, [RZ] ;  /* 0x00000000fffff984 */ /* 0x000fe20000000800 */
[----:B------:R-:W-:Y:S01]  /*9de0*/  @!PT LDS RZ, [RZ] ;  /* 0x00000000fffff984 */ /* 0x000fe20000000800 */
[----:B------:R-:W-:Y:S02]  /*9df0*/  @!P3 LDGSTS.E.128 [R31+0x2400], desc[UR12][R24.64] ;  /* 0x02400000181fbfae */ /* 0x000fe4000b9a180c */
[----:B-1----:R-:W-:Y:S01]  /*9e00*/  IADD3.X R22, PT, PT, RZ, R69, RZ, P5, !PT ;  /* 0x00000045ff167210 */ /* 0x002fe20002ffe4ff */
[----:B------:R-:W-:Y:S01]  /*9e10*/  @!P6 IMAD R15, R32, UR19, RZ ;  /* 0x00000013200fec24 */ /* 0x000fe2000f8e02ff */
[C---:B--2---:R-:W-:Y:S01]  /*9e20*/  @!P1 LEA R2, P5, R29.reuse, R2, 0x1 ;  /* 0x000000021d029211 */ /* 0x044fe200078a08ff */
[----:B-----5:R-:W1:Y:S01]  /*9e30*/  @!P6 LDC.64 R20, c[0x0][0x388] ;  /* 0x0000e200ff14eb82 */ /* 0x020e620000000a00 */
[----:B------:R4:W-:Y:S02]  /*9e40*/  @P3 STS.128 [R31+0x2400], RZ ;  /* 0x002400ff1f003388 */ /* 0x0009e40000000c00 */
[----:B------:R-:W-:-:S02]  /*9e50*/  @!P1 LEA.HI.X R3, R29, R3, R22, 0x1, P5 ;  /* 0x000000031d039211 */ /* 0x000fc400028f0c16 */
[----:B------:R-:W-:-:S03]  /*9e60*/  @!P6 IADD3 R29, P5, PT, R40, R15, RZ ;  /* 0x0000000f281de210 */ /* 0x000fc60007fbe0ff */
[----:B------:R-:W2:Y:S01]  /*9e70*/  @!P2 LDC.64 R22, c[0x0][0x388] ;  /* 0x0000e200ff16ab82 */ /* 0x000ea20000000a00 */
[----:B------:R-:W-:Y:S01]  /*9e80*/  @!P6 LEA.HI.X.SX32 R30, R15, RZ, 0x1, P5 ;  /* 0x000000ff0f1ee211 */ /* 0x000fe200028f0eff */
[----:B------:R-:W-:Y:S01]  /*9e90*/  IMAD R15, R28, UR19, RZ ;  /* 0x000000131c0f7c24 */ /* 0x000fe2000f8e02ff */
[----:B------:R-:W-:Y:S01]  /*9ea0*/  IADD3 R33, P5, PT, R40, R19, RZ ;  /* 0x0000001328217210 */ /* 0x000fe20007fbe0ff */
[----:B------:R-:W-:Y:S01]  /*9eb0*/  @!PT LDS RZ, [RZ] ;  /* 0x00000000fffff984 */ /* 0x000fe20000000800 */
[----:B------:R-:W-:Y:S01]  /*9ec0*/  @!PT LDS RZ, [RZ] ;  /* 0x00000000fffff984 */ /* 0x000fe20000000800 */
[----:B------:R-:W-:Y:S01]  /*9ed0*/  @!PT LDS RZ, [RZ] ;  /* 0x00000000fffff984 */ /* 0x000fe20000000800 */
[----:B------:R5:W-:Y:S03]  /*9ee0*/  @!P1 LDGSTS.E.128 [R31+0x3600], desc[UR12][R2.64] ;  /* 0x03600000021f9fae */ /* 0x000be6000b9a180c */
[----:B------:R-:W-:Y:S01]  /*9ef0*/  LEA.HI.X.SX32 R28, R19, RZ, 0x1, P5 ;  /* 0x000000ff131c7211 */ /* 0x000fe200028f0eff */
[----:B------:R4:W-:Y:S01]  /*9f00*/  @P1 STS.128 [R31+0x3600], RZ ;  /* 0x003600ff1f001388 */ /* 0x0009e20000000c00 */
[----:B---3--:R-:W-:-:S04]  /*9f10*/  @!P4 LEA R26, P5, R33, R26, 0x1 ;  /* 0x0000001a211ac211 */ /* 0x008fc800078a08ff */
[----:B------:R-:W-:Y:S01]  /*9f20*/  @!P4 LEA.HI.X R27, R33, R27, R28, 0x1, P5 ;  /* 0x0000001b211bc211 */ /* 0x000fe200028f0c1c */
[----:B------:R-:W-:Y:S01]  /*9f30*/  IMAD R28, R35, 0x4400, R56 ;  /* 0x00004400231c7824 */ /* 0x000fe200078e0238 */
[----:B------:R-:W-:Y:S02]  /*9f40*/  IADD3 R19, P5, PT, R40, R15, RZ ;  /* 0x0000000f28137210 */ /* 0x000fe40007fbe0ff */
[----:B-1----:R-:W-:Y:S02]  /*9f50*/  @!P6 LEA R20, P3, R29, R20, 0x1 ;  /* 0x000000141d14e211 */ /* 0x002fe400078608ff */
[----:B------:R-:W-:Y:S01]  /*9f60*/  LEA.HI.X.SX32 R34, R15, RZ, 0x1, P5 ;  /* 0x000000ff0f227211 */ /* 0x000fe200028f0eff */
[----:B------:R-:W-:Y:S01]  /*9f70*/  IMAD R15, R71, 0x110, R28 ;  /* 0x00000110470f7824 */ /* 0x000fe200078e021c */
[----:B------:R-:W-:Y:S02]  /*9f80*/  @!P6 LEA.HI.X R21, R29, R21, R30, 0x1, P3 ;  /* 0x000000151d15e211 */ /* 0x000fe400018f0c1e */
[----:B-----5:R-:W-:-:S02]  /*9f90*/  IADD3 R2, PT, PT, R32, 0x30, RZ ;  /* 0x0000003020027810 */ /* 0x020fc40007ffe0ff */
[C---:B--2---:R-:W-:Y:S01]  /*9fa0*/  @!P2 LEA R22, P5, R19.reuse, R22, 0x1 ;  /* 0x000000161316a211 */ /* 0x044fe200078a08ff */
[----:B------:R-:W-:Y:S01]  /*9fb0*/  @!PT LDS RZ, [RZ] ;  /* 0x00000000fffff984 */ /* 0x000fe20000000800 */
[----:B------:R-:W-:Y:S01]  /*9fc0*/  @!PT LDS RZ, [RZ] ;  /* 0x00000000fffff984 */ /* 0x000fe20000000800 */
[----:B------:R-:W-:Y:S01]  /*9fd0*/  @!PT LDS RZ, [RZ] ;  /* 0x00000000fffff984 */ /* 0x000fe20000000800 */
[----:B------:R4:W-:Y:S01]  /*9fe0*/  @!P6 LDGSTS.E.128 [R15], desc[UR12][R20.64] ;  /* 0x00000000140fefae */ /* 0x0009e2000b9a180c */
[C---:B------:R-:W-:Y:S01]  /*9ff0*/  ISETP.GE.OR P0, PT, R2.reuse, UR16, P0 ;  /* 0x0000001002007c0c */ /* 0x040fe20008706670 */
[----:B------:R-:W-:Y:S01]  /*a000*/  IMAD R3, R2, UR19, RZ ;  /* 0x0000001302037c24 */ /* 0x000fe2000f8e02ff */
[----:B------:R-:W-:Y:S01]  /*a010*/  @!P2 LEA.HI.X R23, R19, R23, R34, 0x1, P5 ;  /* 0x000000171317a211 */ /* 0x000fe200028f0c22 */
[----:B------:R4:W-:Y:S03]  /*a020*/  @P6 STS.128 [R15], RZ ;  /* 0x000000ff0f006388 */ /* 0x0009e60000000c00 */
[----:B------:R-:W-:Y:S01]  /*a030*/  IADD3 R19, P1, PT, R40, R3, RZ ;  /* 0x0000000328137210 */ /* 0x000fe20007f3e0ff */
[----:B------:R-:W-:Y:S01]  /*a040*/  @!PT LDS RZ, [RZ] ;  /* 0x00000000fffff984 */ /* 0x000fe20000000800 */
[----:B------:R-:W-:Y:S01]  /*a050*/  @!PT LDS RZ, [RZ] ;  /* 0x00000000fffff984 */ /* 0x000fe20000000800 */
[----:B------:R-:W-:Y:S01]  /*a060*/  @!PT LDS RZ, [RZ] ;  /* 0x00000000fffff984 */ /* 0x000fe20000000800 */
[----:B------:R4:W-:Y:S03]  /*a070*/  @!P4 LDGSTS.E.128 [R15+0x1100], desc[UR12][R26.64] ;  /* 0x011000001a0fcfae */ /* 0x0009e6000b9a180c */
[----:B------:R-:W-:Y:S01]  /*a080*/  LEA.HI.X.SX32 R24, R3, RZ, 0x1, P1 ;  /* 0x000000ff03187211 */ /* 0x000fe200008f0eff */
[----:B------:R4:W-:Y:S04]  /*a090*/  @P4 STS.128 [R15+0x1100], RZ ;  /* 0x001100ff0f004388 */ /* 0x0009e80000000c00 */
[----:B------:R-:W-:Y:S01]  /*a0a0*/  @!PT LDS RZ, [RZ] ;  /* 0x00000000fffff984 */ /* 0x000fe20000000800 */
[----:B------:R-:W-:Y:S01]  /*a0b0*/  @!PT LDS RZ, [RZ] ;  /* 0x00000000fffff984 */ /* 0x000fe20000000800 */
[----:B------:R-:W-:Y:S01]  /*a0c0*/  @!PT LDS RZ, [RZ] ;  /* 0x00000000fffff984 */ /* 0x000fe20000000800 */
[----:B------:R4:W-:Y:S04]  /*a0d0*/  @!P2 LDGSTS.E.128 [R15+0x2200], desc[UR12][R22.64] ;  /* 0x02200000160fafae */ /* 0x0009e8000b9a180c */
[----:B------:R4:W-:Y:S01]  /*a0e0*/  @P2 STS.128 [R15+0x2200], RZ ;  /* 0x002200ff0f002388 */ /* 0x0009e20000000c00 */
[----:B------:R-:W-:Y:S05]  /*a0f0*/  @P0 BRA `(.L_x_10) ;  /* 0x00000000001c0947 */ /* 0x000fea0003800000 */
[----:B------:R-:W-:-:S04]  /*a100*/  LEA R2, P0, R19, UR20, 0x1 ;  /* 0x0000001413027c11 */ /* 0x000fc8000f8008ff */
[----:B------:R-:W-:-:S05]  /*a110*/  LEA.HI.X R3, R19, UR21, R24, 0x1, P0 ;  /* 0x0000001513037c11 */ /* 0x000fca00080f0c18 */
[----:B------:R-:W-:Y:S01]  /*a120*/  @!PT LDS RZ, [RZ] ;  /* 0x00000000fffff984 */ /* 0x000fe20000000800 */
[----:B------:R-:W-:Y:S01]  /*a130*/  @!PT LDS RZ, [RZ] ;  /* 0x00000000fffff984 */ /* 0x000fe20000000800 */
[----:B------:R-:W-:Y:S01]  /*a140*/  @!PT LDS RZ, [RZ] ;  /* 0x00000000fffff984 */ /* 0x000fe20000000800 */
[----:B------:R2:W-:Y:S01]  /*a150*/  LDGSTS.E.128 [R15+0x3300], desc[UR12][R2.64] ;  /* 0x03300000020f7fae */ /* 0x0005e2000b9a180c */
[----:B------:R-:W-:Y:S05]  /*a160*/  BRA `(.L_x_11) ;  /* 0x0000000000047947 */ /* 0x000fea0003800000 */
.L_x_10:
[----:B------:R1:W-:Y:S02]  /*a170*/  STS.128 [R15+0x3300], RZ ;  /* 0x003300ff0f007388 */ /* 0x0003e40000000c00 */
.L_x_11:
[----:B------:R-:W-:Y:S05]  /*a180*/  BSYNC.RECONVERGENT B0 ;  /* 0x0000000000007941 */ /* 0x000fea0003800200 */
.L_x_9:
[----:B------:R-:W0:Y:S02]  /*a190*/  LDGDEPBAR ;  /* 0x00000000000079af */ /* 0x000e240000000000 */
.L_x_8:
[----:B------:R-:W-:-:S04]  /*a1a0*/  UIADD3 UR4, UPT, UPT, UR4, 0x1, URZ ;  /* 0x0000000104047890 */ /* 0x000fc8000fffe0ff */
[----:B------:R-:W-:-:S09]  /*a1b0*/  UISETP.NE.AND UP0, UPT, UR4, UR14, UPT ;  /* 0x0000000e0400728c */ /* 0x000fd2000bf05270 */
[----:B------:R-:W-:Y:S05]  /*a1c0*/  BRA.U UP0, `(.L_x_12) ;  /* 0xffffff6d00bc7547 */ /* 0x000fea000b83ffff */
.L_x_1:
[----:B--2---:R-:W2:Y:S01]  /*a1d0*/  S2R R2, SR_CTAID.Y ;  /* 0x0000000000027919 */ /* 0x004ea20000002600 */
[----:B------:R-:W3:Y:S01]  /*a1e0*/  LDCU UR6, c[0x0][0x398] ;  /* 0x00007300ff0677ac */ /* 0x000ee20008000800 */
[----:B------:R-:W-:Y:S01]  /*a1f0*/  SHF.R.U32.HI R3, RZ, 0x1, R0 ;  /* 0x00000001ff037819 */ /* 0x000fe20000011600 */
[----:B------:R-:W-:-:S04]  /*a200*/  DEPBAR.LE SB0, 0x0 ;  /* 0x000080000000791a */ /* 0x000fc80000000000 */
[----:B-1--4-:R-:W1:Y:S01]  /*a210*/  S2R R15, SR_CTAID.X ;  /* 0x00000000000f7919 */ /* 0x012e620000002500 */
[----:B------:R-:W-:Y:S01]  /*a220*/  LOP3.LUT R3, R3, 0x78, RZ, 0xc0, !PT ;  /* 0x0000007803037812 */ /* 0x000fe200078ec0ff */
[----:B------:R-:W-:Y:S01]  /*a230*/  BSSY.RECONVERGENT B0, `(.L_x_13) ;  /* 0x0000038000007945 */ /* 0x000fe20003800200 */
[----:B------:R-:W-:-:S04]  /*a240*/  SHF.L.U32 R0, R0, 0x3, RZ ;  /* 0x0000000300007819 */ /* 0x000fc800000006ff */
[----:B------:R-:W-:Y:S02]  /*a250*/  LOP3.LUT R0, R0, 0x78, RZ, 0xc0, !PT ;  /* 0x0000007800007812 */ /* 0x000fe400078ec0ff */
[----:B--2---:R-:W-:Y:S01]  /*a260*/  LEA R2, R2, R3, 0x7 ;  /* 0x0000000302027211 */ /* 0x004fe200078e38ff */
[----:B------:R-:W-:Y:S03]  /*a270*/  BAR.SYNC.DEFER_BLOCKING 0x0 ;  /* 0x0000000000007b1d */ /* 0x000fe60000010000 */
[----:B---3--:R-:W-:Y:S02]  /*a280*/  ISETP.GE.AND P0, PT, R2, UR6, PT ;  /* 0x0000000602007c0c */ /* 0x008fe4000bf06270 */
[----:B-1----:R-:W-:-:S11]  /*a290*/  LEA R0, R15, R0, 0x7 ;  /* 0x000000000f007211 */ /* 0x002fd600078e38ff */
[----:B------:R-:W-:Y:S05]  /*a2a0*/  @P0 BRA `(.L_x_14) ;  /* 0x0000000000c00947 */ /* 0x000fea0003800000 */
[----:B------:R-:W1:Y:S01]  /*a2b0*/  LDC R24, c[0x0][0x39c] ;  /* 0x0000e700ff187b82 */ /* 0x000e620000000800 */
[----:B------:R-:W2:Y:S01]  /*a2c0*/  LDCU UR4, c[0x0][0x3ac] ;  /* 0x00007580ff0477ac */ /* 0x000ea20008000800 */
[----:B------:R-:W-:Y:S01]  /*a2d0*/  BSSY.RECONVERGENT B1, `(.L_x_15) ;  /* 0x000000c000017945 */ /* 0x000fe20003800200 */
[----:B--2---:R-:W-:Y:S01]  /*a2e0*/  IMAD R3, R2, UR4, RZ ;  /* 0x0000000402037c24 */ /* 0x004fe2000f8e02ff */
[----:B-1----:R-:W-:-:S13]  /*a2f0*/  ISETP.GE.AND P0, PT, R0, R24, PT ;  /* 0x000000180000720c */ /* 0x002fda0003f06270 */
[----:B------:R-:W-:Y:S05]  /*a300*/  @P0 BRA `(.L_x_16) ;  /* 0x0000000000200947 */ /* 0x000fea0003800000 */
[----:B------:R-:W1:Y:S01]  /*a310*/  LDC.64 R20, c[0x0][0x390] ;  /* 0x0000e400ff147b82 */ /* 0x000e620000000a00 */
[----:B------:R-:W-:-:S04]  /*a320*/  IADD3 R15, PT, PT, R0, 0x1, RZ ;  /* 0x00000001000f7810 */ /* 0x000fc80007ffe0ff */
[----:B------:R-:W-:Y:S02]  /*a330*/  ISETP.GE.AND P0, PT, R15, R24, PT ;  /* 0x000000180f00720c */ /* 0x000fe40003f06270 */
[----:B------:R-:W-:-:S05]  /*a340*/  IADD3 R15, PT, PT, R0, R3, RZ ;  /* 0x00000003000f7210 */ /* 0x000fca0007ffe0ff */
[----:B-1----:R-:W-:Y:S01]  /*a350*/  IMAD.WIDE R20, R15, 0x2, R20 ;  /* 0x000000020f147825 */ /* 0x002fe200078e0214 */
[----:B------:R-:W-:-:S04]  /*a360*/  PRMT R15, R89, 0x7632, R15 ;  /* 0x00007632590f7816 */ /* 0x000fc8000000000f */
[----:B------:R1:W-:Y:S04]  /*a370*/  STG.E.U16 desc[UR12][R20.64], R89 ;  /* 0x0000005914007986 */ /* 0x0003e8000c10150c */
[----:B------:R1:W-:Y:S02]  /*a380*/  @!P0 STG.E.U16 desc[UR12][R20.64+0x2], R15 ;  /* 0x0000020f14008986 */ /* 0x0003e4000c10150c */
.L_x_16:
[----:B------:R-:W-:Y:S05]  /*a390*/  BSYNC.RECONVERGENT B1 ;  /* 0x0000000000017941 */ /* 0x000fea0003800200 */
.L_x_15:
[----:B------:R-:W2:Y:S01]  /*a3a0*/  LDCU.64 UR4, c[0x0][0x390] ;  /* 0x00007200ff0477ac */ /* 0x000ea20008000a00 */
[C---:B-1----:R-:W-:Y:S01]  /*a3b0*/  IADD3 R15, PT, PT, R0.reuse, 0x2, RZ ;  /* 0x00000002000f7810 */ /* 0x042fe20007ffe0ff */
[----:B------:R-:W-:Y:S01]  /*a3c0*/  BSSY.RECONVERGENT B1, `(.L_x_17) ;  /* 0x0000010000017945 */ /* 0x000fe20003800200 */
[C---:B------:R-:W-:Y:S02]  /*a3d0*/  IADD3 R21, P1, PT, R0.reuse, R3, RZ ;  /* 0x0000000300157210 */ /* 0x040fe40007f3e0ff */
[----:B------:R-:W-:Y:S02]  /*a3e0*/  ISETP.GE.AND P0, PT, R15, R24, PT ;  /* 0x000000180f00720c */ /* 0x000fe40003f06270 */
[----:B------:R-:W-:Y:S02]  /*a3f0*/  LEA.HI.X.SX32 R22, R3, RZ, 0x1, P1 ;  /* 0x000000ff03167211 */ /* 0x000fe400008f0eff */
[C---:B------:R-:W-:Y:S02]  /*a400*/  IADD3 R15, PT, PT, R0.reuse, 0x4, RZ ;  /* 0x00000004000f7810 */ /* 0x040fe40007ffe0ff */
[----:B------:R-:W-:-:S02]  /*a410*/  IADD3 R19, PT, PT, R0, 0x6, RZ ;  /* 0x0000000600137810 */ /* 0x000fc40007ffe0ff */
[-C--:B------:R-:W-:Y:S02]  /*a420*/  ISETP.GE.AND P1, PT, R15, R24.reuse, PT ;  /* 0x000000180f00720c */ /* 0x080fe40003f26270 */
[----:B------:R-:W-:Y:S02]  /*a430*/  ISETP.GE.AND P2, PT, R19, R24, PT ;  /* 0x000000181300720c */ /* 0x000fe40003f46270 */
[----:B--2---:R-:W-:-:S04]  /*a440*/  LEA R20, P3, R21, UR4, 0x1 ;  /* 0x0000000415147c11 */ /* 0x004fc8000f8608ff */
[----:B------:R-:W-:Y:S01]  /*a450*/  LEA.HI.X R21, R21, UR5, R22, 0x1, P3 ;  /* 0x0000000515157c11 */ /* 0x000fe200098f0c16 */
[----:B------:R-:W-:Y:S08]  /*a460*/  @P0 BRA `(.L_x_18) ;  /* 0x0000000000140947 */ /* 0x000ff00003800000 */
[----:B------:R-:W-:Y:S01]  /*a470*/  IADD3 R3, PT, PT, R0, 0x3, RZ ;  /* 0x0000000300037810 */ /* 0x000fe20007ffe0ff */
[----:B------:R1:W-:Y:S03]  /*a480*/  STG.E.U16 desc[UR12][R20.64+0x4], R18 ;  /* 0x0000041214007986 */ /* 0x0003e6000c10150c */
[----:B------:R-:W-:Y:S02]  /*a490*/  ISETP.GE.AND P0, PT, R3, R24, PT ;  /* 0x000000180300720c */ /* 0x000fe40003f06270 */
[----:B------:R-:W-:-:S11]  /*a4a0*/  PRMT R3, R18, 0x7632, R3 ;  /* 0x0000763212037816 */ /* 0x000fd60000000003 */
[----:B------:R1:W-:Y:S02]  /*a4b0*/  @!P0 STG.E.U16 desc[UR12][R20.64+0x6], R3 ;  /* 0x0000060314008986 */ /* 0x0003e4000c10150c */
.L_x_18:
[----:B------:R-:W-:Y:S05]  /*a4c0*/  BSYNC.RECONVERGENT B1 ;  /* 0x0000000000017941 */ /* 0x000fea0003800200 */
.L_x_17:
[----:B------:R-:W-:Y:S04]  /*a4d0*/  BSSY.RECONVERGENT B1, `(.L_x_19) ;  /* 0x0000007000017945 */ /* 0x000fe80003800200 */
[----:B------:R-:W-:Y:S05]  /*a4e0*/  @P1 BRA `(.L_x_20) ;  /* 0x0000000000141947 */ /* 0x000fea0003800000 */
[----:B-1----:R-:W-:Y:S01]  /*a4f0*/  IADD3 R3, PT, PT, R0, 0x5, RZ ;  /* 0x0000000500037810 */ /* 0x002fe20007ffe0ff */
[----:B------:R2:W-:Y:S03]  /*a500*/  STG.E.U16 desc[UR12][R20.64+0x8], R17 ;  /* 0x0000081114007986 */ /* 0x0005e6000c10150c */
[----:B------:R-:W-:Y:S02]  /*a510*/  ISETP.GE.AND P0, PT, R3, R24, PT ;  /* 0x000000180300720c */ /* 0x000fe40003f06270 */
[----:B------:R-:W-:-:S11]  /*a520*/  PRMT R3, R17, 0x7632, R3 ;  /* 0x0000763211037816 */ /* 0x000fd60000000003 */
[----:B------:R2:W-:Y:S02]  /*a530*/  @!P0 STG.E.U16 desc[UR12][R20.64+0xa], R3 ;  /* 0x00000a0314008986 */ /* 0x0005e4000c10150c */
.L_x_20:
[----:B------:R-:W-:Y:S05]  /*a540*/  BSYNC.RECONVERGENT B1 ;  /* 0x0000000000017941 */ /* 0x000fea0003800200 */
.L_x_19:
[----:B------:R-:W-:Y:S05]  /*a550*/  @P2 BRA `(.L_x_14) ;  /* 0x0000000000142947 */ /* 0x000fea0003800000 */
[----:B-12---:R-:W-:Y:S01]  /*a560*/  IADD3 R3, PT, PT, R0, 0x7, RZ ;  /* 0x0000000700037810 */ /* 0x006fe20007ffe0ff */
[----:B------:R3:W-:Y:S03]  /*a570*/  STG.E.U16 desc[UR12][R20.64+0xc], R16 ;  /* 0x00000c1014007986 */ /* 0x0007e6000c10150c */
[----:B------:R-:W-:Y:S02]  /*a580*/  ISETP.GE.AND P0, PT, R3, R24, PT ;  /* 0x000000180300720c */ /* 0x000fe40003f06270 */
[----:B------:R-:W-:-:S11]  /*a590*/  PRMT R3, R16, 0x7632, R3 ;  /* 0x0000763210037816 */ /* 0x000fd60000000003 */
[----:B------:R3:W-:Y:S02]  /*a5a0*/  @!P0 STG.E.U16 desc[UR12][R20.64+0xe], R3 ;  /* 0x00000e0314008986 */ /* 0x0007e4000c10150c */
.L_x_14:
[----:B------:R-:W-:Y:S05]  /*a5b0*/  BSYNC.RECONVERGENT B0 ;  /* 0x0000000000007941 */ /* 0x000fea0003800200 */
.L_x_13:
[----:B-123--:R-:W-:Y:S01]  /*a5c0*/  IADD3 R3, PT, PT, R2, 0x1, RZ ;  /* 0x0000000102037810 */ /* 0x00efe20007ffe0ff */
[----:B------:R-:W-:Y:S03]  /*a5d0*/  BSSY.RECONVERGENT B0, `(.L_x_21) ;  /* 0x0000033000007945 */ /* 0x000fe60003800200 */
[----:B------:R-:W-:-:S13]  /*a5e0*/  ISETP.GE.AND P0, PT, R3, UR6, PT ;  /* 0x0000000603007c0c */ /* 0x000fda000bf06270 */
        /* <DEDUP_REMOVED lines=8> */
[C---:B------:R-:W-:Y:S02]  /*a670*/  IADD3 R18, PT, PT, R0.reuse, 0x1, RZ ;  /* 0x0000000100127810 */ /* 0x040fe40007ffe0ff */
[----:B------:R-:W-:Y:S02]  /*a680*/  IADD3 R15, PT, PT, R0, R3, RZ ;  /* 0x00000003000f7210 */ /* 0x000fe40007ffe0ff */
[----:B------:R-:W-:-:S03]  /*a690*/  ISETP.GE.AND P0, PT, R18, R19, PT ;  /* 0x000000131200720c */ /* 0x000fc60003f06270 */
[----:B-1----:R-:W-:Y:S01]  /*a6a0*/  IMAD.WIDE R16, R15, 0x2, R16 ;  /* 0x000000020f107825 */ /* 0x002fe200078e0210 */
[----:B------:R-:W-:-:S04]  /*a6b0*/  PRMT R15, R85, 0x7632, R15 ;  /* 0x00007632550f7816 */ /* 0x000fc8000000000f */
[----:B------:R1:W-:Y:S05]  /*a6c0*/  STG.E.U16 desc[UR12][R16.64], R85 ;  /* 0x0000005510007986 */ /* 0x0003ea000c10150c */
[----:B------:R1:W-:Y:S02]  /*a6d0*/  @!P0 STG.E.U16 desc[UR12][R16.64+0x2], R15 ;  /* 0x0000020f10008986 */ /* 0x0003e4000c10150c */
.L_x_24:
[----:B------:R-:W-:Y:S05]  /*a6e0*/  BSYNC.RECONVERGENT B1 ;  /* 0x0000000000017941 */ /* 0x000fea0003800200 */
.L_x_23:
[----:B------:R-:W2:Y:S01]  /*a6f0*/  LDCU.64 UR4, c[0x0][0x390] ;  /* 0x00007200ff0477ac */ /* 0x000ea20008000a00 */
[C---:B-1----:R-:W-:Y:S01]  /*a700*/  IADD3 R16, PT, PT, R0.reuse, 0x2, RZ ;  /* 0x0000000200107810 */ /* 0x042fe20007ffe0ff */
[----:B------:R-:W-:Y:S01]  /*a710*/  BSSY.RECONVERGENT B1, `(.L_x_25) ;  /* 0x0000010000017945 */ /* 0x000fe20003800200 */
[----:B------:R-:W-:Y:S02]  /*a720*/  IADD3 R15, P0, PT, R0, R3, RZ ;  /* 0x00000003000f7210 */ /* 0x000fe40007f1e0ff */
        /* <DEDUP_REMOVED lines=10> */
[----:B------:R1:W-:Y:S01]  /*a7d0*/  STG.E.U16 desc[UR12][R16.64+0x4], R80 ;  /* 0x0000045010007986 */ /* 0x0003e2000c10150c */
[----:B------:R-:W-:Y:S02]  /*a7e0*/  PRMT R3, R80, 0x7632, R3 ;  /* 0x0000763250037816 */ /* 0x000fe40000000003 */
[----:B------:R-:W-:-:S13]  /*a7f0*/  ISETP.GE.AND P0, PT, R18, R19, PT ;  /* 0x000000131200720c */ /* 0x000fda0003f06270 */
[----:B------:R1:W-:Y:S02]  /*a800*/  @!P0 STG.E.U16 desc[UR12][R16.64+0x6], R3 ;  /* 0x0000060310008986 */ /* 0x0003e4000c10150c */
.L_x_26:
[----:B------:R-:W-:Y:S05]  /*a810*/  BSYNC.RECONVERGENT B1 ;  /* 0x0000000000017941 */ /* 0x000fea0003800200 */
.L_x_25:
[----:B------:R-:W-:Y:S04]  /*a820*/  BSSY.RECONVERGENT B1, `(.L_x_27) ;  /* 0x0000007000017945 */ /* 0x000fe80003800200 */
[----:B------:R-:W-:Y:S05]  /*a830*/  @P2 BRA `(.L_x_28) ;  /* 0x0000000000142947 */ /* 0x000fea0003800000 */
[----:B------:R-:W-:Y:S01]  /*a840*/  IADD3 R18, PT, PT, R0, 0x5, RZ ;  /* 0x0000000500127810 */ /* 0x000fe20007ffe0ff */
[----:B------:R2:W-:Y:S01]  /*a850*/  STG.E.U16 desc[UR12][R16.64+0x8], R87 ;  /* 0x0000085710007986 */ /* 0x0005e2000c10150c */
[----:B-1----:R-:W-:Y:S02]  /*a860*/  PRMT R3, R87, 0x7632, R3 ;  /* 0x0000763257037816 */ /* 0x002fe40000000003 */
[----:B------:R-:W-:-:S13]  /*a870*/  ISETP.GE.AND P0, PT, R18, R19, PT ;  /* 0x000000131200720c */ /* 0x000fda0003f06270 */
[----:B------:R2:W-:Y:S02]  /*a880*/  @!P0 STG.E.U16 desc[UR12][R16.64+0xa], R3 ;  /* 0x00000a0310008986 */ /* 0x0005e4000c10150c */
.L_x_28:
[----:B------:R-:W-:Y:S05]  /*a890*/  BSYNC.RECONVERGENT B1 ;  /* 0x0000000000017941 */ /* 0x000fea0003800200 */
.L_x_27:
[----:B------:R-:W-:Y:S05]  /*a8a0*/  @P3 BRA `(.L_x_22) ;  /* 0x0000000000143947 */ /* 0x000fea0003800000 */
[----:B------:R-:W-:Y:S01]  /*a8b0*/  IADD3 R18, PT, PT, R0, 0x7, RZ ;  /* 0x0000000700127810 */ /* 0x000fe20007ffe0ff */
[----:B------:R3:W-:Y:S01]  /*a8c0*/  STG.E.U16 desc[UR12][R16.64+0xc], R82 ;  /* 0x00000c5210007986 */ /* 0x0007e2000c10150c */
[----:B-12---:R-:W-:Y:S02]  /*a8d0*/  PRMT R3, R82, 0x7632, R3 ;  /* 0x0000763252037816 */ /* 0x006fe40000000003 */
[----:B------:R-:W-:-:S13]  /*a8e0*/  ISETP.GE.AND P0, PT, R18, R19, PT ;  /* 0x000000131200720c */ /* 0x000fda0003f06270 */
[----:B------:R3:W-:Y:S02]  /*a8f0*/  @!P0 STG.E.U16 desc[UR12][R16.64+0xe], R3 ;  /* 0x00000e0310008986 */ /* 0x0007e4000c10150c */
.L_x_22:
[----:B------:R-:W-:Y:S05]  /*a900*/  BSYNC.RECONVERGENT B0 ;  /* 0x0000000000007941 */ /* 0x000fea0003800200 */
.L_x_21:
        /* <DEDUP_REMOVED lines=18> */
.L_x_32:
[----:B------:R-:W-:Y:S05]  /*aa30*/  BSYNC.RECONVERGENT B1 ;  /* 0x0000000000017941 */ /* 0x000fea0003800200 */
.L_x_31:
        /* <DEDUP_REMOVED lines=18> */
.L_x_34:
[----:B------:R-:W-:Y:S05]  /*ab60*/  BSYNC.RECONVERGENT B1 ;  /* 0x0000000000017941 */ /* 0x000fea0003800200 */
.L_x_33:
[----:B------:R-:W-:Y:S04]  /*ab70*/  BSSY.RECONVERGENT B1, `(.L_x_35) ;  /* 0x0000007000017945 */ /* 0x000fe80003800200 */
[----:B------:R-:W-:Y:S05]  /*ab80*/  @P2 BRA `(.L_x_36) ;  /* 0x0000000000142947 */ /* 0x000fea0003800000 */
[----:B-1----:R-:W-:Y:S01]  /*ab90*/  IADD3 R12, PT, PT, R0, 0x5, RZ ;  /* 0x00000005000c7810 */ /* 0x002fe20007ffe0ff */
[----:B------:R2:W-:Y:S01]  /*aba0*/  STG.E.U16 desc[UR12][R16.64+0x8], R13 ;  /* 0x0000080d10007986 */ /* 0x0005e2000c10150c */
[----:B------:R-:W-:Y:S02]  /*abb0*/  PRMT R3, R13, 0x7632, R3 ;  /* 0x000076320d037816 */ /* 0x000fe40000000003 */
[----:B------:R-:W-:-:S13]  /*abc0*/  ISETP.GE.AND P0, PT, R12, R19, PT ;  /* 0x000000130c00720c */ /* 0x000fda0003f06270 */
[----:B------:R2:W-:Y:S02]  /*abd0*/  @!P0 STG.E.U16 desc[UR12][R16.64+0xa], R3 ;  /* 0x00000a0310008986 */ /* 0x0005e4000c10150c */
.L_x_36:
[----:B------:R-:W-:Y:S05]  /*abe0*/  BSYNC.RECONVERGENT B1 ;  /* 0x0000000000017941 */ /* 0x000fea0003800200 */
.L_x_35:
[----:B------:R-:W-:Y:S05]  /*abf0*/  @P3 BRA `(.L_x_30) ;  /* 0x0000000000143947 */ /* 0x000fea0003800000 */
[----:B-1----:R-:W-:Y:S01]  /*ac00*/  IADD3 R12, PT, PT, R0, 0x7, RZ ;  /* 0x00000007000c7810 */ /* 0x002fe20007ffe0ff */
[----:B------:R3:W-:Y:S01]  /*ac10*/  STG.E.U16 desc[UR12][R16.64+0xc], R14 ;  /* 0x00000c0e10007986 */ /* 0x0007e2000c10150c */
[----:B--2---:R-:W-:Y:S02]  /*ac20*/  PRMT R3, R14, 0x7632, R3 ;  /* 0x000076320e037816 */ /* 0x004fe40000000003 */
[----:B------:R-:W-:-:S13]  /*ac30*/  ISETP.GE.AND P0, PT, R12, R19, PT ;  /* 0x000000130c00720c */ /* 0x000fda0003f06270 */
[----:B------:R3:W-:Y:S02]  /*ac40*/  @!P0 STG.E.U16 desc[UR12][R16.64+0xe], R3 ;  /* 0x00000e0310008986 */ /* 0x0007e4000c10150c */
.L_x_30:
[----:B------:R-:W-:Y:S05]  /*ac50*/  BSYNC.RECONVERGENT B0 ;  /* 0x0000000000007941 */ /* 0x000fea0003800200 */
.L_x_29:
        /* <DEDUP_REMOVED lines=13> */
[----:B------:R-:W-:Y:S02]  /*ad30*/  ISETP.GE.AND P0, PT, R14, R17, PT ;  /* 0x000000110e00720c */ /* 0x000fe40003f06270 */
[----:B------:R-:W-:Y:S01]  /*ad40*/  PRMT R14, R7, 0x7632, R14 ;  /* 0x00007632070e7816 */ /* 0x000fe2000000000e */
[----:B-1----:R-:W-:-:S05]  /*ad50*/  IMAD.WIDE R12, R15, 0x2, R12 ;  /* 0x000000020f0c7825 */ /* 0x002fca00078e020c */
[----:B------:R1:W-:Y:S05]  /*ad60*/  STG.E.U16 desc[UR12][R12.64], R7 ;  /* 0x000000070c007986 */ /* 0x0003ea000c10150c */
[----:B------:R1:W-:Y:S02]  /*ad70*/  @!P0 STG.E.U16 desc[UR12][R12.64+0x2], R14 ;  /* 0x0000020e0c008986 */ /* 0x0003e4000c10150c */
.L_x_40:
[----:B------:R-:W-:Y:S05]  /*ad80*/  BSYNC.RECONVERGENT B1 ;  /* 0x0000000000017941 */ /* 0x000fea0003800200 */
.L_x_39:
        /* <DEDUP_REMOVED lines=18> */
.L_x_42:
[----:B------:R-:W-:Y:S05]  /*aeb0*/  BSYNC.RECONVERGENT B1 ;  /* 0x0000000000017941 */ /* 0x000fea0003800200 */
.L_x_41:
[----:B------:R-:W-:Y:S04]  /*aec0*/  BSSY.RECONVERGENT B1, `(.L_x_43) ;  /* 0x0000007000017945 */ /* 0x000fe80003800200 */
[----:B------:R-:W-:Y:S05]  /*aed0*/  @P2 BRA `(.L_x_44) ;  /* 0x0000000000142947 */ /* 0x000fea0003800000 */
[----:B-1----:R-:W-:Y:S01]  /*aee0*/  IADD3 R6, PT, PT, R0, 0x5, RZ ;  /* 0x0000000500067810 */ /* 0x002fe20007ffe0ff */
[----:B------:R2:W-:Y:S03]  /*aef0*/  STG.E.U16 desc[UR12][R12.64+0x8], R5 ;  /* 0x000008050c007986 */ /* 0x0005e6000c10150c */
[----:B------:R-:W-:Y:S02]  /*af00*/  ISETP.GE.AND P0, PT, R6, R17, PT ;  /* 0x000000110600720c */ /* 0x000fe40003f06270 */
[----:B------:R-:W-:-:S11]  /*af10*/  PRMT R6, R5, 0x7632, R6 ;  /* 0x0000763205067816 */ /* 0x000fd60000000006 */
[----:B------:R2:W-:Y:S02]  /*af20*/  @!P0 STG.E.U16 desc[UR12][R12.64+0xa], R6 ;  /* 0x00000a060c008986 */ /* 0x0005e4000c10150c */
.L_x_44:
[----:B------:R-:W-:Y:S05]  /*af30*/  BSYNC.RECONVERGENT B1 ;  /* 0x0000000000017941 */ /* 0x000fea0003800200 */
.L_x_43:
[----:B------:R-:W-:Y:S05]  /*af40*/  @P3 BRA `(.L_x_38) ;  /* 0x0000000000143947 */ /* 0x000fea0003800000 */
[----:B-12---:R-:W-:Y:S01]  /*af50*/  IADD3 R6, PT, PT, R0, 0x7, RZ ;  /* 0x0000000700067810 */ /* 0x006fe20007ffe0ff */
[----:B------:R3:W-:Y:S03]  /*af60*/  STG.E.U16 desc[UR12][R12.64+0xc], R4 ;  /* 0x00000c040c007986 */ /* 0x0007e6000c10150c */
[----:B------:R-:W-:Y:S02]  /*af70*/  ISETP.GE.AND P0, PT, R6, R17, PT ;  /* 0x000000110600720c */ /* 0x000fe40003f06270 */
[----:B------:R-:W-:-:S11]  /*af80*/  PRMT R6, R4, 0x7632, R6 ;  /* 0x0000763204067816 */ /* 0x000fd60000000006 */
[----:B------:R3:W-:Y:S02]  /*af90*/  @!P0 STG.E.U16 desc[UR12][R12.64+0xe], R6 ;  /* 0x00000e060c008986 */ /* 0x0007e4000c10150c */
.L_x_38:
[----:B------:R-:W-:Y:S05]  /*afa0*/  BSYNC.RECONVERGENT B0 ;  /* 0x0000000000007941 */ /* 0x000fea0003800200 */
.L_x_37:
[----:B-1----:R-:W-:Y:S01]  /*afb0*/  IADD3 R3, PT, PT, R2, 0x4, RZ ;  /* 0x0000000402037810 */ /* 0x002fe20007ffe0ff */
[----:B------:R-:W-:Y:S03]  /*afc0*/  BSSY.RECONVERGENT B0, `(.L_x_45) ;  /* 0x0000033000007945 */ /* 0x000fe60003800200 */
[----:B------:R-:W-:-:S13]  /*afd0*/  ISETP.GE.AND P0, PT, R3, UR6, PT ;  /* 0x0000000603007c0c */ /* 0x000fda000bf06270 */
[----:B------:R-:W-:Y:S05]  /*afe0*/  @P0 BRA `(.L_x_46) ;  /* 0x0000000000c00947 */ /* 0x000fea0003800000 */
[----:B--23--:R-:W1:Y:S01]  /*aff0*/  LDC R13, c[0x0][0x39c] ;  /* 0x0000e700ff0d7b82 */ /* 0x00ce620000000800 */
        /* <DEDUP_REMOVED lines=13> */
.L_x_48:
[----:B------:R-:W-:Y:S05]  /*b0d0*/  BSYNC.RECONVERGENT B1 ;  /* 0x0000000000017941 */ /* 0x000fea0003800200 */
.L_x_47:
        /* <DEDUP_REMOVED lines=18> */
.L_x_50:
[----:B------:R-:W-:Y:S05]  /*b200*/  BSYNC.RECONVERGENT B1 ;  /* 0x0000000000017941 */ /* 0x000fea0003800200 */
.L_x_49:
[----:B------:R-:W-:Y:S04]  /*b210*/  BSSY.RECONVERGENT B1, `(.L_x_51) ;  /* 0x0000007000017945 */ /* 0x000fe80003800200 */
[----:B------:R-:W-:Y:S05]  /*b220*/  @P2 BRA `(.L_x_52) ;  /* 0x0000000000142947 */ /* 0x000fea0003800000 */
[----:B------:R-:W-:Y:S01]  /*b230*/  IADD3 R6, PT, PT, R0, 0x5, RZ ;  /* 0x0000000500067810 */ /* 0x000fe20007ffe0ff */
[----:B------:R2:W-:Y:S01]  /*b240*/  STG.E.U16 desc[UR12][R4.64+0x8], R81 ;  /* 0x0000085104007986 */ /* 0x0005e2000c10150c */
[----:B-1----:R-:W-:Y:S02]  /*b250*/  PRMT R3, R81, 0x7632, R3 ;  /* 0x0000763251037816 */ /* 0x002fe40000000003 */
[----:B------:R-:W-:-:S13]  /*b260*/  ISETP.GE.AND P0, PT, R6, R13, PT ;  /* 0x0000000d0600720c */ /* 0x000fda0003f06270 */
[----:B------:R2:W-:Y:S02]  /*b270*/  @!P0 STG.E.U16 desc[UR12][R4.64+0xa], R3 ;  /* 0x00000a0304008986 */ /* 0x0005e4000c10150c */
.L_x_52:
[----:B------:R-:W-:Y:S05]  /*b280*/  BSYNC.RECONVERGENT B1 ;  /* 0x0000000000017941 */ /* 0x000fea0003800200 */
.L_x_51:
[----:B------:R-:W-:Y:S05]  /*b290*/  @P3 BRA `(.L_x_46) ;  /* 0x0000000000143947 */ /* 0x000fea0003800000 */
[----:B------:R-:W-:Y:S01]  /*b2a0*/  IADD3 R6, PT, PT, R0, 0x7, RZ ;  /* 0x0000000700067810 */ /* 0x000fe20007ffe0ff */
[----:B------:R4:W-:Y:S01]  /*b2b0*/  STG.E.U16 desc[UR12][R4.64+0xc], R78 ;  /* 0x00000c4e04007986 */ /* 0x0009e2000c10150c */
[----:B-12---:R-:W-:Y:S02]  /*b2c0*/  PRMT R3, R78, 0x7632, R3 ;  /* 0x000076324e037816 */ /* 0x006fe40000000003 */
[----:B------:R-:W-:-:S13]  /*b2d0*/  ISETP.GE.AND P0, PT, R6, R13, PT ;  /* 0x0000000d0600720c */ /* 0x000fda0003f06270 */
[----:B------:R4:W-:Y:S02]  /*b2e0*/  @!P0 STG.E.U16 desc[UR12][R4.64+0xe], R3 ;  /* 0x00000e0304008986 */ /* 0x0009e4000c10150c */
.L_x_46:
[----:B------:R-:W-:Y:S05]  /*b2f0*/  BSYNC.RECONVERGENT B0 ;  /* 0x0000000000007941 */ /* 0x000fea0003800200 */
.L_x_45:
[----:B-12-4-:R-:W-:Y:S01]  /*b300*/  IADD3 R3, PT, PT, R2, 0x5, RZ ;  /* 0x0000000502037810 */ /* 0x016fe20007ffe0ff */
[----:B------:R-:W-:Y:S03]  /*b310*/  BSSY.RECONVERGENT B0, `(.L_x_53) ;  /* 0x0000033000007945 */ /* 0x000fe60003800200 */
[----:B------:R-:W-:-:S13]  /*b320*/  ISETP.GE.AND P0, PT, R3, UR6, PT ;  /* 0x0000000603007c0c */ /* 0x000fda000bf06270 */
[----:B------:R-:W-:Y:S05]  /*b330*/  @P0 BRA `(.L_x_54) ;  /* 0x0000000000c00947 */ /* 0x000fea0003800000 */
[----:B---3--:R-:W1:Y:S01]  /*b340*/  LDC R13, c[0x0][0x39c] ;  /* 0x0000e700ff0d7b82 */ /* 0x008e620000000800 */
        /* <DEDUP_REMOVED lines=13> */
.L_x_56:
[----:B------:R-:W-:Y:S05]  /*b420*/  BSYNC.RECONVERGENT B1 ;  /* 0x0000000000017941 */ /* 0x000fea0003800200 */
.L_x_55:
        /* <DEDUP_REMOVED lines=18> */
.L_x_58:
[----:B------:R-:W-:Y:S05]  /*b550*/  BSYNC.RECONVERGENT B1 ;  /* 0x0000000000017941 */ /* 0x000fea0003800200 */
.L_x_57:
[----:B------:R-:W-:Y:S04]  /*b560*/  BSSY.RECONVERGENT B1, `(.L_x_59) ;  /* 0x0000007000017945 */ /* 0x000fe80003800200 */
[----:B------:R-:W-:Y:S05]  /*b570*/  @P2 BRA `(.L_x_60) ;  /* 0x0000000000142947 */ /* 0x000fea0003800000 */
[----:B------:R-:W-:Y:S01]  /*b580*/  IADD3 R6, PT, PT, R0, 0x5, RZ ;  /* 0x0000000500067810 */ /* 0x000fe20007ffe0ff */
[----:B------:R2:W-:Y:S01]  /*b590*/  STG.E.U16 desc[UR12][R4.64+0x8], R37 ;  /* 0x0000082504007986 */ /* 0x0005e2000c10150c */
[----:B-1----:R-:W-:Y:S02]  /*b5a0*/  PRMT R3, R37, 0x7632, R3 ;  /* 0x0000763225037816 */ /* 0x002fe40000000003 */
[----:B------:R-:W-:-:S13]  /*b5b0*/  ISETP.GE.AND P0, PT, R6, R13, PT ;  /* 0x0000000d0600720c */ /* 0x000fda0003f06270 */
[----:B------:R2:W-:Y:S02]  /*b5c0*/  @!P0 STG.E.U16 desc[UR12][R4.64+0xa], R3 ;  /* 0x00000a0304008986 */ /* 0x0005e4000c10150c */
.L_x_60:
[----:B------:R-:W-:Y:S05]  /*b5d0*/  BSYNC.RECONVERGENT B1 ;  /* 0x0000000000017941 */ /* 0x000fea0003800200 */
.L_x_59:
[----:B------:R-:W-:Y:S05]  /*b5e0*/  @P3 BRA `(.L_x_54) ;  /* 0x0000000000143947 */ /* 0x000fea0003800000 */
[----:B------:R-:W-:Y:S01]  /*b5f0*/  IADD3 R6, PT, PT, R0, 0x7, RZ ;  /* 0x0000000700067810 */ /* 0x000fe20007ffe0ff */
[----:B------:R4:W-:Y:S01]  /*b600*/  STG.E.U16 desc[UR12][R4.64+0xc], R36 ;  /* 0x00000c2404007986 */ /* 0x0009e2000c10150c */
[----:B-12---:R-:W-:Y:S02]  /*b610*/  PRMT R3, R36, 0x7632, R3 ;  /* 0x0000763224037816 */ /* 0x006fe40000000003 */
[----:B------:R-:W-:-:S13]  /*b620*/  ISETP.GE.AND P0, PT, R6, R13, PT ;  /* 0x0000000d0600720c */ /* 0x000fda0003f06270 */
[----:B------:R4:W-:Y:S02]  /*b630*/  @!P0 STG.E.U16 desc[UR12][R4.64+0xe], R3 ;  /* 0x00000e0304008986 */ /* 0x0009e4000c10150c */
.L_x_54:
[----:B------:R-:W-:Y:S05]  /*b640*/  BSYNC.RECONVERGENT B0 ;  /* 0x0000000000007941 */ /* 0x000fea0003800200 */
.L_x_53:
        /* <DEDUP_REMOVED lines=18> */
.L_x_64:
[----:B------:R-:W-:Y:S05]  /*b770*/  BSYNC.RECONVERGENT B1 ;  /* 0x0000000000017941 */ /* 0x000fea0003800200 */
.L_x_63:
        /* <DEDUP_REMOVED lines=18> */
.L_x_66:
[----:B------:R-:W-:Y:S05]  /*b8a0*/  BSYNC.RECONVERGENT B1 ;  /* 0x0000000000017941 */ /* 0x000fea0003800200 */
.L_x_65:
[----:B------:R-:W-:Y:S04]  /*b8b0*/  BSSY.RECONVERGENT B1, `(.L_x_67) ;  /* 0x0000007000017945 */ /* 0x000fe80003800200 */
[----:B------:R-:W-:Y:S05]  /*b8c0*/  @P2 BRA `(.L_x_68) ;  /* 0x0000000000142947 */ /* 0x000fea0003800000 */
[----:B------:R-:W-:Y:S01]  /*b8d0*/  IADD3 R6, PT, PT, R0, 0x5, RZ ;  /* 0x0000000500067810 */ /* 0x000fe20007ffe0ff */
[----:B------:R2:W-:Y:S01]  /*b8e0*/  STG.E.U16 desc[UR12][R4.64+0x8], R11 ;  /* 0x0000080b04007986 */ /* 0x0005e2000c10150c */
[----:B-1----:R-:W-:Y:S02]  /*b8f0*/  PRMT R3, R11, 0x7632, R3 ;  /* 0x000076320b037816 */ /* 0x002fe40000000003 */
[----:B------:R-:W-:-:S13]  /*b900*/  ISETP.GE.AND P0, PT, R6, R13, PT ;  /* 0x0000000d0600720c */ /* 0x000fda0003f06270 */
[----:B------:R2:W-:Y:S02]  /*b910*/  @!P0 STG.E.U16 desc[UR12][R4.64+0xa], R3 ;  /* 0x00000a0304008986 */ /* 0x0005e4000c10150c */
.L_x_68:
[----:B------:R-:W-:Y:S05]  /*b920*/  BSYNC.RECONVERGENT B1 ;  /* 0x0000000000017941 */ /* 0x000fea0003800200 */
.L_x_67:
[----:B------:R-:W-:Y:S05]  /*b930*/  @P3 BRA `(.L_x_62) ;  /* 0x0000000000143947 */ /* 0x000fea0003800000 */
[----:B------:R-:W-:Y:S01]  /*b940*/  IADD3 R6, PT, PT, R0, 0x7, RZ ;  /* 0x0000000700067810 */ /* 0x000fe20007ffe0ff */
[----:B------:R4:W-:Y:S01]  /*b950*/  STG.E.U16 desc[UR12][R4.64+0xc], R38 ;  /* 0x00000c2604007986 */ /* 0x0009e2000c10150c */
[----:B-12---:R-:W-:Y:S02]  /*b960*/  PRMT R3, R38, 0x7632, R3 ;  /* 0x0000763226037816 */ /* 0x006fe40000000003 */
[----:B------:R-:W-:-:S13]  /*b970*/  ISETP.GE.AND P0, PT, R6, R13, PT ;  /* 0x0000000d0600720c */ /* 0x000fda0003f06270 */
[----:B------:R4:W-:Y:S02]  /*b980*/  @!P0 STG.E.U16 desc[UR12][R4.64+0xe], R3 ;  /* 0x00000e0304008986 */ /* 0x0009e4000c10150c */
.L_x_62:
[----:B------:R-:W-:Y:S05]  /*b990*/  BSYNC.RECONVERGENT B0 ;  /* 0x0000000000007941 */ /* 0x000fea0003800200 */
.L_x_61:
[----:B------:R-:W-:-:S04]  /*b9a0*/  IADD3 R2, PT, PT, R2, 0x7, RZ ;  /* 0x0000000702027810 */ /* 0x000fc80007ffe0ff */
[----:B------:R-:W-:-:S13]  /*b9b0*/  ISETP.GE.AND P0, PT, R2, UR6, PT ;  /* 0x0000000602007c0c */ /* 0x000fda000bf06270 */
[----:B------:R-:W-:Y:S05]  /*b9c0*/  @P0 EXIT ;  /* 0x000000000000094d */ /* 0x000fea0003800000 */
[----:B------:R-:W5:Y:S01]  /*b9d0*/  LDCU UR5, c[0x0][0x39c] ;  /* 0x00007380ff0577ac */ /* 0x000f620008000800 */
[----:B------:R-:W-:Y:S01]  /*b9e0*/  BSSY.RECONVERGENT B0, `(.L_x_69) ;  /* 0x000000d000007945 */ /* 0x000fe20003800200 */
[----:B------:R-:W1:Y:S01]  /*b9f0*/  LDCU UR4, c[0x0][0x3ac] ;  /* 0x00007580ff0477ac */ /* 0x000e620008000800 */
[----:B-----5:R-:W-:Y:S01]  /*ba00*/  ISETP.GE.AND P0, PT, R0, UR5, PT ;  /* 0x0000000500007c0c */ /* 0x020fe2000bf06270 */
[----:B-12-4-:R-:W-:-:S12]  /*ba10*/  IMAD R5, R2, UR4, RZ ;  /* 0x0000000402057c24 */ /* 0x016fd8000f8e02ff */
[----:B------:R-:W-:Y:S05]  /*ba20*/  @P0 BRA `(.L_x_70) ;  /* 0x0000000000200947 */ /* 0x000fea0003800000 */
[----:B------:R-:W1:Y:S01]  /*ba30*/  LDC.64 R2, c[0x0][0x390] ;  /* 0x0000e400ff027b82 */ /* 0x000e620000000a00 */
[C---:B---3--:R-:W-:Y:S02]  /*ba40*/  IADD3 R4, PT, PT, R0.reuse, 0x1, RZ ;  /* 0x0000000100047810 */ /* 0x048fe40007ffe0ff */
[----:B------:R-:W-:Y:S02]  /*ba50*/  IADD3 R7, PT, PT, R0, R5, RZ ;  /* 0x0000000500077210 */ /* 0x000fe40007ffe0ff */
[----:B------:R-:W-:Y:S02]  /*ba60*/  ISETP.GE.AND P0, PT, R4, UR5, PT ;  /* 0x0000000504007c0c */ /* 0x000fe4000bf06270 */
[----:B------:R-:W-:Y:S01]  /*ba70*/  PRMT R4, R73, 0x7632, R4 ;  /* 0x0000763249047816 */ /* 0x000fe20000000004 */
[----:B-1----:R-:W-:-:S05]  /*ba80*/  IMAD.WIDE R2, R7, 0x2, R2 ;  /* 0x0000000207027825 */ /* 0x002fca00078e0202 */
[----:B------:R1:W-:Y:S05]  /*ba90*/  STG.E.U16 desc[UR12][R2.64], R73 ;  /* 0x0000004902007986 */ /* 0x0003ea000c10150c */
[----:B------:R1:W-:Y:S02]  /*baa0*/  @!P0 STG.E.U16 desc[UR12][R2.64+0x2], R4 ;  /* 0x0000020402008986 */ /* 0x0003e4000c10150c */
.L_x_70:
[----:B------:R-:W-:Y:S05]  /*bab0*/  BSYNC.RECONVERGENT B0 ;  /* 0x0000000000007941 */ /* 0x000fea0003800200 */
.L_x_69:
[----:B------:R-:W2:Y:S01]  /*bac0*/  LDCU.64 UR6, c[0x0][0x390] ;  /* 0x00007200ff0677ac */ /* 0x000ea20008000a00 */
[C---:B-1----:R-:W-:Y:S01]  /*bad0*/  IADD3 R2, PT, PT, R0.reuse, 0x2, RZ ;  /* 0x0000000200027810 */ /* 0x042fe20007ffe0ff */
[----:B------:R-:W-:Y:S01]  /*bae0*/  BSSY.RECONVERGENT B0, `(.L_x_71) ;  /* 0x0000010000007945 */ /* 0x000fe20003800200 */
[----:B------:R-:W-:Y:S02]  /*baf0*/  IADD3 R3, P0, PT, R0, R5, RZ ;  /* 0x0000000500037210 */ /* 0x000fe40007f1e0ff */
[----:B------:R-:W-:Y:S02]  /*bb00*/  ISETP.GE.AND P1, PT, R2, UR5, PT ;  /* 0x0000000502007c0c */ /* 0x000fe4000bf26270 */
[----:B---3--:R-:W-:Y:S02]  /*bb10*/  LEA.HI.X.SX32 R4, R5, RZ, 0x1, P0 ;  /* 0x000000ff05047211 */ /* 0x008fe400000f0eff */
[C---:B------:R-:W-:Y:S02]  /*bb20*/  IADD3 R6, PT, PT, R0.reuse, 0x4, RZ ;  /* 0x0000000400067810 */ /* 0x040fe40007ffe0ff */
[----:B------:R-:W-:-:S02]  /*bb30*/  IADD3 R7, PT, PT, R0, 0x6, RZ ;  /* 0x0000000600077810 */ /* 0x000fc40007ffe0ff */
[----:B------:R-:W-:Y:S02]  /*bb40*/  ISETP.GE.AND P2, PT, R6, UR5, PT ;  /* 0x0000000506007c0c */ /* 0x000fe4000bf46270 */
[----:B------:R-:W-:Y:S02]  /*bb50*/  ISETP.GE.AND P3, PT, R7, UR5, PT ;  /* 0x0000000507007c0c */ /* 0x000fe4000bf66270 */
[----:B--2---:R-:W-:-:S04]  /*bb60*/  LEA R2, P0, R3, UR6, 0x1 ;  /* 0x0000000603027c11 */ /* 0x004fc8000f8008ff */
[----:B------:R-:W-:Y:S01]  /*bb70*/  LEA.HI.X R3, R3, UR7, R4, 0x1, P0 ;  /* 0x0000000703037c11 */ /* 0x000fe200080f0c04 */
[----:B------:R-:W-:Y:S08]  /*bb80*/  @P1 BRA `(.L_x_72) ;  /* 0x0000000000141947 */ /* 0x000ff00003800000 */
[----:B------:R-:W-:Y:S01]  /*bb90*/  IADD3 R4, PT, PT, R0, 0x3, RZ ;  /* 0x0000000300047810 */ /* 0x000fe20007ffe0ff */
[----:B------:R1:W-:Y:S03]  /*bba0*/  STG.E.U16 desc[UR12][R2.64+0x4], R72 ;  /* 0x0000044802007986 */ /* 0x0003e6000c10150c */
[----:B------:R-:W-:Y:S02]  /*bbb0*/  ISETP.GE.AND P0, PT, R4, UR5, PT ;  /* 0x0000000504007c0c */ /* 0x000fe4000bf06270 */
[----:B------:R-:W-:-:S11]  /*bbc0*/  PRMT R4, R72, 0x7632, R4 ;  /* 0x0000763248047816 */ /* 0x000fd60000000004 */
[----:B------:R1:W-:Y:S02]  /*bbd0*/  @!P0 STG.E.U16 desc[UR12][R2.64+0x6], R4 ;  /* 0x0000060402008986 */ /* 0x0003e4000c10150c */
.L_x_72:
[----:B------:R-:W-:Y:S05]  /*bbe0*/  BSYNC.RECONVERGENT B0 ;  /* 0x0000000000007941 */ /* 0x000fea0003800200 */
.L_x_71:
[----:B------:R-:W-:Y:S04]  /*bbf0*/  BSSY.RECONVERGENT B0, `(.L_x_73) ;  /* 0x0000007000007945 */ /* 0x000fe80003800200 */
[----:B------:R-:W-:Y:S05]  /*bc00*/  @P2 BRA `(.L_x_74) ;  /* 0x0000000000142947 */ /* 0x000fea0003800000 */
[----:B-1----:R-:W-:Y:S01]  /*bc10*/  IADD3 R4, PT, PT, R0, 0x5, RZ ;  /* 0x0000000500047810 */ /* 0x002fe20007ffe0ff */
[----:B------:R2:W-:Y:S03]  /*bc20*/  STG.E.U16 desc[UR12][R2.64+0x8], R75 ;  /* 0x0000084b02007986 */ /* 0x0005e6000c10150c */
[----:B------:R-:W-:Y:S02]  /*bc30*/  ISETP.GE.AND P0, PT, R4, UR5, PT ;  /* 0x0000000504007c0c */ /* 0x000fe4000bf06270 */
[----:B------:R-:W-:-:S11]  /*bc40*/  PRMT R4, R75, 0x7632, R4 ;  /* 0x000076324b047816 */ /* 0x000fd60000000004 */
[----:B------:R2:W-:Y:S02]  /*bc50*/  @!P0 STG.E.U16 desc[UR12][R2.64+0xa], R4 ;  /* 0x00000a0402008986 */ /* 0x0005e4000c10150c */
.L_x_74:
[----:B------:R-:W-:Y:S05]  /*bc60*/  BSYNC.RECONVERGENT B0 ;  /* 0x0000000000007941 */ /* 0x000fea0003800200 */
.L_x_73:
[----:B------:R-:W-:Y:S05]  /*bc70*/  @P3 EXIT ;  /* 0x000000000000394d */ /* 0x000fea0003800000 */
[----:B------:R-:W-:Y:S01]  /*bc80*/  IADD3 R0, PT, PT, R0, 0x7, RZ ;  /* 0x0000000700007810 */ /* 0x000fe20007ffe0ff */
[----:B------:R3:W-:Y:S03]  /*bc90*/  STG.E.U16 desc[UR12][R2.64+0xc], R74 ;  /* 0x00000c4a02007986 */ /* 0x0007e6000c10150c */
[----:B------:R-:W-:-:S13]  /*bca0*/  ISETP.GE.AND P0, PT, R0, UR5, PT ;  /* 0x0000000500007c0c */ /* 0x000fda000bf06270 */
[----:B---3--:R-:W-:Y:S05]  /*bcb0*/  @P0 EXIT ;  /* 0x000000000000094d */ /* 0x008fea0003800000 */
[----:B------:R-:W-:-:S05]  /*bcc0*/  PRMT R74, R74, 0x7632, R74 ;  /* 0x000076324a4a7816 */ /* 0x000fca000000004a */
[----:B------:R-:W-:Y:S01]  /*bcd0*/  STG.E.U16 desc[UR12][R2.64+0xe], R74 ;  /* 0x00000e4a02007986 */ /* 0x000fe2000c10150c */
[----:B------:R-:W-:Y:S05]  /*bce0*/  EXIT ;  /* 0x000000000000794d */ /* 0x000fea0003800000 */
.L_x_75:
        /* <DEDUP_REMOVED lines=9> */
.L_x_77:


//--------------------- .nv.shared._Z24add_bias_fp16_vectorizedP7__half2PKS_ii --------------------------
	.section	.nv.shared._Z24add_bias_fp16_vectorizedP7__half2PKS_ii,"aw",@nobits
	.sectionflags	@""
	.align	16
	.zero		1024


//--------------------- .nv.shared.reserved.0     --------------------------
	.section	.nv.shared.reserved.0,"aw",@nobits
	.weak		__nv_reservedSMEM_offset_0_alias
	.size		__nv_reservedSMEM_offset_0_alias, 0, 64
	.other		__nv_reservedSMEM_offset_0_alias,@"STO_CUDA_RESERVED_SHARED STV_DEFAULT"
__nv_reservedSMEM_offset_0_alias:
	.zero		0
	.zero		64


//--------------------- .nv.shared._Z29gemm_fp16_ampere_optimized_v3PK6__halfS1_PS_iiiiii --------------------------
	.section	.nv.shared._Z29gemm_fp16_ampere_optimized_v3PK6__halfS1_PS_iiiiii,"aw",@nobits
	.sectionflags	@""
	.align	16
	.zero		1024


//--------------------- .nv.constant0._Z24add_bias_fp16_vectorizedP7__half2PKS_ii --------------------------
	.section	.nv.constant0._Z24add_bias_fp16_vectorizedP7__half2PKS_ii,"a",@progbits
	.sectionflags	@""
	.align	4
.nv.constant0._Z24add_bias_fp16_vectorizedP7__half2PKS_ii:
	.zero		920


//--------------------- .nv.constant0._Z29gemm_fp16_ampere_optimized_v3PK6__halfS1_PS_iiiiii --------------------------
	.section	.nv.constant0._Z29gemm_fp16_ampere_optimized_v3PK6__halfS1_PS_iiiiii,"a",@progbits
	.sectionflags	@""
	.align	4
.nv.constant0._Z29gemm_fp16_ampere_optimized_v3PK6__halfS1_PS_iiiiii:
	.zero		944


//--------------------- SYMBOLS --------------------------

	.type		.nv.reservedSmem.offset0,@object
	.size		.nv.reservedSmem.offset0,0x4
	.type		.nv.reservedSmem.cap,@object
	.size		.nv.reservedSmem.cap,0x4
